// auto-generated by cutlass_sweep.fmha — config: {"arch": "sm_90", "direction": "fwd", "dtype": "fp16", "head_dim": 192, "mask": "residual", "schedule": "tma", "tile_kv": 256, "tile_q": 64}
#include "cutlass/cutlass.h"
#include "cute/tensor.hpp"
#include "cutlass/device_kernel.h"
#include "cutlass/kernel_hardware_info.h"
#include "88_hopper_fmha/collective/fmha_fusion.hpp"
#include "88_hopper_fmha/kernel/fmha_kernel_builder.hpp"

using namespace cute;
using Element = cutlass::half_t;
using TileShape = Shape<_64, _256, _192>;
using StrideQ = cute::tuple<int, _1, cute::tuple<int, int>>;
using StrideK = cute::tuple<int, _1, cute::tuple<int, int>>;
using StrideV = cute::tuple<int, cute::_1, cute::tuple<int, int>>;

using Kernel = typename cutlass::fmha::kernel::FmhaBuilder<
    Element, float, float,
    TileShape, StrideQ, StrideK, StrideV,
    cutlass::fmha::collective::ResidualFusion,
    cutlass::gemm::KernelTma
  >::Kernel;

auto* _anchor = &cutlass::device_kernel<Kernel>;


// ===== COMPILED SASS (sm_90a) =====

	.target	sm_90a

	.elftype	@"ET_EXEC"


//--------------------- .note.nv.tkinfo           --------------------------
	.section	.note.nv.tkinfo,"",@"SHT_NOTE"
	.sectionflags	@"SHF_NOTE_NV_TKINFO"
	.tkinfo
        /*0018*/ 	.word	0x00000002
        /*0030*/ 	.string	""
        /*0030*/ 	.string	"ptxas"
        /*0030*/ 	.string	"Cuda compilation tools, release 13.0, V13.0.88"
        /*0030*/ 	.string	"Build cuda_13.0.r13.0/compiler.36424714_0"
        /*0030*/ 	.string	"-arch sm_90a -m 64 "



//--------------------- .note.nv.cuinfo           --------------------------
	.section	.note.nv.cuinfo,"",@"SHT_NOTE"
	.sectionflags	@"SHF_NOTE_NV_CUINFO"
        /*0018*/ 	.short	0x0002
        /*001a*/ 	.short	0x005a
        /*001c*/ 	.short	0x0082
	.zero		2


//--------------------- .nv.info                  --------------------------
	.section	.nv.info,"",@"SHT_CUDA_INFO"
	.align	4


	//----- nvinfo : EIATTR_REGCOUNT
	.align		4
        /*0000*/ 	.byte	0x04, 0x2f
        /*0002*/ 	.short	(.L_16 - .L_15)
	.align		4
.L_15:
        /*0004*/ 	.word	index@(_ZN7cutlass13device_kernelINS_4fmha6kernel13FmhaKernelTmaINS1_10collective15FmhaMainloopTmaINS_6half_tEfN4cute5tupleIJNS7_1CILi64EEENS9_ILi256EEENS9_ILi192EEEEEENS4_14ResidualFusionEJEEENS4_15FmhaFwdEpilogueIS6_fNS8_IJSA_SC_SB_EEEEEJEEEEEvNT_6ParamsE)
        /*0008*/ 	.word	0x000000ff


	//----- nvinfo : EIATTR_FRAME_SIZE
	.align		4
.L_16:
        /*000c*/ 	.byte	0x04, 0x11
        /*000e*/ 	.short	(.L_18 - .L_17)
	.align		4
.L_17:
        /*0010*/ 	.word	index@($__internal_0_$__cuda_sm20_rcp_rn_f32_slowpath)
        /*0014*/ 	.word	0x00000058


	//----- nvinfo : EIATTR_FRAME_SIZE
	.align		4
.L_18:
        /*0018*/ 	.byte	0x04, 0x11
        /*001a*/ 	.short	(.L_20 - .L_19)
	.align		4
.L_19:
        /*001c*/ 	.word	index@(_ZN7cutlass13device_kernelINS_4fmha6kernel13FmhaKernelTmaINS1_10collective15FmhaMainloopTmaINS_6half_tEfN4cute5tupleIJNS7_1CILi64EEENS9_ILi256EEENS9_ILi192EEEEEENS4_14ResidualFusionEJEEENS4_15FmhaFwdEpilogueIS6_fNS8_IJSA_SC_SB_EEEEEJEEEEEvNT_6ParamsE)
        /*0020*/ 	.word	0x00000058


	//----- nvinfo : EIATTR_MIN_STACK_SIZE
	.align		4
.L_20:
        /*0024*/ 	.byte	0x04, 0x12
        /*0026*/ 	.short	(.L_22 - .L_21)
	.align		4
.L_21:
        /*0028*/ 	.word	index@(_ZN7cutlass13device_kernelINS_4fmha6kernel13FmhaKernelTmaINS1_10collective15FmhaMainloopTmaINS_6half_tEfN4cute5tupleIJNS7_1CILi64EEENS9_ILi256EEENS9_ILi192EEEEEENS4_14ResidualFusionEJEEENS4_15FmhaFwdEpilogueIS6_fNS8_IJSA_SC_SB_EEEEEJEEEEEvNT_6ParamsE)
        /*002c*/ 	.word	0x00000058
.L_22:


//--------------------- .nv.compat                --------------------------
	.section	.nv.compat,"",@"SHT_CUDA_COMPAT_INFO"
	.align	4
        /*0000*/ 	.byte	0x02, 0x09, 0x01, 0x00, 0x02, 0x02, 0x04, 0x00, 0x02, 0x05, 0x05, 0x00, 0x03, 0x07, 0x01, 0x01
        /*0010*/ 	.byte	0x02, 0x03, 0x01, 0x00, 0x02, 0x06, 0x01, 0x00, 0x04, 0x0b, 0x08, 0x00, 0x00, 0x00, 0x00, 0x00
        /*0020*/ 	.byte	0x00, 0x00, 0x00, 0x00


//--------------------- .nv.info._ZN7cutlass13device_kernelINS_4fmha6kernel13FmhaKernelTmaINS1_10collective15FmhaMainloopTmaINS_6half_tEfN4cute5tupleIJNS7_1CILi64EEENS9_ILi256EEENS9_ILi192EEEEEENS4_14ResidualFusionEJEEENS4_15FmhaFwdEpilogueIS6_fNS8_IJSA_SC_SB_EEEEEJEEEEEvNT_6ParamsE --------------------------
	.section	.nv.info._ZN7cutlass13device_kernelINS_4fmha6kernel13FmhaKernelTmaINS1_10collective15FmhaMainloopTmaINS_6half_tEfN4cute5tupleIJNS7_1CILi64EEENS9_ILi256EEENS9_ILi192EEEEEENS4_14ResidualFusionEJEEENS4_15FmhaFwdEpilogueIS6_fNS8_IJSA_SC_SB_EEEEEJEEEEEvNT_6ParamsE,"",@"SHT_CUDA_INFO"
	.sectionflags	@""
	.align	4


	//----- nvinfo : EIATTR_CUDA_API_VERSION
	.align		4
        /*0000*/ 	.byte	0x04, 0x37
        /*0002*/ 	.short	(.L_24 - .L_23)
.L_23:
        /*0004*/ 	.word	0x00000082


	//----- nvinfo : EIATTR_KPARAM_INFO
	.align		4
.L_24:
        /*0008*/ 	.byte	0x04, 0x17
        /*000a*/ 	.short	(.L_26 - .L_25)
.L_25:
        /*000c*/ 	.word	0x00000000
        /*0010*/ 	.short	0x0000
        /*0012*/ 	.short	0x0070
        /*0014*/ 	.byte	0x00, 0xf0, 0x01, 0x20


	//----- nvinfo : EIATTR_SPARSE_MMA_MASK
	.align		4
.L_26:
        /*0018*/ 	.byte	0x03, 0x50
        /*001a*/ 	.short	0x0000


	//----- nvinfo : EIATTR_MAXREG_COUNT
	.align		4
        /*001c*/ 	.byte	0x03, 0x1b
        /*001e*/ 	.short	0x00ff


	//----- nvinfo : EIATTR_NUM_BARRIERS
	.align		4
        /*0020*/ 	.byte	0x02, 0x4c
        /*0022*/ 	.byte	0x02
	.zero		1


	//----- nvinfo : EIATTR_EXTERNS
	.align		4
        /*0024*/ 	.byte	0x04, 0x0f
        /*0026*/ 	.short	(.L_28 - .L_27)


	//   ....[0]....
	.align		4
.L_27:
        /*0028*/ 	.word	index@(__assertfail)


	//----- nvinfo : EIATTR_ANNOTATIONS
	.align		4
.L_28:
        /*002c*/ 	.byte	0x04, 0x55
        /*002e*/ 	.short	(.L_30 - .L_29)


	//   ....[0]....
.L_29:
        /*0030*/ 	.word	0x00000001
        /*0034*/ 	.byte	0x60, 0x06, 0x00, 0x00, 0x01, 0x00, 0x00, 0x00, 0x90, 0x06, 0x00, 0x00, 0x01, 0x00, 0x00, 0x00
        /* <DEDUP_REMOVED lines=27> */
        /*01f4*/ 	.byte	0x20, 0x50, 0x01, 0x00, 0x01, 0x00, 0x00, 0x00, 0x90, 0x50, 0x01, 0x00


	//----- nvinfo : EIATTR_MERCURY_ISA_VERSION
	.align		4
.L_30:
        /*0200*/ 	.byte	0x03, 0x5f
        /*0202*/ 	.short	0x0101


	//----- nvinfo : EIATTR_COOP_GROUP_MASK_REGIDS
	.align		4
        /*0204*/ 	.byte	0x04, 0x29
        /*0206*/ 	.short	(.L_32 - .L_31)


	//   ....[0]....
.L_31:
        /*0208*/ 	.word	0xffffffff


	//   ....[1]....
        /*020c*/ 	.word	0xffffffff


	//   ....[2]....
        /*0210*/ 	.word	0xffffffff


	//   ....[3]....
        /*0214*/ 	.word	0xffffffff


	//   ....[4]....
        /*0218*/ 	.word	0xffffffff


	//   ....[5]....
        /*021c*/ 	.word	0xffffffff


	//   ....[6]....
        /*0220*/ 	.word	0xffffffff


	//   ....[7]....
        /*0224*/ 	.word	0xffffffff


	//   ....[8]....
        /*0228*/ 	.word	0xffffffff


	//   ....[9]....
        /*022c*/ 	.word	0xffffffff


	//   ....[10]....
        /*0230*/ 	.word	0xffffffff


	//   ....[11]....
        /*0234*/ 	.word	0xffffffff


	//   ....[12]....
        /*0238*/ 	.word	0xffffffff


	//   ....[13]....
        /*023c*/ 	.word	0xffffffff


	//   ....[14]....
        /*0240*/ 	.word	0xffffffff


	//   ....[15]....
        /*0244*/ 	.word	0xffffffff


	//   ....[16]....
        /*0248*/ 	.word	0xffffffff


	//   ....[17]....
        /*024c*/ 	.word	0xffffffff


	//   ....[18]....
        /*0250*/ 	.word	0xffffffff


	//   ....[19]....
        /*0254*/ 	.word	0xffffffff


	//   ....[20]....
        /*0258*/ 	.word	0xffffffff


	//----- nvinfo : EIATTR_COOP_GROUP_INSTR_OFFSETS
	.align		4
.L_32:
        /*025c*/ 	.byte	0x04, 0x28
        /*025e*/ 	.short	(.L_34 - .L_33)


	//   ....[0]....
.L_33:
        /*0260*/ 	.word	0x00000060


	//   ....[1]....
        /*0264*/ 	.word	0x00000150


	//   ....[2]....
        /*0268*/ 	.word	0x00000280


	//   ....[3]....
        /*026c*/ 	.word	0x00000420


	//   ....[4]....
        /*0270*/ 	.word	0x000005c0


	//   ....[5]....
        /*0274*/ 	.word	0x00003f30


	//   ....[6]....
        /*0278*/ 	.word	0x00003f50


	//   ....[7]....
        /*027c*/ 	.word	0x00003f70


	//   ....[8]....
        /*0280*/ 	.word	0x00003f90


	//   ....[9]....
        /*0284*/ 	.word	0x00009530


	//   ....[10]....
        /*0288*/ 	.word	0x00009560


	//   ....[11]....
        /*028c*/ 	.word	0x000095c0


	//   ....[12]....
        /*0290*/ 	.word	0x000095d0


	//   ....[13]....
        /*0294*/ 	.word	0x00010790


	//   ....[14]....
        /*0298*/ 	.word	0x000107c0


	//   ....[15]....
        /*029c*/ 	.word	0x00010840


	//   ....[16]....
        /*02a0*/ 	.word	0x00010850


	//   ....[17]....
        /*02a4*/ 	.word	0x000150b0


	//   ....[18]....
        /*02a8*/ 	.word	0x00015110


	//   ....[19]....
        /*02ac*/ 	.word	0x00015120


	//   ....[20]....
        /*02b0*/ 	.word	0x00015150


	//----- nvinfo : EIATTR_SYSCALL_OFFSETS
	.align		4
.L_34:
        /*02b4*/ 	.byte	0x04, 0x46
        /*02b6*/ 	.short	(.L_36 - .L_35)


	//   ....[0]....
.L_35:
        /*02b8*/ 	.word	0x00015eb0


	//   ....[1]....
        /*02bc*/ 	.word	0x00016000


	//----- nvinfo : EIATTR_MBARRIER_INSTR_OFFSETS
	.align		4
.L_36:
        /*02c0*/ 	.byte	0x04, 0x39
        /*02c2*/ 	.short	(.L_38 - .L_37)


	//   ....[0]....
.L_37:
        /*02c4*/ 	.word	0x00000250
        /*02c8*/ 	.word	0x000000ff
        /*02cc*/ 	.word	0x00066040
        /*02d0*/ 	.short	0x0100
        /*02d2*/ 	.byte	0x08
	.zero		1


	//   ....[1]....
        /*02d4*/ 	.word	0x00000260
        /*02d8*/ 	.word	0x000000ff
        /*02dc*/ 	.word	0x00066048
        /*02e0*/ 	.short	0x0100
        /*02e2*/ 	.byte	0x08
	.zero		1


	//   ....[2]....
        /*02e4*/ 	.word	0x00000390
        /*02e8*/ 	.word	0x000000ff
        /*02ec*/ 	.word	0x00066000
        /*02f0*/ 	.short	0x0100
        /*02f2*/ 	.byte	0x08
	.zero		1


	//   ....[3]....
        /*02f4*/ 	.word	0x000003a0
        /*02f8*/ 	.word	0x000000ff
        /*02fc*/ 	.word	0x00066020
        /*0300*/ 	.short	0x0100
        /*0302*/ 	.byte	0x08
	.zero		1


	//   ....[4]....
        /*0304*/ 	.word	0x000003b0
        /*0308*/ 	.word	0x000000ff
        /*030c*/ 	.word	0x00066008
        /*0310*/ 	.short	0x0100
        /*0312*/ 	.byte	0x08
	.zero		1


	//   ....[5]....
        /*0314*/ 	.word	0x000003c0
        /*0318*/ 	.word	0x000000ff
        /*031c*/ 	.word	0x00066028
        /*0320*/ 	.short	0x0100
        /*0322*/ 	.byte	0x08
	.zero		1


	//   ....[6]....
        /*0324*/ 	.word	0x000003d0
        /*0328*/ 	.word	0x000000ff
        /*032c*/ 	.word	0x00066010
        /*0330*/ 	.short	0x0100
        /*0332*/ 	.byte	0x08
	.zero		1


	//   ....[7]....
        /*0334*/ 	.word	0x000003e0
        /*0338*/ 	.word	0x000000ff
        /*033c*/ 	.word	0x00066030
        /*0340*/ 	.short	0x0100
        /*0342*/ 	.byte	0x08
	.zero		1


	//   ....[8]....
        /*0344*/ 	.word	0x000003f0
        /*0348*/ 	.word	0x000000ff
        /*034c*/ 	.word	0x00066018
        /*0350*/ 	.short	0x0100
        /*0352*/ 	.byte	0x08
	.zero		1


	//   ....[9]....
        /*0354*/ 	.word	0x00000400
        /*0358*/ 	.word	0x000000ff
        /*035c*/ 	.word	0x00066038
        /*0360*/ 	.short	0x0100
        /*0362*/ 	.byte	0x08
	.zero		1


	//   ....[10]....
        /*0364*/ 	.word	0x00000530
        /*0368*/ 	.word	0x000000ff
        /*036c*/ 	.word	0x00066050
        /*0370*/ 	.short	0x0100
        /*0372*/ 	.byte	0x08
	.zero		1


	//   ....[11]....
        /*0374*/ 	.word	0x00000540
        /*0378*/ 	.word	0x000000ff
        /*037c*/ 	.word	0x00066070
        /*0380*/ 	.short	0x0100
        /*0382*/ 	.byte	0x08
	.zero		1


	//   ....[12]....
        /*0384*/ 	.word	0x00000550
        /*0388*/ 	.word	0x000000ff
        /*038c*/ 	.word	0x00066058
        /*0390*/ 	.short	0x0100
        /*0392*/ 	.byte	0x08
	.zero		1


	//   ....[13]....
        /*0394*/ 	.word	0x00000560
        /*0398*/ 	.word	0x000000ff
        /*039c*/ 	.word	0x00066078
        /*03a0*/ 	.short	0x0100
        /*03a2*/ 	.byte	0x08
	.zero		1


	//   ....[14]....
        /*03a4*/ 	.word	0x00000570
        /*03a8*/ 	.word	0x000000ff
        /*03ac*/ 	.word	0x00066060
        /*03b0*/ 	.short	0x0100
        /*03b2*/ 	.byte	0x08
	.zero		1


	//   ....[15]....
        /*03b4*/ 	.word	0x00000580
        /*03b8*/ 	.word	0x000000ff
        /*03bc*/ 	.word	0x00066080
        /*03c0*/ 	.short	0x0100
        /*03c2*/ 	.byte	0x08
	.zero		1


	//   ....[16]....
        /*03c4*/ 	.word	0x00000590
        /*03c8*/ 	.word	0x000000ff
        /*03cc*/ 	.word	0x00066068
        /*03d0*/ 	.short	0x0100
        /*03d2*/ 	.byte	0x08
	.zero		1


	//   ....[17]....
        /*03d4*/ 	.word	0x000005a0
        /*03d8*/ 	.word	0x000000ff
        /*03dc*/ 	.word	0x00066088
        /*03e0*/ 	.short	0x0100
        /*03e2*/ 	.byte	0x08
	.zero		1


	//   ....[18]....
        /*03e4*/ 	.word	0x00000710
        /*03e8*/ 	.word	0x00000003
        /*03ec*/ 	.word	0x00066048
        /*03f0*/ 	.short	0x010a
        /*03f2*/ 	.byte	0x3f
	.zero		1


	//   ....[19]....
        /*03f4*/ 	.word	0x00000b10
        /*03f8*/ 	.word	0x00000005
        /*03fc*/ 	.word	0x00066020
        /*0400*/ 	.short	0x010a
        /*0402*/ 	.byte	0x3f
	.zero		1


	//   ....[20]....
        /*0404*/ 	.word	0x00000dc0
        /*0408*/ 	.word	0x00000000
        /*040c*/ 	.word	0x00066020
        /*0410*/ 	.short	0x010a
        /*0412*/ 	.byte	0x3f
	.zero		1


	//   ....[21]....
        /*0414*/ 	.word	0x00001120
        /*0418*/ 	.word	0x00000000
        /*041c*/ 	.word	0x00066020
        /*0420*/ 	.short	0x010a
        /*0422*/ 	.byte	0x3f
	.zero		1


	//   ....[22]....
        /*0424*/ 	.word	0x000014a0
        /*0428*/ 	.word	0x00000005
        /*042c*/ 	.word	0x00066020
        /*0430*/ 	.short	0x010a
        /*0432*/ 	.byte	0x3f
	.zero		1


	//   ....[23]....
        /*0434*/ 	.word	0x000017d0
        /*0438*/ 	.word	0x00000006
        /*043c*/ 	.word	0x00066040
        /*0440*/ 	.short	0x010a
        /*0442*/ 	.byte	0x3f
	.zero		1


	//   ....[24]....
        /*0444*/ 	.word	0x00001840
        /*0448*/ 	.word	0x00000000
        /*044c*/ 	.word	0x00066000
        /*0450*/ 	.short	0x010a
        /*0452*/ 	.byte	0x3f
	.zero		1


	//   ....[25]....
        /*0454*/ 	.word	0x00004570
        /*0458*/ 	.word	0x000000aa
        /*045c*/ 	.word	0x00066008
        /*0460*/ 	.short	0x010a
        /*0462*/ 	.byte	0x3f
	.zero		1


	//   ....[26]....
        /*0464*/ 	.word	0x00008060
        /*0468*/ 	.word	0x00000009
        /*046c*/ 	.word	0x00000000
        /*0470*/ 	.short	0x0101
        /*0472*/ 	.byte	0x3f
	.zero		1


	//   ....[27]....
        /*0474*/ 	.word	0x00008180
        /*0478*/ 	.word	0x0000000c
        /*047c*/ 	.word	0x00066000
        /*0480*/ 	.short	0x010a
        /*0482*/ 	.byte	0x3f
	.zero		1


	//   ....[28]....
        /*0484*/ 	.word	0x00008940
        /*0488*/ 	.word	0x00000006
        /*048c*/ 	.word	0x00066020
        /*0490*/ 	.short	0x010a
        /*0492*/ 	.byte	0x3f
	.zero		1


	//   ....[29]....
        /*0494*/ 	.word	0x00009600
        /*0498*/ 	.word	0x00000008
        /*049c*/ 	.word	0x00000000
        /*04a0*/ 	.short	0x0101
        /*04a2*/ 	.byte	0x3f
	.zero		1


	//   ....[30]....
        /*04a4*/ 	.word	0x00009650
        /*04a8*/ 	.word	0x0000000c
        /*04ac*/ 	.word	0x00066000
        /*04b0*/ 	.short	0x010a
        /*04b2*/ 	.byte	0x3f
	.zero		1


	//   ....[31]....
        /*04b4*/ 	.word	0x0000de00
        /*04b8*/ 	.word	0x00000010
        /*04bc*/ 	.word	0x00000000
        /*04c0*/ 	.short	0x0101
        /*04c2*/ 	.byte	0x3f
	.zero		1


	//   ....[32]....
        /*04c4*/ 	.word	0x0000df10
        /*04c8*/ 	.word	0x00000009
        /*04cc*/ 	.word	0x00066020
        /*04d0*/ 	.short	0x010a
        /*04d2*/ 	.byte	0x3f
	.zero		1


	//   ....[33]....
        /*04d4*/ 	.word	0x0000e3a0
        /*04d8*/ 	.word	0x00000007
        /*04dc*/ 	.word	0x00066000
        /*04e0*/ 	.short	0x010a
        /*04e2*/ 	.byte	0x3f
	.zero		1


	//   ....[34]....
        /*04e4*/ 	.word	0x0000eb80
        /*04e8*/ 	.word	0x00000006
        /*04ec*/ 	.word	0x00066020
        /*04f0*/ 	.short	0x010a
        /*04f2*/ 	.byte	0x3f
	.zero		1


	//   ....[35]....
        /*04f4*/ 	.word	0x000107f0
        /*04f8*/ 	.word	0x00000008
        /*04fc*/ 	.word	0x00000000
        /*0500*/ 	.short	0x0101
        /*0502*/ 	.byte	0x3f
	.zero		1


	//   ....[36]....
        /*0504*/ 	.word	0x00010810
        /*0508*/ 	.word	0x0000000b
        /*050c*/ 	.word	0x00066000
        /*0510*/ 	.short	0x010a
        /*0512*/ 	.byte	0x3f
	.zero		1


	//   ....[37]....
        /*0514*/ 	.word	0x00014b60
        /*0518*/ 	.word	0x0000000c
        /*051c*/ 	.word	0x00000000
        /*0520*/ 	.short	0x0101
        /*0522*/ 	.byte	0x3f
	.zero		1


	//   ....[38]....
        /*0524*/ 	.word	0x00014c30
        /*0528*/ 	.word	0x00000008
        /*052c*/ 	.word	0x00066020
        /*0530*/ 	.short	0x010a
        /*0532*/ 	.byte	0x3f
	.zero		1


	//   ....[39]....
        /*0534*/ 	.word	0x00017450
        /*0538*/ 	.word	0x00000003
        /*053c*/ 	.word	0x00066048
        /*0540*/ 	.short	0x010a
        /*0542*/ 	.byte	0x3f
	.zero		1


	//   ....[40]....
        /*0544*/ 	.word	0x000174a0
        /*0548*/ 	.word	0x00000005
        /*054c*/ 	.word	0x00066020
        /*0550*/ 	.short	0x010a
        /*0552*/ 	.byte	0x3f
	.zero		1


	//   ....[41]....
        /*0554*/ 	.word	0x000174f0
        /*0558*/ 	.word	0x00000000
        /*055c*/ 	.word	0x00066020
        /*0560*/ 	.short	0x010a
        /*0562*/ 	.byte	0x3f
	.zero		1


	//   ....[42]....
        /*0564*/ 	.word	0x00017540
        /*0568*/ 	.word	0x00000000
        /*056c*/ 	.word	0x00066020
        /*0570*/ 	.short	0x010a
        /*0572*/ 	.byte	0x3f
	.zero		1


	//   ....[43]....
        /*0574*/ 	.word	0x00017590
        /*0578*/ 	.word	0x00000005
        /*057c*/ 	.word	0x00066020
        /*0580*/ 	.short	0x010a
        /*0582*/ 	.byte	0x3f
	.zero		1


	//   ....[44]....
        /*0584*/ 	.word	0x00017610
        /*0588*/ 	.word	0x00000000
        /*058c*/ 	.word	0x00066040
        /*0590*/ 	.short	0x010a
        /*0592*/ 	.byte	0x3f
	.zero		1


	//   ....[45]....
        /*0594*/ 	.word	0x00017690
        /*0598*/ 	.word	0x00000005
        /*059c*/ 	.word	0x00066000
        /*05a0*/ 	.short	0x010a
        /*05a2*/ 	.byte	0x3f
	.zero		1


	//   ....[46]....
        /*05a4*/ 	.word	0x00017710
        /*05a8*/ 	.word	0x00000019
        /*05ac*/ 	.word	0x00066008
        /*05b0*/ 	.short	0x010a
        /*05b2*/ 	.byte	0x3f
	.zero		1


	//   ....[47]....
        /*05b4*/ 	.word	0x00017760
        /*05b8*/ 	.word	0x0000000c
        /*05bc*/ 	.word	0x00066000
        /*05c0*/ 	.short	0x010a
        /*05c2*/ 	.byte	0x3f
	.zero		1


	//   ....[48]....
        /*05c4*/ 	.word	0x000177b0
        /*05c8*/ 	.word	0x00000006
        /*05cc*/ 	.word	0x00066020
        /*05d0*/ 	.short	0x010a
        /*05d2*/ 	.byte	0x3f
	.zero		1


	//   ....[49]....
        /*05d4*/ 	.word	0x00017800
        /*05d8*/ 	.word	0x0000000c
        /*05dc*/ 	.word	0x00066000
        /*05e0*/ 	.short	0x010a
        /*05e2*/ 	.byte	0x3f
	.zero		1


	//   ....[50]....
        /*05e4*/ 	.word	0x00017850
        /*05e8*/ 	.word	0x00000009
        /*05ec*/ 	.word	0x00066020
        /*05f0*/ 	.short	0x010a
        /*05f2*/ 	.byte	0x3f
	.zero		1


	//   ....[51]....
        /*05f4*/ 	.word	0x000178a0
        /*05f8*/ 	.word	0x00000007
        /*05fc*/ 	.word	0x00066000
        /*0600*/ 	.short	0x010a
        /*0602*/ 	.byte	0x3f
	.zero		1


	//   ....[52]....
        /*0604*/ 	.word	0x000178f0
        /*0608*/ 	.word	0x00000006
        /*060c*/ 	.word	0x00066020
        /*0610*/ 	.short	0x010a
        /*0612*/ 	.byte	0x3f
	.zero		1


	//   ....[53]....
        /*0614*/ 	.word	0x00017940
        /*0618*/ 	.word	0x0000000b
        /*061c*/ 	.word	0x00066000
        /*0620*/ 	.short	0x010a
        /*0622*/ 	.byte	0x3f
	.zero		1


	//   ....[54]....
        /*0624*/ 	.word	0x00017990
        /*0628*/ 	.word	0x00000008
        /*062c*/ 	.word	0x00066020
        /*0630*/ 	.short	0x010a
        /*0632*/ 	.byte	0x3f
	.zero		1


	//----- nvinfo : EIATTR_NUM_MBARRIERS
	.align		4
.L_38:
        /*0634*/ 	.byte	0x03, 0x38
        /*0636*/ 	.short	0x0012


	//----- nvinfo : EIATTR_EXIT_INSTR_OFFSETS
	.align		4
        /*0638*/ 	.byte	0x04, 0x1c
        /*063a*/ 	.short	(.L_40 - .L_39)


	//   ....[0]....
.L_39:
        /*063c*/ 	.word	0x00017440


	//----- nvinfo : EIATTR_MAX_THREADS
	.align		4
.L_40:
        /*0640*/ 	.byte	0x04, 0x05
        /*0642*/ 	.short	(.L_42 - .L_41)
.L_41:
        /*0644*/ 	.word	0x00000080
        /*0648*/ 	.word	0x00000001
        /*064c*/ 	.word	0x00000001


	//----- nvinfo : EIATTR_CRS_STACK_SIZE
	.align		4
.L_42:
        /*0650*/ 	.byte	0x04, 0x1e
        /*0652*/ 	.short	(.L_44 - .L_43)
.L_43:
        /*0654*/ 	.word	0x00000000


	//----- nvinfo : EIATTR_CBANK_PARAM_SIZE
	.align		4
.L_44:
        /*0658*/ 	.byte	0x03, 0x19
        /*065a*/ 	.short	0x0870


	//----- nvinfo : EIATTR_PARAM_CBANK
	.align		4
        /*065c*/ 	.byte	0x04, 0x0a
        /*065e*/ 	.short	(.L_46 - .L_45)
	.align		4
.L_45:
        /*0660*/ 	.word	index@(.nv.constant0._ZN7cutlass13device_kernelINS_4fmha6kernel13FmhaKernelTmaINS1_10collective15FmhaMainloopTmaINS_6half_tEfN4cute5tupleIJNS7_1CILi64EEENS9_ILi256EEENS9_ILi192EEEEEENS4_14ResidualFusionEJEEENS4_15FmhaFwdEpilogueIS6_fNS8_IJSA_SC_SB_EEEEEJEEEEEvNT_6ParamsE)
        /*0664*/ 	.short	0x0210
        /*0666*/ 	.short	0x0870


	//----- nvinfo : EIATTR_SW_WAR
	.align		4
.L_46:
        /*0668*/ 	.byte	0x04, 0x36
        /*066a*/ 	.short	(.L_48 - .L_47)
.L_47:
        /*066c*/ 	.word	0x00000008
.L_48:


//--------------------- .nv.callgraph             --------------------------
	.section	.nv.callgraph,"",@"SHT_CUDA_CALLGRAPH"
	.align	4
	.sectionentsize	8
	.align		4
        /*0000*/ 	.word	0x00000000
	.align		4
        /*0004*/ 	.word	0xffffffff
	.align		4
        /*0008*/ 	.word	index@(_ZN7cutlass13device_kernelINS_4fmha6kernel13FmhaKernelTmaINS1_10collective15FmhaMainloopTmaINS_6half_tEfN4cute5tupleIJNS7_1CILi64EEENS9_ILi256EEENS9_ILi192EEEEEENS4_14ResidualFusionEJEEENS4_15FmhaFwdEpilogueIS6_fNS8_IJSA_SC_SB_EEEEEJEEEEEvNT_6ParamsE)
	.align		4
        /*000c*/ 	.word	index@(__assertfail)
	.align		4
        /*0010*/ 	.word	0x00000000
	.align		4
        /*0014*/ 	.word	0xfffffffe
	.align		4
        /*0018*/ 	.word	0x00000000
	.align		4
        /*001c*/ 	.word	0xfffffffd
	.align		4
        /*0020*/ 	.word	0x00000000
	.align		4
        /*0024*/ 	.word	0xfffffffc


//--------------------- .nv.constant4             --------------------------
	.section	.nv.constant4,"a",@progbits
	.align	8
	.align		8
.nv.constant4:
        /*0000*/ 	.dword	__assertfail
	.align		8
        /*0008*/ 	.dword	__unnamed_1
	.align		8
        /*0010*/ 	.dword	__unnamed_2
	.align		8
        /*0018*/ 	.dword	_ZN39_INTERNAL_d1a13f31_4_k_cu_6cc85c60_31344cuda3std3__45__cpo5beginE
	.align		8
        /*0020*/ 	.dword	_ZN39_INTERNAL_d1a13f31_4_k_cu_6cc85c60_31344cuda3std3__45__cpo3endE
	.align		8
        /*0028*/ 	.dword	_ZN39_INTERNAL_d1a13f31_4_k_cu_6cc85c60_31344cuda3std3__45__cpo6cbeginE
	.align		8
        /*0030*/ 	.dword	_ZN39_INTERNAL_d1a13f31_4_k_cu_6cc85c60_31344cuda3std3__45__cpo4cendE
	.align		8
        /*0038*/ 	.dword	_ZN39_INTERNAL_d1a13f31_4_k_cu_6cc85c60_31344cuda3std3__441_GLOBAL__N__d1a13f31_4_k_cu_6cc85c60_31346ignoreE
	.align		8
        /*0040*/ 	.dword	_ZN39_INTERNAL_d1a13f31_4_k_cu_6cc85c60_31344cuda3std3__419piecewise_constructE
	.align		8
        /*0048*/ 	.dword	_ZN39_INTERNAL_d1a13f31_4_k_cu_6cc85c60_31344cuda3std3__48in_placeE
	.align		8
        /*0050*/ 	.dword	_ZN39_INTERNAL_d1a13f31_4_k_cu_6cc85c60_31344cuda3std6ranges3__45__cpo4swapE
	.align		8
        /*0058*/ 	.dword	_ZN39_INTERNAL_d1a13f31_4_k_cu_6cc85c60_31344cuda3std6ranges3__45__cpo9iter_moveE
	.align		8
        /*0060*/ 	.dword	_ZN39_INTERNAL_d1a13f31_4_k_cu_6cc85c60_31344cute7productE
	.align		8
        /*0068*/ 	.dword	_ZN39_INTERNAL_d1a13f31_4_k_cu_6cc85c60_31344cute1_E
	.align		8
        /*0070*/ 	.dword	$str$23
	.align		8
        /*0078*/ 	.dword	$str$24


//--------------------- .text._ZN7cutlass13device_kernelINS_4fmha6kernel13FmhaKernelTmaINS1_10collective15FmhaMainloopTmaINS_6half_tEfN4cute5tupleIJNS7_1CILi64EEENS9_ILi256EEENS9_ILi192EEEEEENS4_14ResidualFusionEJEEENS4_15FmhaFwdEpilogueIS6_fNS8_IJSA_SC_SB_EEEEEJEEEEEvNT_6ParamsE --------------------------
	.section	.text._ZN7cutlass13device_kernelINS_4fmha6kernel13FmhaKernelTmaINS1_10collective15FmhaMainloopTmaINS_6half_tEfN4cute5tupleIJNS7_1CILi64EEENS9_ILi256EEENS9_ILi192EEEEEENS4_14ResidualFusionEJEEENS4_15FmhaFwdEpilogueIS6_fNS8_IJSA_SC_SB_EEEEEJEEEEEvNT_6ParamsE,"ax",@progbits
	.align	128
.text._ZN7cutlass13device_kernelINS_4fmha6kernel13FmhaKernelTmaINS1_10collective15FmhaMainloopTmaINS_6half_tEfN4cute5tupleIJNS7_1CILi64EEENS9_ILi256EEENS9_ILi192EEEEEENS4_14ResidualFusionEJEEENS4_15FmhaFwdEpilogueIS6_fNS8_IJSA_SC_SB_EEEEEJEEEEEvNT_6ParamsE:
        .type           _ZN7cutlass13device_kernelINS_4fmha6kernel13FmhaKernelTmaINS1_10collective15FmhaMainloopTmaINS_6half_tEfN4cute5tupleIJNS7_1CILi64EEENS9_ILi256EEENS9_ILi192EEEEEENS4_14ResidualFusionEJEEENS4_15FmhaFwdEpilogueIS6_fNS8_IJSA_SC_SB_EEEEEJEEEEEvNT_6ParamsE,@function
        .size           _ZN7cutlass13device_kernelINS_4fmha6kernel13FmhaKernelTmaINS1_10collective15FmhaMainloopTmaINS_6half_tEfN4cute5tupleIJNS7_1CILi64EEENS9_ILi256EEENS9_ILi192EEEEEENS4_14ResidualFusionEJEEENS4_15FmhaFwdEpilogueIS6_fNS8_IJSA_SC_SB_EEEEEJEEEEEvNT_6ParamsE,(.L_x_100 - _ZN7cutlass13device_kernelINS_4fmha6kernel13FmhaKernelTmaINS1_10collective15FmhaMainloopTmaINS_6half_tEfN4cute5tupleIJNS7_1CILi64EEENS9_ILi256EEENS9_ILi192EEEEEENS4_14ResidualFusionEJEEENS4_15FmhaFwdEpilogueIS6_fNS8_IJSA_SC_SB_EEEEEJEEEEEvNT_6ParamsE)
        .other          _ZN7cutlass13device_kernelINS_4fmha6kernel13FmhaKernelTmaINS1_10collective15FmhaMainloopTmaINS_6half_tEfN4cute5tupleIJNS7_1CILi64EEENS9_ILi256EEENS9_ILi192EEEEEENS4_14ResidualFusionEJEEENS4_15FmhaFwdEpilogueIS6_fNS8_IJSA_SC_SB_EEEEEJEEEEEvNT_6ParamsE,@"STO_CUDA_ENTRY STV_DEFAULT"
_ZN7cutlass13device_kernelINS_4fmha6kernel13FmhaKernelTmaINS1_10collective15FmhaMainloopTmaINS_6half_tEfN4cute5tupleIJNS7_1CILi64EEENS9_ILi256EEENS9_ILi192EEEEEENS4_14ResidualFusionEJEEENS4_15FmhaFwdEpilogueIS6_fNS8_IJSA_SC_SB_EEEEEJEEEEEvNT_6ParamsE:
[----:B------:R-:W1:Y:S01]  /*0000*/  LDC R1, c[0x0][0x28] ;  /* 0x00000a00ff017b82 */ /* 0x000e620000000800 */
[----:B------:R-:W2:Y:S01]  /*0010*/  S2R R3, SR_TID.X ;  /* 0x0000000000037919 */ /* 0x000ea20000002100 */
[----:B------:R-:W-:Y:S01]  /*0020*/  ELECT P0, URZ, PT ;  /* 0x00000000003f782f */ /* 0x000fe20003800000 */
[----:B------:R-:W-:Y:S01]  /*0030*/  BSSY B0, `(.L_x_0) ;  /* 0x0000011000007945 */ /* 0x000fe20003800000 */
[----:B-1----:R-:W-:Y:S02]  /*0040*/  IADD3 R1, R1, -0x58, RZ ;  /* 0xffffffa801017810 */ /* 0x002fe40007ffe0ff */
[----:B--2---:R-:W-:-:S05]  /*0050*/  SHF.R.U32.HI R0, RZ, 0x5, R3 ;  /* 0x00000005ff007819 */ /* 0x004fca0000011603 */
[----:B------:R-:W1:Y:S02]  /*0060*/  SHFL.IDX PT, R2, R0, RZ, 0x1f ;  /* 0x00001fff00027589 */ /* 0x000e6400000e0000 */
[----:B-1----:R-:W-:-:S13]  /*0070*/  ISETP.NE.OR P0, PT, R2, RZ, !P0 ;  /* 0x000000ff0200720c */ /* 0x002fda0004705670 */
[----:B------:R-:W-:Y:S05]  /*0080*/  @P0 BRA `(.L_x_1) ;  /* 0x00000000002c0947 */ /* 0x000fea0003800000 */
[----:B------:R-:W-:Y:S02]  /*0090*/  ULDC.64 UR4, c[0x0][0x198] ;  /* 0x0000660000047ab9 */ /* 0x000fe40000000a00 */
[----:B------:R-:W-:Y:S02]  /*00a0*/  UIADD3 UR6, UP0, UR4, 0xf0, URZ ;  /* 0x000000f004067890 */ /* 0x000fe4000ff1e03f */
[----:B------:R-:W-:Y:S02]  /*00b0*/  UIADD3 UR8, UP1, UR4, 0x1f0, URZ ;  /* 0x000001f004087890 */ /* 0x000fe4000ff3e03f */
[----:B------:R-:W-:Y:S02]  /*00c0*/  UIADD3 UR4, UP2, UR4, 0x2f0, URZ ;  /* 0x000002f004047890 */ /* 0x000fe4000ff5e03f */
[----:B------:R-:W-:Y:S02]  /*00d0*/  UIADD3.X UR7, URZ, UR5, URZ, UP0, !UPT ;  /* 0x000000053f077290 */ /* 0x000fe400087fe43f */
[----:B------:R-:W-:-:S02]  /*00e0*/  UIADD3.X UR9, URZ, UR5, URZ, UP1, !UPT ;  /* 0x000000053f097290 */ /* 0x000fc40008ffe43f */
[----:B------:R-:W-:-:S05]  /*00f0*/  UIADD3.X UR5, URZ, UR5, URZ, UP2, !UPT ;  /* 0x000000053f057290 */ /* 0x000fca00097fe43f */
[----:B------:R1:W-:Y:S02]  /*0100*/  UTMACCTL.PF [UR6] ;  /* 0x00000000060079b9 */ /* 0x0003e40008040000 */
[----:B------:R1:W-:Y:S02]  /*0110*/  UTMACCTL.PF [UR8] ;  /* 0x00000000080079b9 */ /* 0x0003e40008040000 */
[----:B------:R1:W-:Y:S02]  /*0120*/  UTMACCTL.PF [UR4] ;  /* 0x00000000040079b9 */ /* 0x0003e40008040000 */
[----:B-1----:R-:W-:Y:S01]  /*0130*/  NOP ;  /* 0x0000000000007918 */ /* 0x002fe20000000000 */
.L_x_1:
[----:B------:R-:W-:Y:S05]  /*0140*/  BSYNC B0 ;  /* 0x0000000000007941 */ /* 0x000fea0003800000 */
.L_x_0:
[----:B------:R-:W1:Y:S02]  /*0150*/  SHFL.IDX PT, R2, R0, RZ, 0x1f ;  /* 0x00001fff00027589 */ /* 0x000e6400000e0000 */
[----:B-1----:R-:W-:-:S13]  /*0160*/  ISETP.NE.AND P0, PT, R2, RZ, PT ;  /* 0x000000ff0200720c */ /* 0x002fda0003f05270 */
[----:B------:R-:W-:Y:S05]  /*0170*/  @P0 BRA `(.L_x_2) ;  /* 0x0000000000400947 */ /* 0x000fea0003800000 */
[----:B------:R-:W1:Y:S01]  /*0180*/  S2UR UR8, SR_CgaCtaId ;  /* 0x00000000000879c3 */ /* 0x000e620000008800 */
[----:B------:R-:W-:Y:S01]  /*0190*/  UMOV UR4, 0x400 ;  /* 0x0000040000047882 */ /* 0x000fe20000000000 */
[----:B------:R-:W-:Y:S01]  /*01a0*/  UMOV UR5, 0x1 ;  /* 0x0000000100057882 */ /* 0x000fe20000000000 */
[----:B------:R-:W-:Y:S01]  /*01b0*/  UMOV UR6, 0x80 ;  /* 0x0000008000067882 */ /* 0x000fe20000000000 */
[----:B------:R-:W-:Y:S01]  /*01c0*/  ELECT P0, URZ, PT ;  /* 0x00000000003f782f */ /* 0x000fe20003800000 */
[----:B------:R-:W-:-:S04]  /*01d0*/  UIADD3 UR6, -UR6, 0x100000, URZ ;  /* 0x0010000006067890 */ /* 0x000fc8000fffe13f */
[----:B------:R-:W-:Y:S02]  /*01e0*/  USHF.L.U32 UR7, UR6, 0xb, URZ ;  /* 0x0000000b06077899 */ /* 0x000fe4000800063f */
[----:B------:R-:W-:Y:S02]  /*01f0*/  USHF.L.U32 UR6, UR6, 0x1, URZ ;  /* 0x0000000106067899 */ /* 0x000fe4000800063f */
[----:B-1----:R-:W-:Y:S02]  /*0200*/  ULEA UR8, UR8, UR4, 0x18 ;  /* 0x0000000408087291 */ /* 0x002fe4000f8ec03f */
[----:B------:R-:W-:-:S04]  /*0210*/  UIADD3 UR4, -UR5, 0x100000, URZ ;  /* 0x0010000005047890 */ /* 0x000fc8000fffe13f */
[----:B------:R-:W-:Y:S02]  /*0220*/  USHF.L.U32 UR5, UR4, 0xb, URZ ;  /* 0x0000000b04057899 */ /* 0x000fe4000800063f */
[----:B------:R-:W-:Y:S01]  /*0230*/  USHF.L.U32 UR4, UR4, 0x1, URZ ;  /* 0x0000000104047899 */ /* 0x000fe2000800063f */
[----:B------:R-:W1:Y:S11]  /*0240*/  FENCE.VIEW.ASYNC.S ;  /* 0x00000000000073c6 */ /* 0x000e760000000000 */
[----:B-1----:R1:W2:Y:S01]  /*0250*/  SYNCS.EXCH.64 URZ, [UR8+0x66040], UR4 ;  /* 0x06604004083f75b2 */ /* 0x0022a20008000100 */
[----:B------:R1:W3:Y:S01]  /*0260*/  SYNCS.EXCH.64 URZ, [UR8+0x66048], UR6 ;  /* 0x06604806083f75b2 */ /* 0x0002e20008000100 */
[----:B------:R-:W-:Y:S01]  /*0270*/  NOP ;  /* 0x0000000000007918 */ /* 0x000fe20000000000 */
.L_x_2:
[----:B------:R-:W4:Y:S01]  /*0280*/  SHFL.IDX PT, R2, R0, RZ, 0x1f ;  /* 0x00001fff00027589 */ /* 0x000f2200000e0000 */
[----:B------:R-:W-:Y:S01]  /*0290*/  NOP ;  /* 0x0000000000007918 */ /* 0x000fe20000000000 */
[----:B----4-:R-:W-:-:S13]  /*02a0*/  ISETP.NE.AND P0, PT, R2, RZ, PT ;  /* 0x000000ff0200720c */ /* 0x010fda0003f05270 */
[----:B------:R-:W-:Y:S05]  /*02b0*/  @P0 BRA `(.L_x_3) ;  /* 0x0000000000580947 */ /* 0x000fea0003800000 */
[----:B-1----:R-:W1:Y:S01]  /*02c0*/  S2UR UR5, SR_CgaCtaId ;  /* 0x00000000000579c3 */ /* 0x002e620000008800 */
[----:B------:R-:W-:Y:S01]  /*02d0*/  UMOV UR4, 0x400 ;  /* 0x0000040000047882 */ /* 0x000fe20000000000 */
[----:B------:R-:W-:Y:S01]  /*02e0*/  UMOV UR6, 0x1 ;  /* 0x0000000100067882 */ /* 0x000fe20000000000 */
[----:B------:R-:W-:Y:S01]  /*02f0*/  UMOV UR7, 0x80 ;  /* 0x0000008000077882 */ /* 0x000fe20000000000 */
[----:B------:R-:W-:Y:S01]  /*0300*/  ELECT P0, URZ, PT ;  /* 0x00000000003f782f */ /* 0x000fe20003800000 */
[----:B-1----:R-:W-:Y:S02]  /*0310*/  ULEA UR8, UR5, UR4, 0x18 ;  /* 0x0000000405087291 */ /* 0x002fe4000f8ec03f */
[----:B------:R-:W-:-:S04]  /*0320*/  UIADD3 UR4, -UR6, 0x100000, URZ ;  /* 0x0010000006047890 */ /* 0x000fc8000fffe13f */
[----:B------:R-:W-:Y:S02]  /*0330*/  USHF.L.U32 UR5, UR4, 0xb, URZ ;  /* 0x0000000b04057899 */ /* 0x000fe4000800063f */
[----:B------:R-:W-:Y:S02]  /*0340*/  USHF.L.U32 UR4, UR4, 0x1, URZ ;  /* 0x0000000104047899 */ /* 0x000fe4000800063f */
[----:B------:R-:W-:-:S04]  /*0350*/  UIADD3 UR6, -UR7, 0x100000, URZ ;  /* 0x0010000007067890 */ /* 0x000fc8000fffe13f */
[----:B------:R-:W-:Y:S02]  /*0360*/  USHF.L.U32 UR7, UR6, 0xb, URZ ;  /* 0x0000000b06077899 */ /* 0x000fe4000800063f */
[----:B------:R-:W-:Y:S01]  /*0370*/  USHF.L.U32 UR6, UR6, 0x1, URZ ;  /* 0x0000000106067899 */ /* 0x000fe2000800063f */
[----:B------:R-:W1:Y:S03]  /*0380*/  FENCE.VIEW.ASYNC.S ;  /* 0x00000000000073c6 */ /* 0x000e660000000000 */
[----:B-1----:R4:W1:Y:S08]  /*0390*/  SYNCS.EXCH.64 URZ, [UR8+0x66000], UR4 ;  /* 0x06600004083f75b2 */ /* 0x0028700008000100 */
[----:B------:R4:W1:Y:S01]  /*03a0*/  SYNCS.EXCH.64 URZ, [UR8+0x66020], UR6 ;  /* 0x06602006083f75b2 */ /* 0x0008620008000100 */
[----:B------:R4:W1:Y:S01]  /*03b0*/  SYNCS.EXCH.64 URZ, [UR8+0x66008], UR4 ;  /* 0x06600804083f75b2 */ /* 0x0008620008000100 */
[----:B------:R4:W1:Y:S01]  /*03c0*/  SYNCS.EXCH.64 URZ, [UR8+0x66028], UR6 ;  /* 0x06602806083f75b2 */ /* 0x0008620008000100 */
[----:B------:R4:W1:Y:S01]  /*03d0*/  SYNCS.EXCH.64 URZ, [UR8+0x66010], UR4 ;  /* 0x06601004083f75b2 */ /* 0x0008620008000100 */
[----:B------:R4:W1:Y:S01]  /*03e0*/  SYNCS.EXCH.64 URZ, [UR8+0x66030], UR6 ;  /* 0x06603006083f75b2 */ /* 0x0008620008000100 */
[----:B------:R4:W1:Y:S01]  /*03f0*/  SYNCS.EXCH.64 URZ, [UR8+0x66018], UR4 ;  /* 0x06601804083f75b2 */ /* 0x0008620008000100 */
[----:B------:R4:W1:Y:S02]  /*0400*/  SYNCS.EXCH.64 URZ, [UR8+0x66038], UR6 ;  /* 0x06603806083f75b2 */ /* 0x0008640008000100 */
[----:B----4-:R-:W-:Y:S01]  /*0410*/  NOP ;  /* 0x0000000000007918 */ /* 0x010fe20000000000 */
.L_x_3:
        /* <DEDUP_REMOVED lines=26> */
.L_x_4:
[----:B------:R-:W4:Y:S01]  /*05c0*/  SHFL.IDX PT, R0, R0, RZ, 0x1f ;  /* 0x00001fff00007589 */ /* 0x000f2200000e0000 */
[----:B------:R-:W-:Y:S02]  /*05d0*/  ELECT P0, URZ, PT ;  /* 0x00000000003f782f */ /* 0x000fe40003800000 */
[----:B------:R-:W-:Y:S01]  /*05e0*/  SHF.R.S32.HI R2, RZ, 0x1f, R3 ;  /* 0x0000001fff027819 */ /* 0x000fe20000011403 */
[----:B------:R-:W-:Y:S01]  /*05f0*/  NOP ;  /* 0x0000000000007918 */ /* 0x000fe20000000000 */
[----:B------:R-:W1:Y:S01]  /*0600*/  S2UR UR36, SR_CTAID.Y ;  /* 0x00000000002479c3 */ /* 0x000e620000002600 */
[----:B------:R-:W-:Y:S01]  /*0610*/  BSSY B0, `(.L_x_5) ;  /* 0x0000033000007945 */ /* 0x000fe20003800000 */
[----:B------:R-:W-:-:S04]  /*0620*/  LEA.HI R2, R2, R3, RZ, 0x7 ;  /* 0x0000000302027211 */ /* 0x000fc800078f38ff */
[----:B------:R-:W-:Y:S02]  /*0630*/  LOP3.LUT R2, R2, 0xffffff80, RZ, 0xc0, !PT ;  /* 0xffffff8002027812 */ /* 0x000fe400078ec0ff */
[----:B------:R-:W1:Y:S02]  /*0640*/  S2UR UR37, SR_CTAID.Z ;  /* 0x00000000002579c3 */ /* 0x000e640000002700 */
[----:B------:R-:W-:Y:S01]  /*0650*/  IADD3 R4, R3, -R2, RZ ;  /* 0x8000000203047210 */ /* 0x000fe20007ffe0ff */
[----:B----4-:R4:W-:Y:S05]  /*0660*/  STL [R1+0x18], R0 ;  /* 0x0000180001007387 */ /* 0x0109ea0000100800 */
[----:B-123--:R-:W-:Y:S01]  /*0670*/  BAR.SYNC.DEFER_BLOCKING 0x0 ;  /* 0x0000000000007b1d */ /* 0x00efe20000010000 */
[----:B------:R-:W-:-:S05]  /*0680*/  ISETP.EQ.AND P1, PT, R0, RZ, P0 ;  /* 0x000000ff0000720c */ /* 0x000fca0000722270 */
[----:B------:R4:W-:Y:S08]  /*0690*/  STL [R1], RZ ;  /* 0x000000ff01007387 */ /* 0x0009f00000100800 */
[----:B----4-:R-:W-:Y:S05]  /*06a0*/  @!P1 BRA `(.L_x_6) ;  /* 0x0000000000a49947 */ /* 0x010fea0003800000 */
[----:B------:R-:W1:Y:S01]  /*06b0*/  S2R R3, SR_CgaCtaId ;  /* 0x0000000000037919 */ /* 0x000e620000008800 */
[----:B------:R-:W-:Y:S01]  /*06c0*/  MOV R0, 0x400 ;  /* 0x0000040000007802 */ /* 0x000fe20000000f00 */
[----:B------:R-:W-:Y:S01]  /*06d0*/  IMAD.MOV.U32 R2, RZ, RZ, 0x1 ;  /* 0x00000001ff027424 */ /* 0x000fe200078e00ff */
[----:B------:R-:W-:Y:S02]  /*06e0*/  ISETP.NE.AND P3, PT, R4, RZ, PT ;  /* 0x000000ff0400720c */ /* 0x000fe40003f65270 */
[----:B-1----:R-:W-:Y:S02]  /*06f0*/  LEA R3, R3, R0, 0x18 ;  /* 0x0000000003037211 */ /* 0x002fe400078ec0ff */
[----:B------:R-:W-:-:S04]  /*0700*/  SHF.L.U32 R0, R2, 0x1f, RZ ;  /* 0x0000001f02007819 */ /* 0x000fc800000006ff */
[----:B------:R-:W1:Y:S02]  /*0710*/  SYNCS.PHASECHK.TRANS64.TRYWAIT P2, [R3+URZ+0x66048], R0 ;  /* 0x06604800030075a7 */ /* 0x000e64000804017f */
[----:B-1----:R-:W-:Y:S05]  /*0720*/  @!P2 BRA `(.L_x_7) ;  /* 0x0000016c0048a947 */ /* 0x002fea0003800000 */
.L_x_79:
[----:B------:R-:W-:Y:S05]  /*0730*/  @P3 BRA `(.L_x_8) ;  /* 0x0000000000183947 */ /* 0x000fea0003800000 */
[----:B------:R-:W2:Y:S01]  /*0740*/  S2R R2, SR_TID.X ;  /* 0x0000000000027919 */ /* 0x000ea20000002100 */
[----:B-1----:R-:W-:-:S04]  /*0750*/  MOV R0, 0x6000 ;  /* 0x0000600000007802 */ /* 0x002fc80000000f00 */
[----:B------:R3:W-:Y:S01]  /*0760*/  SYNCS.ARRIVE.TRANS64 RZ, [R3+URZ+0x66040], R0 ;  /* 0x0660400003ff79a7 */ /* 0x0007e2000800003f */
[----:B--2---:R-:W-:-:S13]  /*0770*/  LOP3.LUT P2, RZ, R2, 0x1f, RZ, 0xc0, !PT ;  /* 0x0000001f02ff7812 */ /* 0x004fda000784c0ff */
[----:B---3--:R-:W-:Y:S05]  /*0780*/  @!P2 BRA `(.L_x_8) ;  /* 0x000000000004a947 */ /* 0x008fea0003800000 */
[----:B------:R-:W-:Y:S01]  /*0790*/  BPT.TRAP 0x1 ;  /* 0x000000040000795c */ /* 0x000fe20000300000 */
.L_x_8:
[----:B------:R-:W2:Y:S01]  /*07a0*/  S2UR UR11, SR_CTAID.X ;  /* 0x00000000000b79c3 */ /* 0x000ea20000002500 */
[----:B------:R-:W-:Y:S01]  /*07b0*/  R2UR UR8, R3 ;  /* 0x00000000030872ca */ /* 0x000fe200000e0000 */
[----:B------:R-:W-:Y:S01]  /*07c0*/  ULDC.64 UR4, c[0x0][0x198] ;  /* 0x0000660000047ab9 */ /* 0x000fe20000000a00 */
[----:B------:R-:W-:Y:S01]  /*07d0*/  UMOV UR6, 0x0 ;  /* 0x0000000000067882 */ /* 0x000fe20000000000 */
[----:B------:R-:W-:Y:S01]  /*07e0*/  UIADD3 UR4, UP0, UR4, 0xf0, URZ ;  /* 0x000000f004047890 */ /* 0x000fe2000ff1e03f */
[----:B------:R-:W-:Y:S01]  /*07f0*/  UMOV UR7, 0x10000000 ;  /* 0x1000000000077882 */ /* 0x000fe20000000000 */
[----:B------:R-:W-:Y:S02]  /*0800*/  UMOV UR10, URZ ;  /* 0x0000003f000a7c82 */ /* 0x000fe40008000000 */
[----:B------:R-:W-:Y:S01]  /*0810*/  UIADD3.X UR5, URZ, UR5, URZ, UP0, !UPT ;  /* 0x000000053f057290 */ /* 0x000fe200087fe43f */
[----:B------:R-:W-:Y:S01]  /*0820*/  UMOV UR12, UR36 ;  /* 0x00000024000c7c82 */ /* 0x000fe20008000000 */
[----:B------:R-:W-:Y:S01]  /*0830*/  UMOV UR13, UR37 ;  /* 0x00000025000d7c82 */ /* 0x000fe20008000000 */
[----:B------:R-:W-:Y:S01]  /*0840*/  UMOV UR18, 0x40 ;  /* 0x0000004000127882 */ /* 0x000fe20000000000 */
[----:B------:R-:W-:-:S02]  /*0850*/  UMOV UR20, UR36 ;  /* 0x0000002400147c82 */ /* 0x000fc40008000000 */
[----:B------:R-:W-:Y:S02]  /*0860*/  UIADD3 UR9, UR8, 0x66040, URZ ;  /* 0x0006604008097890 */ /* 0x000fe4000fffe03f */
[----:B------:R-:W-:Y:S02]  /*0870*/  UIADD3 UR16, UR8, 0x2000, URZ ;  /* 0x0000200008107890 */ /* 0x000fe4000fffe03f */
[----:B------:R-:W-:Y:S01]  /*0880*/  UIADD3 UR32, UR8, 0x4000, URZ ;  /* 0x0000400008207890 */ /* 0x000fe2000fffe03f */
[----:B------:R-:W-:Y:S02]  /*0890*/  UMOV UR21, UR37 ;  /* 0x0000002500157c82 */ /* 0x000fe40008000000 */
[----:B------:R-:W-:Y:S01]  /*08a0*/  UMOV UR17, UR9 ;  /* 0x0000000900117c82 */ /* 0x000fe20008000000 */
[----:B------:R-:W-:Y:S01]  /*08b0*/  UMOV UR34, 0x80 ;  /* 0x0000008000227882 */ /* 0x000fe20000000000 */
[----:B------:R-:W-:Y:S01]  /*08c0*/  UMOV UR33, UR9 ;  /* 0x0000000900217c82 */ /* 0x000fe20008000000 */
[----:B--2---:R-:W-:-:S07]  /*08d0*/  USHF.L.U32 UR11, UR11, 0x6, URZ ;  /* 0x000000060b0b7899 */ /* 0x004fce000800063f */
[----:B------:R-:W-:Y:S01]  /*08e0*/  UMOV UR19, UR11 ;  /* 0x0000000b00137c82 */ /* 0x000fe20008000000 */
[----:B------:R-:W-:Y:S01]  /*08f0*/  UMOV UR35, UR11 ;  /* 0x0000000b00237c82 */ /* 0x000fe20008000000 */
[----:B------:R2:W-:Y:S01]  /*0900*/  UTMALDG.4D [UR8], [UR4], desc[UR6] ;  /* 0x00000608040075b4 */ /* 0x0005e20008019000 */
[----:B------:R2:W-:Y:S01]  /*0910*/  UTMALDG.4D [UR16], [UR4], desc[UR6] ;  /* 0x00000610040075b4 */ /* 0x0005e20008019000 */
[----:B------:R2:W-:Y:S02]  /*0920*/  UTMALDG.4D [UR32], [UR4], desc[UR6] ;  /* 0x00000620040075b4 */ /* 0x0005e40008019000 */
[----:B--2---:R-:W-:Y:S01]  /*0930*/  NOP ;  /* 0x0000000000007918 */ /* 0x004fe20000000000 */
.L_x_6:
[----:B------:R-:W-:Y:S05]  /*0940*/  BSYNC B0 ;  /* 0x0000000000007941 */ /* 0x000fea0003800000 */
.L_x_5:
[----:B------:R-:W2:Y:S01]  /*0950*/  LDC R8, c[0x0][0x28c] ;  /* 0x0000a300ff087b82 */ /* 0x000ea20000000800 */
[----:B-1----:R-:W-:Y:S01]  /*0960*/  IMAD.MOV.U32 R0, RZ, RZ, 0x1 ;  /* 0x00000001ff007424 */ /* 0x002fe200078e00ff */
[----:B------:R-:W-:Y:S01]  /*0970*/  BSSY B0, `(.L_x_9) ;  /* 0x00000e1000007945 */ /* 0x000fe20003800000 */
[----:B------:R-:W-:Y:S02]  /*0980*/  MOV R4, 0x1 ;  /* 0x0000000100047802 */ /* 0x000fe40000000f00 */
[----:B------:R-:W-:Y:S01]  /*0990*/  MOV R2, RZ ;  /* 0x000000ff00027202 */ /* 0x000fe20000000f00 */
[----:B------:R1:W-:Y:S01]  /*09a0*/  STL [R1+0x10], R0 ;  /* 0x0000100001007387 */ /* 0x0003e20000100800 */
[----:B--2---:R-:W-:-:S04]  /*09b0*/  IADD3 R248, R8, 0xff, RZ ;  /* 0x000000ff08f87810 */ /* 0x004fc80007ffe0ff */
[----:B------:R-:W-:-:S04]  /*09c0*/  SHF.R.S32.HI R3, RZ, 0x1f, R248 ;  /* 0x0000001fff037819 */ /* 0x000fc800000114f8 */
[----:B------:R-:W-:-:S04]  /*09d0*/  LEA.HI R248, R3, R248, RZ, 0x8 ;  /* 0x000000f803f87211 */ /* 0x000fc800078f40ff */
[----:B------:R-:W-:-:S05]  /*09e0*/  SHF.R.S32.HI R3, RZ, 0x8, R248 ;  /* 0x00000008ff037819 */ /* 0x000fca00000114f8 */
[----:B------:R-:W-:Y:S01]  /*09f0*/  IMAD.SHL.U32 R3, R3, 0x2, RZ ;  /* 0x0000000203037824 */ /* 0x000fe200078e00ff */
[----:B-1----:R-:W-:Y:S06]  /*0a00*/  @!P1 BRA `(.L_x_10) ;  /* 0x0000000c005c9947 */ /* 0x002fec0003800000 */
[----:B------:R-:W1:Y:S01]  /*0a10*/  S2R R9, SR_TID.X ;  /* 0x0000000000097919 */ /* 0x000e620000002100 */
[----:B------:R-:W-:Y:S02]  /*0a20*/  ISETP.GE.AND P1, PT, R8, 0x1, PT ;  /* 0x000000010800780c */ /* 0x000fe40003f26270 */
[----:B------:R-:W-:Y:S01]  /*0a30*/  MOV R2, RZ ;  /* 0x000000ff00027202 */ /* 0x000fe20000000f00 */
[----:B------:R2:W-:Y:S01]  /*0a40*/  STL [R1], RZ ;  /* 0x000000ff01007387 */ /* 0x0005e20000100800 */
[----:B-1----:R-:W-:-:S09]  /*0a50*/  LOP3.LUT R6, R9, 0x1f, RZ, 0xc0, !PT ;  /* 0x0000001f09067812 */ /* 0x002fd200078ec0ff */
[----:B--2---:R-:W-:Y:S05]  /*0a60*/  @!P1 BRA `(.L_x_11) ;  /* 0x00000004007c9947 */ /* 0x004fea0003800000 */
[----:B------:R-:W1:Y:S01]  /*0a70*/  S2R R5, SR_CgaCtaId ;  /* 0x0000000000057919 */ /* 0x000e620000008800 */
[----:B------:R-:W-:Y:S02]  /*0a80*/  MOV R0, 0x400 ;  /* 0x0000040000007802 */ /* 0x000fe40000000f00 */
[----:B------:R-:W-:Y:S02]  /*0a90*/  MOV R2, 0x1 ;  /* 0x0000000100027802 */ /* 0x000fe40000000f00 */
[----:B------:R-:W-:-:S04]  /*0aa0*/  SHF.R.S32.HI R7, RZ, 0x1f, R9 ;  /* 0x0000001fff077819 */ /* 0x000fc80000011409 */
[----:B------:R-:W-:-:S04]  /*0ab0*/  LEA.HI R7, R7, R9, RZ, 0x7 ;  /* 0x0000000907077211 */ /* 0x000fc800078f38ff */
[----:B------:R-:W-:-:S05]  /*0ac0*/  LOP3.LUT R7, R7, 0xffffff80, RZ, 0xc0, !PT ;  /* 0xffffff8007077812 */ /* 0x000fca00078ec0ff */
[----:B------:R-:W-:-:S05]  /*0ad0*/  IMAD.IADD R7, R9, 0x1, -R7 ;  /* 0x0000000109077824 */ /* 0x000fca00078e0a07 */
[----:B------:R-:W-:Y:S02]  /*0ae0*/  ISETP.NE.AND P2, PT, R7, RZ, PT ;  /* 0x000000ff0700720c */ /* 0x000fe40003f45270 */
[----:B-1----:R-:W-:Y:S02]  /*0af0*/  LEA R5, R5, R0, 0x18 ;  /* 0x0000000005057211 */ /* 0x002fe400078ec0ff */
[----:B------:R-:W-:-:S04]  /*0b00*/  SHF.L.U32 R0, R2, 0x1f, RZ ;  /* 0x0000001f02007819 */ /* 0x000fc800000006ff */
[----:B------:R-:W1:Y:S02]  /*0b10*/  SYNCS.PHASECHK.TRANS64.TRYWAIT P1, [R5+URZ+0x66020], R0 ;  /* 0x06602000050075a7 */ /* 0x000e64000802017f */
[----:B-1----:R-:W-:Y:S05]  /*0b20*/  @!P1 BRA `(.L_x_12) ;  /* 0x00000168005c9947 */ /* 0x002fea0003800000 */
.L_x_80:
[----:B------:R-:W-:Y:S01]  /*0b30*/  MOV R2, 0x1 ;  /* 0x0000000100027802 */ /* 0x000fe20000000f00 */
[----:B------:R-:W-:Y:S06]  /*0b40*/  @P2 BRA `(.L_x_13) ;  /* 0x0000000000142947 */ /* 0x000fec0003800000 */
[----:B------:R-:W-:Y:S02]  /*0b50*/  ISETP.NE.AND P1, PT, R6, RZ, PT ;  /* 0x000000ff0600720c */ /* 0x000fe40003f25270 */
[----:B-1----:R-:W-:-:S04]  /*0b60*/  MOV R0, 0x18000 ;  /* 0x0001800000007802 */ /* 0x002fc80000000f00 */
[----:B------:R2:W-:Y:S07]  /*0b70*/  SYNCS.ARRIVE.TRANS64 RZ, [R5+URZ+0x66000], R0 ;  /* 0x0660000005ff79a7 */ /* 0x0005ee000800003f */
[----:B------:R-:W-:Y:S05]  /*0b80*/  @!P1 BRA `(.L_x_13) ;  /* 0x0000000000049947 */ /* 0x000fea0003800000 */
[----:B------:R-:W-:Y:S01]  /*0b90*/  BPT.TRAP 0x1 ;  /* 0x000000040000795c */ /* 0x000fe20000300000 */
.L_x_13:
[----:B------:R-:W3:Y:S01]  /*0ba0*/  S2R R7, SR_CgaCtaId ;  /* 0x0000000000077919 */ /* 0x000ee20000008800 */
[----:B------:R-:W-:Y:S01]  /*0bb0*/  R2UR UR32, R5 ;  /* 0x00000000052072ca */ /* 0x000fe200000e0000 */
[----:B------:R-:W-:Y:S01]  /*0bc0*/  ULDC.64 UR4, c[0x0][0x198] ;  /* 0x0000660000047ab9 */ /* 0x000fe20000000a00 */
[----:B-12---:R-:W-:Y:S01]  /*0bd0*/  MOV R0, 0x400 ;  /* 0x0000040000007802 */ /* 0x006fe20000000f00 */
[----:B------:R-:W-:Y:S01]  /*0be0*/  UIADD3 UR4, UP0, UR4, 0x1f0, URZ ;  /* 0x000001f004047890 */ /* 0x000fe2000ff1e03f */
[----:B------:R-:W-:Y:S01]  /*0bf0*/  IMAD.MOV.U32 R5, RZ, RZ, 0x1 ;  /* 0x00000001ff057424 */ /* 0x000fe200078e00ff */
[----:B------:R-:W-:Y:S01]  /*0c00*/  UMOV UR19, URZ ;  /* 0x0000003f00137c82 */ /* 0x000fe20008000000 */
[----:B------:R-:W1:Y:S01]  /*0c10*/  S2R R9, SR_TID.X ;  /* 0x0000000000097919 */ /* 0x000e620000002100 */
[----:B------:R-:W-:Y:S01]  /*0c20*/  UIADD3.X UR5, URZ, UR5, URZ, UP0, !UPT ;  /* 0x000000053f057290 */ /* 0x000fe200087fe43f */
[----:B------:R-:W-:Y:S01]  /*0c30*/  UMOV UR6, 0x0 ;  /* 0x0000000000067882 */ /* 0x000fe20000000000 */
[----:B------:R-:W-:Y:S01]  /*0c40*/  UMOV UR7, 0x10000000 ;  /* 0x1000000000077882 */ /* 0x000fe20000000000 */
[----:B------:R-:W-:Y:S01]  /*0c50*/  UMOV UR18, URZ ;  /* 0x0000003f00127c82 */ /* 0x000fe20008000000 */
[----:B------:R-:W-:-:S02]  /*0c60*/  UMOV UR20, UR36 ;  /* 0x0000002400147c82 */ /* 0x000fc40008000000 */
[----:B------:R-:W-:Y:S01]  /*0c70*/  UIADD3 UR16, UR32, 0x6000, URZ ;  /* 0x0000600020107890 */ /* 0x000fe2000fffe03f */
[----:B------:R-:W-:Y:S01]  /*0c80*/  SHF.L.U32 R5, R5, 0x1f, RZ ;  /* 0x0000001f05057819 */ /* 0x000fe200000006ff */
[----:B------:R-:W-:Y:S02]  /*0c90*/  UIADD3 UR17, UR32, 0x66000, URZ ;  /* 0x0006600020117890 */ /* 0x000fe4000fffe03f */
[----:B------:R-:W-:Y:S02]  /*0ca0*/  UIADD3 UR8, UR32, 0xe000, URZ ;  /* 0x0000e00020087890 */ /* 0x000fe4000fffe03f */
[----:B------:R-:W-:Y:S01]  /*0cb0*/  UIADD3 UR32, UR32, 0x16000, URZ ;  /* 0x0001600020207890 */ /* 0x000fe2000fffe03f */
[----:B------:R-:W-:Y:S01]  /*0cc0*/  UMOV UR21, UR37 ;  /* 0x0000002500157c82 */ /* 0x000fe20008000000 */
[----:B------:R-:W-:Y:S01]  /*0cd0*/  UMOV UR10, 0x40 ;  /* 0x00000040000a7882 */ /* 0x000fe20000000000 */
[----:B------:R-:W-:Y:S01]  /*0ce0*/  UMOV UR12, UR36 ;  /* 0x00000024000c7c82 */ /* 0x000fe20008000000 */
[----:B------:R-:W-:Y:S01]  /*0cf0*/  UMOV UR13, UR37 ;  /* 0x00000025000d7c82 */ /* 0x000fe20008000000 */
[----:B------:R-:W-:Y:S01]  /*0d00*/  UMOV UR11, UR19 ;  /* 0x00000013000b7c82 */ /* 0x000fe20008000000 */
[----:B------:R-:W-:Y:S01]  /*0d10*/  UMOV UR9, UR17 ;  /* 0x0000001100097c82 */ /* 0x000fe20008000000 */
[----:B------:R-:W-:Y:S01]  /*0d20*/  UMOV UR34, 0x80 ;  /* 0x0000008000227882 */ /* 0x000fe20000000000 */
[----:B------:R-:W-:Y:S01]  /*0d30*/  UMOV UR35, UR19 ;  /* 0x0000001300237c82 */ /* 0x000fe20008000000 */
[----:B------:R2:W-:Y:S01]  /*0d40*/  UTMALDG.4D [UR16], [UR4], desc[UR6] ;  /* 0x00000610040075b4 */ /* 0x0005e20008019000 */
[----:B------:R-:W-:Y:S01]  /*0d50*/  UMOV UR33, UR17 ;  /* 0x0000001100217c82 */ /* 0x000fe20008000000 */
[----:B---3--:R-:W-:-:S04]  /*0d60*/  LEA R7, R7, R0, 0x18 ;  /* 0x0000000007077211 */ /* 0x008fc800078ec0ff */
[----:B------:R-:W-:Y:S01]  /*0d70*/  LEA R0, R2, R7, 0x3 ;  /* 0x0000000702007211 */ /* 0x000fe200078e18ff */
[----:B------:R2:W-:Y:S01]  /*0d80*/  UTMALDG.4D [UR8], [UR4], desc[UR6] ;  /* 0x00000608040075b4 */ /* 0x0005e20008019000 */
[----:B-1----:R-:W-:-:S04]  /*0d90*/  SHF.R.S32.HI R4, RZ, 0x1f, R9 ;  /* 0x0000001fff047819 */ /* 0x002fc80000011409 */
[----:B------:R-:W-:Y:S01]  /*0da0*/  LEA.HI R4, R4, R9, RZ, 0x7 ;  /* 0x0000000904047211 */ /* 0x000fe200078f38ff */
[----:B------:R2:W-:Y:S01]  /*0db0*/  UTMALDG.4D [UR32], [UR4], desc[UR6] ;  /* 0x00000620040075b4 */ /* 0x0005e20008019000 */
[----:B------:R-:W1:Y:S02]  /*0dc0*/  SYNCS.PHASECHK.TRANS64.TRYWAIT P1, [R0+URZ+0x66020], R5 ;  /* 0x06602005000075a7 */ /* 0x000e64000802017f */
[----:B------:R-:W-:-:S04]  /*0dd0*/  LOP3.LUT R4, R4, 0xffffff80, RZ, 0xc0, !PT ;  /* 0xffffff8004047812 */ /* 0x000fc800078ec0ff */
[----:B------:R-:W-:-:S04]  /*0de0*/  IADD3 R4, R9, -R4, RZ ;  /* 0x8000000409047210 */ /* 0x000fc80007ffe0ff */
[----:B------:R-:W-:Y:S01]  /*0df0*/  ISETP.NE.AND P2, PT, R4, RZ, PT ;  /* 0x000000ff0400720c */ /* 0x000fe20003f45270 */
[----:B-12---:R-:W-:-:S12]  /*0e00*/  @!P1 BRA `(.L_x_14) ;  /* 0x0000016400b89947 */ /* 0x006fd80003800000 */
.L_x_81:
[----:B------:R-:W-:-:S05]  /*0e10*/  IMAD.MOV.U32 R4, RZ, RZ, 0x1 ;  /* 0x00000001ff047424 */ /* 0x000fca00078e00ff */
[----:B------:R2:W-:Y:S01]  /*0e20*/  STL [R1], R4 ;  /* 0x0000000401007387 */ /* 0x0005e20000100800 */
[----:B------:R-:W-:Y:S05]  /*0e30*/  @P2 BRA `(.L_x_15) ;  /* 0x0000000000142947 */ /* 0x000fea0003800000 */
[----:B------:R-:W-:Y:S02]  /*0e40*/  ISETP.NE.AND P1, PT, R6, RZ, PT ;  /* 0x000000ff0600720c */ /* 0x000fe40003f25270 */
[----:B-1----:R-:W-:-:S04]  /*0e50*/  MOV R5, 0x18000 ;  /* 0x0001800000057802 */ /* 0x002fc80000000f00 */
[----:B------:R3:W-:Y:S07]  /*0e60*/  SYNCS.ARRIVE.TRANS64 RZ, [R0+URZ+0x66000], R5 ;  /* 0x0660000500ff79a7 */ /* 0x0007ee000800003f */
[----:B------:R-:W-:Y:S05]  /*0e70*/  @!P1 BRA `(.L_x_15) ;  /* 0x0000000000049947 */ /* 0x000fea0003800000 */
[----:B------:R-:W-:Y:S01]  /*0e80*/  BPT.TRAP 0x1 ;  /* 0x000000040000795c */ /* 0x000fe20000300000 */
.L_x_15:
[----:B------:R-:W-:Y:S01]  /*0e90*/  IMAD R7, R2, 0x18000, R7 ;  /* 0x0001800002077824 */ /* 0x000fe200078e0207 */
[----:B------:R-:W-:Y:S01]  /*0ea0*/  R2UR UR17, R0 ;  /* 0x00000000001172ca */ /* 0x000fe200000e0000 */
[----:B------:R-:W-:Y:S01]  /*0eb0*/  ULDC.64 UR4, c[0x0][0x198] ;  /* 0x0000660000047ab9 */ /* 0x000fe20000000a00 */
[----:B------:R-:W-:Y:S01]  /*0ec0*/  UMOV UR19, URZ ;  /* 0x0000003f00137c82 */ /* 0x000fe20008000000 */
[----:B------:R-:W-:Y:S01]  /*0ed0*/  UIADD3 UR4, UP0, UR4, 0x2f0, URZ ;  /* 0x000002f004047890 */ /* 0x000fe2000ff1e03f */
[----:B------:R-:W-:Y:S01]  /*0ee0*/  R2UR UR32, R7 ;  /* 0x00000000072072ca */ /* 0x000fe200000e0000 */
[----:B------:R-:W-:Y:S01]  /*0ef0*/  UMOV UR6, 0x0 ;  /* 0x0000000000067882 */ /* 0x000fe20000000000 */
[----:B------:R-:W-:Y:S01]  /*0f00*/  UMOV UR7, 0x10000000 ;  /* 0x1000000000077882 */ /* 0x000fe20000000000 */
[----:B------:R-:W-:Y:S01]  /*0f10*/  UIADD3.X UR5, URZ, UR5, URZ, UP0, !UPT ;  /* 0x000000053f057290 */ /* 0x000fe200087fe43f */
[----:B------:R-:W-:Y:S01]  /*0f20*/  IADD3 R2, R2, 0x1, RZ ;  /* 0x0000000102027810 */ /* 0x000fe20007ffe0ff */
[----:B------:R-:W-:Y:S01]  /*0f30*/  UMOV UR18, URZ ;  /* 0x0000003f00127c82 */ /* 0x000fe20008000000 */
[----:B------:R-:W-:Y:S01]  /*0f40*/  UMOV UR20, UR36 ;  /* 0x0000002400147c82 */ /* 0x000fe20008000000 */
[----:B------:R-:W-:Y:S01]  /*0f50*/  UMOV UR21, UR37 ;  /* 0x0000002500157c82 */ /* 0x000fe20008000000 */
[----:B------:R-:W-:Y:S01]  /*0f60*/  UMOV UR10, 0x40 ;  /* 0x00000040000a7882 */ /* 0x000fe20000000000 */
[----:B------:R-:W-:Y:S01]  /*0f70*/  UIADD3 UR17, UR17, 0x66000, URZ ;  /* 0x0006600011117890 */ /* 0x000fe2000fffe03f */
[----:B------:R-:W-:Y:S01]  /*0f80*/  UMOV UR12, UR36 ;  /* 0x00000024000c7c82 */ /* 0x000fe20008000000 */
[----:B------:R-:W-:-:S02]  /*0f90*/  UMOV UR13, UR37 ;  /* 0x00000025000d7c82 */ /* 0x000fc40008000000 */
[----:B------:R-:W-:Y:S02]  /*0fa0*/  UIADD3 UR16, UR32, 0x6000, URZ ;  /* 0x0000600020107890 */ /* 0x000fe4000fffe03f */
[----:B------:R-:W-:Y:S02]  /*0fb0*/  UIADD3 UR8, UR32, 0xe000, URZ ;  /* 0x0000e00020087890 */ /* 0x000fe4000fffe03f */
[----:B------:R-:W-:Y:S01]  /*0fc0*/  UIADD3 UR32, UR32, 0x16000, URZ ;  /* 0x0001600020207890 */ /* 0x000fe2000fffe03f */
[----:B------:R-:W-:Y:S01]  /*0fd0*/  UMOV UR11, UR19 ;  /* 0x00000013000b7c82 */ /* 0x000fe20008000000 */
[----:B------:R-:W-:Y:S01]  /*0fe0*/  UMOV UR9, UR17 ;  /* 0x0000001100097c82 */ /* 0x000fe20008000000 */
[----:B------:R-:W-:Y:S01]  /*0ff0*/  UMOV UR34, 0x80 ;  /* 0x0000008000227882 */ /* 0x000fe20000000000 */
[----:B------:R-:W-:Y:S01]  /*1000*/  UMOV UR35, UR19 ;  /* 0x0000001300237c82 */ /* 0x000fe20008000000 */
[----:B------:R4:W-:Y:S01]  /*1010*/  UTMALDG.4D [UR16], [UR4], desc[UR6] ;  /* 0x00000610040075b4 */ /* 0x0009e20008019000 */
[----:B------:R-:W-:Y:S01]  /*1020*/  UMOV UR33, UR17 ;  /* 0x0000001100217c82 */ /* 0x000fe20008000000 */
[----:B------:R4:W-:Y:S02]  /*1030*/  UTMALDG.4D [UR8], [UR4], desc[UR6] ;  /* 0x00000608040075b4 */ /* 0x0009e40008019000 */
[----:B------:R4:W-:Y:S02]  /*1040*/  UTMALDG.4D [UR32], [UR4], desc[UR6] ;  /* 0x00000620040075b4 */ /* 0x0009e40008019000 */
[----:B----4-:R-:W-:Y:S01]  /*1050*/  NOP ;  /* 0x0000000000007918 */ /* 0x010fe20000000000 */
.L_x_11:
[----:B------:R-:W-:Y:S01]  /*1060*/  ISETP.GE.AND P1, PT, R8, 0x101, PT ;  /* 0x000001010800780c */ /* 0x000fe20003f26270 */
[----:B--2---:R-:W-:-:S12]  /*1070*/  IMAD.MOV.U32 R4, RZ, RZ, 0x1 ;  /* 0x00000001ff047424 */ /* 0x004fd800078e00ff */
[----:B------:R-:W-:Y:S05]  /*1080*/  @!P1 BRA `(.L_x_16) ;  /* 0x0000000400b89947 */ /* 0x000fea0003800000 */
[----:B-1-3--:R-:W1:Y:S01]  /*1090*/  S2R R5, SR_CgaCtaId ;  /* 0x0000000000057919 */ /* 0x00ae620000008800 */
[----:B------:R-:W-:Y:S02]  /*10a0*/  MOV R0, 0x400 ;  /* 0x0000040000007802 */ /* 0x000fe40000000f00 */
[----:B------:R-:W-:Y:S01]  /*10b0*/  MOV R7, 0x1 ;  /* 0x0000000100077802 */ /* 0x000fe20000000f00 */
[----:B------:R-:W2:Y:S03]  /*10c0*/  S2R R10, SR_TID.X ;  /* 0x00000000000a7919 */ /* 0x000ea60000002100 */
[----:B------:R-:W-:Y:S02]  /*10d0*/  SHF.L.U32 R7, R7, 0x1f, RZ ;  /* 0x0000001f07077819 */ /* 0x000fe400000006ff */
[----:B-1----:R-:W-:Y:S02]  /*10e0*/  LEA R5, R5, R0, 0x18 ;  /* 0x0000000005057211 */ /* 0x002fe400078ec0ff */
[----:B--2---:R-:W-:-:S03]  /*10f0*/  SHF.R.S32.HI R9, RZ, 0x1f, R10 ;  /* 0x0000001fff097819 */ /* 0x004fc6000001140a */
[----:B------:R-:W-:Y:S01]  /*1100*/  IMAD R0, R2, 0x8, R5 ;  /* 0x0000000802007824 */ /* 0x000fe200078e0205 */
[----:B------:R-:W-:-:S03]  /*1110*/  LEA.HI R9, R9, R10, RZ, 0x7 ;  /* 0x0000000a09097211 */ /* 0x000fc600078f38ff */
[----:B------:R-:W1:Y:S01]  /*1120*/  SYNCS.PHASECHK.TRANS64.TRYWAIT P1, [R0+URZ+0x66020], R7 ;  /* 0x06602007000075a7 */ /* 0x000e62000802017f */
[----:B------:R-:W-:-:S04]  /*1130*/  LOP3.LUT R9, R9, 0xffffff80, RZ, 0xc0, !PT ;  /* 0xffffff8009097812 */ /* 0x000fc800078ec0ff */
[----:B------:R-:W-:-:S04]  /*1140*/  IADD3 R9, R10, -R9, RZ ;  /* 0x800000090a097210 */ /* 0x000fc80007ffe0ff */
[----:B------:R-:W-:Y:S01]  /*1150*/  ISETP.NE.AND P2, PT, R9, RZ, PT ;  /* 0x000000ff0900720c */ /* 0x000fe20003f45270 */
[----:B-1----:R-:W-:-:S12]  /*1160*/  @!P1 BRA `(.L_x_17) ;  /* 0x0000016000f49947 */ /* 0x002fd80003800000 */
.L_x_82:
[----:B------:R-:W-:Y:S05]  /*1170*/  @P2 BRA `(.L_x_18) ;  /* 0x0000000000142947 */ /* 0x000fea0003800000 */
[----:B------:R-:W-:Y:S02]  /*1180*/  ISETP.NE.AND P1, PT, R6, RZ, PT ;  /* 0x000000ff0600720c */ /* 0x000fe40003f25270 */
[----:B-1----:R-:W-:-:S04]  /*1190*/  MOV R7, 0x18000 ;  /* 0x0001800000077802 */ /* 0x002fc80000000f00 */
[----:B------:R2:W-:Y:S07]  /*11a0*/  SYNCS.ARRIVE.TRANS64 RZ, [R0+URZ+0x66000], R7 ;  /* 0x0660000700ff79a7 */ /* 0x0005ee000800003f */
[----:B------:R-:W-:Y:S05]  /*11b0*/  @!P1 BRA `(.L_x_18) ;  /* 0x0000000000049947 */ /* 0x000fea0003800000 */
[----:B------:R-:W-:Y:S01]  /*11c0*/  BPT.TRAP 0x1 ;  /* 0x000000040000795c */ /* 0x000fe20000300000 */
.L_x_18:
[----:B------:R-:W3:Y:S01]  /*11d0*/  LDL R4, [R1] ;  /* 0x0000000001047983 */ /* 0x000ee20000100800 */
[----:B------:R-:W-:Y:S01]  /*11e0*/  IMAD R5, R2, 0x18000, R5 ;  /* 0x0001800002057824 */ /* 0x000fe200078e0205 */
[----:B------:R-:W-:Y:S01]  /*11f0*/  R2UR UR17, R0 ;  /* 0x00000000001172ca */ /* 0x000fe200000e0000 */
[----:B------:R-:W-:Y:S01]  /*1200*/  ULDC.64 UR4, c[0x0][0x198] ;  /* 0x0000660000047ab9 */ /* 0x000fe20000000a00 */
[----:B-12---:R-:W1:Y:S01]  /*1210*/  S2R R7, SR_CgaCtaId ;  /* 0x0000000000077919 */ /* 0x006e620000008800 */
[----:B------:R-:W-:Y:S01]  /*1220*/  IADD3 R2, R2, 0x1, RZ ;  /* 0x0000000102027810 */ /* 0x000fe20007ffe0ff */
[----:B------:R-:W-:Y:S01]  /*1230*/  UIADD3 UR4, UP0, UR4, 0x1f0, URZ ;  /* 0x000001f004047890 */ /* 0x000fe2000ff1e03f */
[----:B------:R-:W-:Y:S01]  /*1240*/  R2UR UR32, R5 ;  /* 0x00000000052072ca */ /* 0x000fe200000e0000 */
[----:B------:R-:W2:Y:S01]  /*1250*/  S2R R9, SR_TID.X ;  /* 0x0000000000097919 */ /* 0x000ea20000002100 */
[----:B------:R-:W-:Y:S01]  /*1260*/  MOV R0, 0x400 ;  /* 0x0000040000007802 */ /* 0x000fe20000000f00 */
[----:B------:R-:W-:Y:S01]  /*1270*/  UIADD3.X UR5, URZ, UR5, URZ, UP0, !UPT ;  /* 0x000000053f057290 */ /* 0x000fe200087fe43f */
[C---:B------:R-:W-:Y:S01]  /*1280*/  ISETP.NE.AND P2, PT, R2.reuse, 0x4, PT ;  /* 0x000000040200780c */ /* 0x040fe20003f45270 */
[----:B------:R-:W-:Y:S01]  /*1290*/  UMOV UR6, 0x0 ;  /* 0x0000000000067882 */ /* 0x000fe20000000000 */
[C---:B------:R-:W-:Y:S01]  /*12a0*/  ISETP.NE.AND P1, PT, R2.reuse, 0x4, PT ;  /* 0x000000040200780c */ /* 0x040fe20003f25270 */
[----:B------:R-:W-:Y:S01]  /*12b0*/  UMOV UR7, 0x10000000 ;  /* 0x1000000000077882 */ /* 0x000fe20000000000 */
[----:B------:R-:W-:Y:S01]  /*12c0*/  UIADD3 UR17, UR17, 0x66000, URZ ;  /* 0x0006600011117890 */ /* 0x000fe2000fffe03f */
[----:B------:R-:W-:Y:S01]  /*12d0*/  SEL R2, R2, RZ, P2 ;  /* 0x000000ff02027207 */ /* 0x000fe20001000000 */
[----:B------:R-:W-:Y:S01]  /*12e0*/  UMOV UR18, URZ ;  /* 0x0000003f00127c82 */ /* 0x000fe20008000000 */
[----:B------:R-:W-:Y:S01]  /*12f0*/  UMOV UR20, UR36 ;  /* 0x0000002400147c82 */ /* 0x000fe20008000000 */
[----:B------:R-:W-:Y:S01]  /*1300*/  UMOV UR21, UR37 ;  /* 0x0000002500157c82 */ /* 0x000fe20008000000 */
[----:B------:R-:W-:-:S02]  /*1310*/  UIADD3 UR16, UR32, 0x6000, URZ ;  /* 0x0000600020107890 */ /* 0x000fc4000fffe03f */
[----:B------:R-:W-:Y:S02]  /*1320*/  UIADD3 UR8, UR32, 0xe000, URZ ;  /* 0x0000e00020087890 */ /* 0x000fe4000fffe03f */
[----:B------:R-:W-:Y:S01]  /*1330*/  UIADD3 UR32, UR32, 0x16000, URZ ;  /* 0x0001600020207890 */ /* 0x000fe2000fffe03f */
[----:B------:R-:W-:Y:S01]  /*1340*/  UMOV UR10, 0x40 ;  /* 0x00000040000a7882 */ /* 0x000fe20000000000 */
[----:B------:R-:W-:Y:S01]  /*1350*/  UMOV UR12, UR36 ;  /* 0x00000024000c7c82 */ /* 0x000fe20008000000 */
[----:B------:R-:W-:Y:S01]  /*1360*/  UMOV UR13, UR37 ;  /* 0x00000025000d7c82 */ /* 0x000fe20008000000 */
[----:B------:R-:W-:Y:S01]  /*1370*/  UMOV UR9, UR17 ;  /* 0x0000001100097c82 */ /* 0x000fe20008000000 */
[----:B------:R-:W-:Y:S01]  /*1380*/  UMOV UR34, 0x80 ;  /* 0x0000008000227882 */ /* 0x000fe20000000000 */
[----:B------:R-:W-:Y:S01]  /*1390*/  UMOV UR33, UR17 ;  /* 0x0000001100217c82 */ /* 0x000fe20008000000 */
[----:B-1----:R-:W-:Y:S02]  /*13a0*/  LEA R7, R7, R0, 0x18 ;  /* 0x0000000007077211 */ /* 0x002fe400078ec0ff */
[----:B--2---:R-:W-:-:S03]  /*13b0*/  SHF.R.S32.HI R8, RZ, 0x1f, R9 ;  /* 0x0000001fff087819 */ /* 0x004fc60000011409 */
[----:B------:R-:W-:Y:S01]  /*13c0*/  IMAD R5, R2, 0x8, R7 ;  /* 0x0000000802057824 */ /* 0x000fe200078e0207 */
[----:B------:R-:W-:-:S04]  /*13d0*/  LEA.HI R8, R8, R9, RZ, 0x7 ;  /* 0x0000000908087211 */ /* 0x000fc800078f38ff */
[----:B------:R-:W-:-:S04]  /*13e0*/  LOP3.LUT R8, R8, 0xffffff80, RZ, 0xc0, !PT ;  /* 0xffffff8008087812 */ /* 0x000fc800078ec0ff */
[----:B------:R-:W-:-:S04]  /*13f0*/  IADD3 R8, R9, -R8, RZ ;  /* 0x8000000809087210 */ /* 0x000fc80007ffe0ff */
[----:B------:R-:W-:Y:S02]  /*1400*/  ISETP.NE.AND P2, PT, R8, RZ, PT ;  /* 0x000000ff0800720c */ /* 0x000fe40003f45270 */
[----:B---3--:R-:W-:Y:S02]  /*1410*/  R2UR UR19, R4 ;  /* 0x00000000041372ca */ /* 0x008fe400000e0000 */
[----:B------:R-:W-:-:S04]  /*1420*/  SEL R4, RZ, 0x1, !P1 ;  /* 0x00000001ff047807 */ /* 0x000fc80004800000 */
[----:B------:R-:W-:-:S07]  /*1430*/  SHF.L.U32 R0, R4, 0x1f, RZ ;  /* 0x0000001f04007819 */ /* 0x000fce00000006ff */
[----:B------:R-:W-:-:S07]  /*1440*/  USHF.L.U32 UR19, UR19, 0x8, URZ ;  /* 0x0000000813137899 */ /* 0x000fce000800063f */
[----:B------:R-:W-:Y:S01]  /*1450*/  UMOV UR11, UR19 ;  /* 0x00000013000b7c82 */ /* 0x000fe20008000000 */
[----:B------:R-:W-:Y:S01]  /*1460*/  UMOV UR35, UR19 ;  /* 0x0000001300237c82 */ /* 0x000fe20008000000 */
[----:B------:R1:W-:Y:S01]  /*1470*/  UTMALDG.4D [UR16], [UR4], desc[UR6] ;  /* 0x00000610040075b4 */ /* 0x0003e20008019000 */
[----:B------:R1:W-:Y:S01]  /*1480*/  UTMALDG.4D [UR8], [UR4], desc[UR6] ;  /* 0x00000608040075b4 */ /* 0x0003e20008019000 */
[----:B------:R1:W-:Y:S01]  /*1490*/  UTMALDG.4D [UR32], [UR4], desc[UR6] ;  /* 0x00000620040075b4 */ /* 0x0003e20008019000 */
[----:B------:R-:W2:Y:S02]  /*14a0*/  SYNCS.PHASECHK.TRANS64.TRYWAIT P1, [R5+URZ+0x66020], R0 ;  /* 0x06602000050075a7 */ /* 0x000ea4000802017f */
[----:B-12---:R-:W-:Y:S05]  /*14b0*/  @!P1 BRA `(.L_x_19) ;  /* 0x0000016000349947 */ /* 0x006fea0003800000 */
.L_x_83:
[----:B------:R-:W-:Y:S05]  /*14c0*/  @P2 BRA `(.L_x_20) ;  /* 0x0000000000142947 */ /* 0x000fea0003800000 */
[----:B------:R-:W-:Y:S02]  /*14d0*/  ISETP.NE.AND P1, PT, R6, RZ, PT ;  /* 0x000000ff0600720c */ /* 0x000fe40003f25270 */
[----:B-1----:R-:W-:-:S04]  /*14e0*/  MOV R0, 0x18000 ;  /* 0x0001800000007802 */ /* 0x002fc80000000f00 */
[----:B------:R2:W-:Y:S07]  /*14f0*/  SYNCS.ARRIVE.TRANS64 RZ, [R5+URZ+0x66000], R0 ;  /* 0x0660000005ff79a7 */ /* 0x0005ee000800003f */
[----:B------:R-:W-:Y:S05]  /*1500*/  @!P1 BRA `(.L_x_20) ;  /* 0x0000000000049947 */ /* 0x000fea0003800000 */
[----:B------:R-:W-:Y:S01]  /*1510*/  BPT.TRAP 0x1 ;  /* 0x000000040000795c */ /* 0x000fe20000300000 */
.L_x_20:
[----:B-12---:R-:W2:Y:S01]  /*1520*/  LDL.LU R0, [R1] ;  /* 0x0000000001007983 */ /* 0x006ea20000300800 */
[C---:B------:R-:W-:Y:S01]  /*1530*/  IMAD R7, R2.reuse, 0x18000, R7 ;  /* 0x0001800002077824 */ /* 0x040fe200078e0207 */
[----:B------:R-:W-:Y:S01]  /*1540*/  R2UR UR17, R5 ;  /* 0x00000000051172ca */ /* 0x000fe200000e0000 */
[----:B------:R-:W-:Y:S01]  /*1550*/  ULDC.64 UR4, c[0x0][0x198] ;  /* 0x0000660000047ab9 */ /* 0x000fe20000000a00 */
[----:B------:R-:W-:Y:S01]  /*1560*/  UMOV UR6, 0x0 ;  /* 0x0000000000067882 */ /* 0x000fe20000000000 */
[----:B------:R-:W-:Y:S01]  /*1570*/  UIADD3 UR4, UP0, UR4, 0x2f0, URZ ;  /* 0x000002f004047890 */ /* 0x000fe2000ff1e03f */
[----:B------:R-:W-:Y:S01]  /*1580*/  R2UR UR32, R7 ;  /* 0x00000000072072ca */ /* 0x000fe200000e0000 */
[----:B------:R-:W-:Y:S01]  /*1590*/  UMOV UR7, 0x10000000 ;  /* 0x1000000000077882 */ /* 0x000fe20000000000 */
[----:B------:R-:W-:Y:S01]  /*15a0*/  UMOV UR18, URZ ;  /* 0x0000003f00127c82 */ /* 0x000fe20008000000 */
[----:B------:R-:W-:Y:S01]  /*15b0*/  UIADD3.X UR5, URZ, UR5, URZ, UP0, !UPT ;  /* 0x000000053f057290 */ /* 0x000fe200087fe43f */
[----:B------:R-:W-:Y:S01]  /*15c0*/  VIADD R2, R2, 0x1 ;  /* 0x0000000102027836 */ /* 0x000fe20000000000 */
[----:B------:R-:W-:Y:S01]  /*15d0*/  UMOV UR20, UR36 ;  /* 0x0000002400147c82 */ /* 0x000fe20008000000 */
[----:B------:R-:W-:Y:S01]  /*15e0*/  UMOV UR21, UR37 ;  /* 0x0000002500157c82 */ /* 0x000fe20008000000 */
[----:B------:R-:W-:Y:S01]  /*15f0*/  UMOV UR10, 0x40 ;  /* 0x00000040000a7882 */ /* 0x000fe20000000000 */
[----:B------:R-:W-:Y:S01]  /*1600*/  UMOV UR12, UR36 ;  /* 0x00000024000c7c82 */ /* 0x000fe20008000000 */
[----:B------:R-:W-:Y:S01]  /*1610*/  UIADD3 UR17, UR17, 0x66000, URZ ;  /* 0x0006600011117890 */ /* 0x000fe2000fffe03f */
[C---:B------:R-:W-:Y:S01]  /*1620*/  ISETP.NE.AND P1, PT, R2.reuse, 0x4, PT ;  /* 0x000000040200780c */ /* 0x040fe20003f25270 */
[----:B------:R-:W-:Y:S01]  /*1630*/  UMOV UR13, UR37 ;  /* 0x00000025000d7c82 */ /* 0x000fe20008000000 */
[----:B------:R-:W-:Y:S01]  /*1640*/  UMOV UR34, 0x80 ;  /* 0x0000008000227882 */ /* 0x000fe20000000000 */
[----:B------:R-:W-:Y:S01]  /*1650*/  UIADD3 UR16, UR32, 0x6000, URZ ;  /* 0x0000600020107890 */ /* 0x000fe2000fffe03f */
[----:B------:R-:W-:Y:S01]  /*1660*/  SEL R5, RZ, 0x1, P1 ;  /* 0x00000001ff057807 */ /* 0x000fe20000800000 */
[----:B------:R-:W-:Y:S01]  /*1670*/  UIADD3 UR8, UR32, 0xe000, URZ ;  /* 0x0000e00020087890 */ /* 0x000fe2000fffe03f */
[----:B------:R-:W-:Y:S01]  /*1680*/  SEL R2, R2, RZ, P1 ;  /* 0x000000ff02027207 */ /* 0x000fe20000800000 */
[----:B------:R-:W-:Y:S01]  /*1690*/  UIADD3 UR32, UR32, 0x16000, URZ ;  /* 0x0001600020207890 */ /* 0x000fe2000fffe03f */
[----:B------:R-:W-:Y:S01]  /*16a0*/  LOP3.LUT R4, R4, R5, RZ, 0x3c, !PT ;  /* 0x0000000504047212 */ /* 0x000fe200078e3cff */
[----:B------:R-:W-:Y:S01]  /*16b0*/  UMOV UR9, UR17 ;  /* 0x0000001100097c82 */ /* 0x000fe20008000000 */
[----:B------:R-:W-:Y:S01]  /*16c0*/  UMOV UR33, UR17 ;  /* 0x0000001100217c82 */ /* 0x000fe20008000000 */
[----:B--2---:R-:W-:-:S02]  /*16d0*/  R2UR UR19, R0 ;  /* 0x00000000001372ca */ /* 0x004fc400000e0000 */
[----:B------:R-:W-:-:S05]  /*16e0*/  IADD3 R0, R0, 0x1, RZ ;  /* 0x0000000100007810 */ /* 0x000fca0007ffe0ff */
[----:B------:R2:W-:Y:S06]  /*16f0*/  STL [R1], R0 ;  /* 0x0000000001007387 */ /* 0x0005ec0000100800 */
[----:B------:R-:W-:-:S07]  /*1700*/  USHF.L.U32 UR19, UR19, 0x8, URZ ;  /* 0x0000000813137899 */ /* 0x000fce000800063f */
[----:B------:R-:W-:Y:S01]  /*1710*/  UMOV UR11, UR19 ;  /* 0x00000013000b7c82 */ /* 0x000fe20008000000 */
[----:B------:R-:W-:Y:S01]  /*1720*/  UMOV UR35, UR19 ;  /* 0x0000001300237c82 */ /* 0x000fe20008000000 */
[----:B------:R2:W-:Y:S01]  /*1730*/  UTMALDG.4D [UR16], [UR4], desc[UR6] ;  /* 0x00000610040075b4 */ /* 0x0005e20008019000 */
[----:B------:R2:W-:Y:S01]  /*1740*/  UTMALDG.4D [UR8], [UR4], desc[UR6] ;  /* 0x00000608040075b4 */ /* 0x0005e20008019000 */
[----:B------:R2:W-:Y:S02]  /*1750*/  UTMALDG.4D [UR32], [UR4], desc[UR6] ;  /* 0x00000620040075b4 */ /* 0x0005e40008019000 */
[----:B--2---:R-:W-:Y:S01]  /*1760*/  NOP ;  /* 0x0000000000007918 */ /* 0x004fe20000000000 */
.L_x_16:
[----:B------:R-:W-:-:S07]  /*1770*/  IADD3 R3, R3, -0x4, RZ ;  /* 0xfffffffc03037810 */ /* 0x000fce0007ffe0ff */
.L_x_10:
[----:B------:R-:W-:Y:S05]  /*1780*/  BSYNC B0 ;  /* 0x0000000000007941 */ /* 0x000fea0003800000 */
.L_x_9:
[----:B-1-3--:R-:W1:Y:S01]  /*1790*/  S2R R5, SR_CgaCtaId ;  /* 0x0000000000057919 */ /* 0x00ae620000008800 */
[----:B------:R-:W-:Y:S02]  /*17a0*/  MOV R0, 0x400 ;  /* 0x0000040000007802 */ /* 0x000fe40000000f00 */
[----:B------:R-:W-:Y:S02]  /*17b0*/  SHF.L.U32 R152, RZ, 0x1f, RZ ;  /* 0x0000001fff987819 */ /* 0x000fe400000006ff */
[----:B-1----:R-:W-:-:S04]  /*17c0*/  LEA R6, R5, R0, 0x18 ;  /* 0x0000000005067211 */ /* 0x002fc800078ec0ff */
[----:B------:R-:W1:Y:S02]  /*17d0*/  SYNCS.PHASECHK.TRANS64.TRYWAIT P1, [R6+URZ+0x66040], R152 ;  /* 0x06604098060075a7 */ /* 0x000e64000802017f */
[----:B-1----:R-:W-:Y:S05]  /*17e0*/  @!P1 BRA `(.L_x_21) ;  /* 0x0000015c007c9947 */ /* 0x002fea0003800000 */
.L_x_84:
[----:B------:R-:W2:Y:S01]  /*17f0*/  S2R R6, SR_CgaCtaId ;  /* 0x0000000000067919 */ /* 0x000ea20000008800 */
[----:B-1----:R-:W-:Y:S02]  /*1800*/  MOV R0, 0x400 ;  /* 0x0000040000007802 */ /* 0x002fe40000000f00 */
[----:B------:R-:W-:Y:S01]  /*1810*/  MOV R8, RZ ;  /* 0x000000ff00087202 */ /* 0x000fe20000000f00 */
[----:B------:R-:W1:Y:S01]  /*1820*/  S2R R7, SR_TID.X ;  /* 0x0000000000077919 */ /* 0x000e620000002100 */
[----:B--2---:R-:W-:-:S04]  /*1830*/  LEA R0, R6, R0, 0x18 ;  /* 0x0000000006007211 */ /* 0x004fc800078ec0ff */
[----:B------:R2:W3:Y:S01]  /*1840*/  SYNCS.PHASECHK.TRANS64.TRYWAIT P1, [R0+URZ+0x66000], R152 ;  /* 0x06600098000075a7 */ /* 0x0004e2000802017f */
[----:B-1----:R-:W-:-:S04]  /*1850*/  SHF.R.S32.HI R5, RZ, 0x1f, R7 ;  /* 0x0000001fff057819 */ /* 0x002fc80000011407 */
[----:B------:R-:W-:-:S04]  /*1860*/  LEA.HI R5, R5, R7, RZ, 0x7 ;  /* 0x0000000705057211 */ /* 0x000fc800078f38ff */
[----:B------:R-:W-:-:S05]  /*1870*/  LOP3.LUT R5, R5, 0xffffff80, RZ, 0xc0, !PT ;  /* 0xffffff8005057812 */ /* 0x000fca00078ec0ff */
[----:B------:R-:W-:-:S05]  /*1880*/  IMAD.IADD R5, R7, 0x1, -R5 ;  /* 0x0000000107057824 */ /* 0x000fca00078e0a05 */
[----:B--2---:R-:W-:-:S04]  /*1890*/  SHF.R.S32.HI R0, RZ, 0x1f, R5 ;  /* 0x0000001fff007819 */ /* 0x004fc80000011405 */
[----:B------:R-:W-:-:S04]  /*18a0*/  LEA.HI R0, R0, R5, RZ, 0x2 ;  /* 0x0000000500007211 */ /* 0x000fc800078f10ff */
[----:B------:R-:W-:-:S04]  /*18b0*/  LOP3.LUT R0, R0, 0x7ffffffc, RZ, 0xc0, !PT ;  /* 0x7ffffffc00007812 */ /* 0x000fc800078ec0ff */
[----:B------:R-:W-:-:S05]  /*18c0*/  IADD3 R0, -R0, R5, RZ ;  /* 0x0000000500007210 */ /* 0x000fca0007ffe1ff */
[----:B------:R-:W-:Y:S01]  /*18d0*/  IMAD.SHL.U32 R0, R0, 0x2, RZ ;  /* 0x0000000200007824 */ /* 0x000fe200078e00ff */
[----:B---3--:R-:W-:Y:S06]  /*18e0*/  @!P1 BRA `(.L_x_22) ;  /* 0x0000015c005c9947 */ /* 0x008fec0003800000 */
.L_x_85:
[----:B------:R-:W-:Y:S05]  /*18f0*/  WARPSYNC.ALL ;  /* 0x0000000000007948 */ /* 0x000fea0003800000 */
[----:B------:R-:W2:Y:S01]  /*1900*/  S2R R171, SR_CgaCtaId ;  /* 0x0000000000ab7919 */ /* 0x000ea20000008800 */
[----:B------:R-:W-:Y:S01]  /*1910*/  MOV R170, 0x400 ;  /* 0x0000040000aa7802 */ /* 0x000fe20000000f00 */
[----:B------:R-:W-:Y:S01]  /*1920*/  WARPGROUP.ARRIVE ;  /* 0x00000000000079c5 */ /* 0x000fe20000000000 */
[----:B------:R-:W-:Y:S01]  /*1930*/  UMOV UR7, 0x40000040 ;  /* 0x4000004000077882 */ /* 0x000fe20000000000 */
[----:B------:R-:W-:Y:S01]  /*1940*/  UMOV UR31, 0x40000040 ;  /* 0x40000040001f7882 */ /* 0x000fe20000000000 */
[----:B------:R-:W-:Y:S01]  /*1950*/  UMOV UR29, UR7 ;  /* 0x00000007001d7c82 */ /* 0x000fe20008000000 */
[----:B------:R-:W-:Y:S01]  /*1960*/  MOV R7, UR7 ;  /* 0x0000000700077c02 */ /* 0x000fe20008000f00 */
[----:B------:R-:W-:Y:S01]  /*1970*/  UMOV UR7, 0x40000040 ;  /* 0x4000004000077882 */ /* 0x000fe20000000000 */
[----:B------:R-:W-:Y:S01]  /*1980*/  UMOV UR11, 0x40000040 ;  /* 0x40000040000b7882 */ /* 0x000fe20000000000 */
[----:B------:R-:W-:Y:S01]  /*1990*/  UMOV UR9, UR7 ;  /* 0x0000000700097c82 */ /* 0x000fe20008000000 */
[----:B------:R-:W-:Y:S01]  /*19a0*/  UMOV UR57, 0x40000040 ;  /* 0x4000004000397882 */ /* 0x000fe20000000000 */
        /* <DEDUP_REMOVED lines=9> */
[----:B-1----:R-:W-:Y:S01]  /*1a40*/  IADD3 R5, R0, 0x1, RZ ;  /* 0x0000000100057810 */ /* 0x002fe20007ffe0ff */
[----:B------:R-:W1:Y:S01]  /*1a50*/  LDC R249, c[0x0][0x28c] ;  /* 0x0000a300fff97b82 */ /* 0x000e620000000800 */
[----:B------:R-:W-:Y:S01]  /*1a60*/  ULDC UR24, c[0x0][0x604] ;  /* 0x0001810000187ab9 */ /* 0x000fe20000000800 */
        /* <DEDUP_REMOVED lines=9> */
[----:B--2---:R-:W-:Y:S01]  /*1b00*/  LEA R170, R171, R170, 0x18 ;  /* 0x000000aaabaa7211 */ /* 0x004fe200078ec0ff */
[----:B------:R-:W-:Y:S01]  /*1b10*/  ULDC UR12, c[0x0][0x604] ;  /* 0x00018100000c7ab9 */ /* 0x000fe20000000800 */
[----:B------:R-:W-:Y:S01]  /*1b20*/  ULDC UR34, c[0x0][0x604] ;  /* 0x0001810000227ab9 */ /* 0x000fe20000000800 */
[----:B------:R-:W-:Y:S01]  /*1b30*/  ULDC UR27, c[0x0][0x604] ;  /* 0x00018100001b7ab9 */ /* 0x000fe20000000800 */
[C---:B------:R-:W-:Y:S01]  /*1b40*/  R2UR UR23, R170.reuse ;  /* 0x00000000aa1772ca */ /* 0x040fe200000e0000 */
[----:B------:R-:W-:Y:S01]  /*1b50*/  ULDC UR17, c[0x0][0x604] ;  /* 0x0001810000117ab9 */ /* 0x000fe20000000800 */
[----:B------:R-:W-:Y:S01]  /*1b60*/  R2UR UR4, R170 ;  /* 0x00000000aa0472ca */ /* 0x000fe200000e0000 */
[----:B------:R-:W-:Y:S01]  /*1b70*/  ULDC UR22, c[0x0][0x604] ;  /* 0x0001810000167ab9 */ /* 0x000fe20000000800 */
[----:B------:R-:W-:Y:S01]  /*1b80*/  ULDC UR13, c[0x0][0x604] ;  /* 0x00018100000d7ab9 */ /* 0x000fe20000000800 */
[----:B------:R-:W-:Y:S01]  /*1b90*/  ULDC UR38, c[0x0][0x604] ;  /* 0x0001810000267ab9 */ /* 0x000fe20000000800 */
[----:B------:R-:W-:Y:S01]  /*1ba0*/  ULDC UR35, c[0x0][0x604] ;  /* 0x0001810000237ab9 */ /* 0x000fe20000000800 */
[----:B------:R-:W-:Y:S01]  /*1bb0*/  ULDC UR21, c[0x0][0x604] ;  /* 0x0001810000157ab9 */ /* 0x000fe20000000800 */
[----:B------:R-:W-:Y:S01]  /*1bc0*/  ULDC UR25, c[0x0][0x604] ;  /* 0x0001810000197ab9 */ /* 0x000fe20000000800 */
[----:B------:R-:W-:-:S04]  /*1bd0*/  ULDC UR14, c[0x0][0x604] ;  /* 0x00018100000e7ab9 */ /* 0x000fc80000000800 */
[----:B------:R-:W-:Y:S02]  /*1be0*/  UIADD3 UR23, UR23, 0x6000, URZ ;  /* 0x0000600017177890 */ /* 0x000fe4000fffe03f */
[----:B------:R-:W-:Y:S02]  /*1bf0*/  USHF.R.U32.HI UR4, URZ, 0x4, UR4 ;  /* 0x000000043f047899 */ /* 0x000fe40008011604 */
[----:B------:R-:W-:Y:S02]  /*1c00*/  USHF.R.U32.HI UR23, URZ, 0x4, UR23 ;  /* 0x000000043f177899 */ /* 0x000fe40008011617 */
[----:B------:R-:W-:Y:S02]  /*1c10*/  ULOP3.LUT UR4, UR4, 0x3fff, URZ, 0xc0, !UPT ;  /* 0x00003fff04047892 */ /* 0x000fe4000f8ec03f */
[----:B------:R-:W-:Y:S02]  /*1c20*/  ULOP3.LUT UR23, UR23, 0x3fff, URZ, 0xc0, !UPT ;  /* 0x00003fff17177892 */ /* 0x000fe4000f8ec03f */
[----:B------:R-:W-:-:S02]  /*1c30*/  ULOP3.LUT UR4, UR4, 0x10000, URZ, 0xfc, !UPT ;  /* 0x0001000004047892 */ /* 0x000fc4000f8efc3f */
[----:B------:R-:W-:Y:S02]  /*1c40*/  ULOP3.LUT UR30, UR23, 0x10000, URZ, 0xfc, !UPT ;  /* 0x00010000171e7892 */ /* 0x000fe4000f8efc3f */
[----:B------:R-:W-:Y:S02]  /*1c50*/  UIADD3 UR5, UR4, 0x2, URZ ;  /* 0x0000000204057890 */ /* 0x000fe4000fffe03f */
[----:B------:R-:W-:Y:S01]  /*1c60*/  UIADD3 UR10, UR30, 0x2, URZ ;  /* 0x000000021e0a7890 */ /* 0x000fe2000fffe03f */
[----:B------:R-:W-:Y:S01]  /*1c70*/  UMOV UR6, UR4 ;  /* 0x0000000400067c82 */ /* 0x000fe20008000000 */
[----:B------:R-:W-:Y:S01]  /*1c80*/  UIADD3 UR56, UR4, 0x204, URZ ;  /* 0x0000020404387890 */ /* 0x000fe2000fffe03f */
[----:B------:R-:W-:Y:S01]  /*1c90*/  MOV R6, UR6 ;  /* 0x0000000600067c02 */ /* 0x000fe20008000f00 */
[----:B------:R-:W-:Y:S01]  /*1ca0*/  UMOV UR28, UR6 ;  /* 0x00000006001c7c82 */ /* 0x000fe20008000000 */
[----:B------:R-:W-:Y:S01]  /*1cb0*/  UMOV UR6, UR5 ;  /* 0x0000000500067c82 */ /* 0x000fe20008000000 */
[----:B------:R-:W-:Y:S01]  /*1cc0*/  HGMMA.64x256x16.F32 R24, gdesc[UR28], RZ, !UPT, gsb0 ;  /* 0x03e000001c1879f0 */ /* 0x000fe2000c0008ff */
[----:B------:R-:W-:Y:S01]  /*1cd0*/  UMOV UR8, UR6 ;  /* 0x0000000600087c82 */ /* 0x000fe20008000000 */
[----:B------:R-:W-:Y:S01]  /*1ce0*/  UIADD3 UR5, UR4, 0x4, URZ ;  /* 0x0000000404057890 */ /* 0x000fe2000fffe03f */
[----:B------:R2:W-:Y:S01]  /*1cf0*/  STL.64 [R1+0x48], R6 ;  /* 0x0000480601007387 */ /* 0x0005e20000100a00 */
[----:B------:R-:W-:-:S02]  /*1d00*/  UIADD3 UR58, UR30, 0x804, URZ ;  /* 0x000008041e3a7890 */ /* 0x000fc4000fffe03f */
[----:B------:R-:W-:Y:S02]  /*1d10*/  UIADD3 UR52, UR4, 0x206, URZ ;  /* 0x0000020604347890 */ /* 0x000fe4000fffe03f */
[----:B------:R-:W-:Y:S02]  /*1d20*/  UIADD3 UR54, UR30, 0x806, URZ ;  /* 0x000008061e367890 */ /* 0x000fe4000fffe03f */
[----:B------:R-:W-:Y:S02]  /*1d30*/  UIADD3 UR48, UR4, 0x400, URZ ;  /* 0x0000040004307890 */ /* 0x000fe4000fffe03f */
[----:B------:R-:W-:Y:S02]  /*1d40*/  UIADD3 UR50, UR30, 0x1000, URZ ;  /* 0x000010001e327890 */ /* 0x000fe4000fffe03f */
[----:B------:R-:W-:Y:S01]  /*1d50*/  UIADD3 UR44, UR4, 0x402, URZ ;  /* 0x00000402042c7890 */ /* 0x000fe2000fffe03f */
[----:B--2---:R-:W-:Y:S01]  /*1d60*/  IMAD.U32 R6, RZ, RZ, UR6 ;  /* 0x00000006ff067e24 */ /* 0x004fe2000f8e00ff */
[----:B------:R-:W-:Y:S01]  /*1d70*/  MOV R7, UR7 ;  /* 0x0000000700077c02 */ /* 0x000fe20008000f00 */
[----:B------:R-:W-:Y:S01]  /*1d80*/  UMOV UR6, UR5 ;  /* 0x0000000500067c82 */ /* 0x000fe20008000000 */
[----:B------:R-:W-:Y:S01]  /*1d90*/  UMOV UR7, 0x40000040 ;  /* 0x4000004000077882 */ /* 0x000fe20000000000 */
[----:B------:R-:W-:-:S02]  /*1da0*/  UIADD3 UR5, UR4, 0x6, URZ ;  /* 0x0000000604057890 */ /* 0x000fc4000fffe03f */
[----:B------:R2:W-:Y:S01]  /*1db0*/  STL.64 [R1+0x40], R6 ;  /* 0x0000400601007387 */ /* 0x0005e20000100a00 */
[----:B------:R-:W-:Y:S02]  /*1dc0*/  UIADD3 UR46, UR30, 0x1002, URZ ;  /* 0x000010021e2e7890 */ /* 0x000fe4000fffe03f */
[----:B------:R-:W-:Y:S02]  /*1dd0*/  UIADD3 UR40, UR4, 0x404, URZ ;  /* 0x0000040404287890 */ /* 0x000fe4000fffe03f */
[----:B------:R-:W-:Y:S01]  /*1de0*/  UIADD3 UR42, UR30, 0x1004, URZ ;  /* 0x000010041e2a7890 */ /* 0x000fe2000fffe03f */
[----:B------:R-:W-:Y:S01]  /*1df0*/  ULDC UR31, c[0x0][0x604] ;  /* 0x00018100001f7ab9 */ /* 0x000fe20000000800 */
[----:B------:R-:W-:Y:S01]  /*1e00*/  ULDC UR29, c[0x0][0x604] ;  /* 0x00018100001d7ab9 */ /* 0x000fe20000000800 */
[----:B------:R-:W-:Y:S01]  /*1e10*/  ULDC UR28, c[0x0][0x604] ;  /* 0x00018100001c7ab9 */ /* 0x000fe20000000800 */
[----:B--2---:R-:W-:Y:S01]  /*1e20*/  MOV R6, UR6 ;  /* 0x0000000600067c02 */ /* 0x004fe20008000f00 */
[----:B------:R-:W-:-:S05]  /*1e30*/  IMAD.U32 R7, RZ, RZ, UR7 ;  /* 0x00000007ff077e24 */ /* 0x000fca000f8e00ff */
[----:B------:R2:W-:Y:S01]  /*1e40*/  STL.64 [R1+0x38], R6 ;  /* 0x0000380601007387 */ /* 0x0005e20000100a00 */
[----:B------:R-:W-:Y:S02]  /*1e50*/  WARPGROUP.DEPBAR.LE gsb0, 0x0 ;  /* 0x00008000000079c5 */ /* 0x000fe40000010000 */
[----:B------:R-:W-:-:S06]  /*1e60*/  WARPGROUP.ARRIVE ;  /* 0x00000000000079c5 */ /* 0x000fcc0000000000 */
[----:B------:R-:W-:Y:S01]  /*1e70*/  HGMMA.64x256x16.F32 R24, gdesc[UR8], R24, gsb0 ;  /* 0x03e00000081879f0 */ /* 0x000fe20008000818 */
[----:B------:R-:W-:Y:S01]  /*1e80*/  UIADD3 UR10, UR30, 0x4, URZ ;  /* 0x000000041e0a7890 */ /* 0x000fe2000fffe03f */
[----:B------:R-:W-:Y:S01]  /*1e90*/  UMOV UR8, UR6 ;  /* 0x0000000600087c82 */ /* 0x000fe20008000000 */
[----:B------:R-:W-:Y:S01]  /*1ea0*/  UMOV UR9, UR7 ;  /* 0x0000000700097c82 */ /* 0x000fe20008000000 */
[----:B------:R-:W-:Y:S01]  /*1eb0*/  UMOV UR11, 0x40000040 ;  /* 0x40000040000b7882 */ /* 0x000fe20000000000 */
[----:B------:R-:W-:Y:S01]  /*1ec0*/  UMOV UR6, UR5 ;  /* 0x0000000500067c82 */ /* 0x000fe20008000000 */
[----:B------:R-:W-:Y:S01]  /*1ed0*/  UMOV UR7, 0x40000040 ;  /* 0x4000004000077882 */ /* 0x000fe20000000000 */
[----:B------:R-:W-:Y:S01]  /*1ee0*/  UIADD3 UR5, UR4, 0x200, URZ ;  /* 0x0000020004057890 */ /* 0x000fe2000fffe03f */
[----:B--2---:R-:W-:Y:S02]  /*1ef0*/  MOV R6, UR6 ;  /* 0x0000000600067c02 */ /* 0x004fe40008000f00 */
[----:B------:R-:W-:-:S05]  /*1f00*/  MOV R7, UR7 ;  /* 0x0000000700077c02 */ /* 0x000fca0008000f00 */
[----:B------:R2:W-:Y:S01]  /*1f10*/  STL.64 [R1+0x30], R6 ;  /* 0x0000300601007387 */ /* 0x0005e20000100a00 */
[----:B------:R-:W-:Y:S02]  /*1f20*/  WARPGROUP.DEPBAR.LE gsb0, 0x0 ;  /* 0x00008000000079c5 */ /* 0x000fe40000010000 */
[----:B------:R-:W-:-:S10]  /*1f30*/  WARPGROUP.ARRIVE ;  /* 0x00000000000079c5 */ /* 0x000fd40000000000 */
        /* <DEDUP_REMOVED lines=8> */
[----:B--2---:R-:W-:Y:S01]  /*1fc0*/  IMAD.U32 R6, RZ, RZ, UR6 ;  /* 0x00000006ff067e24 */ /* 0x004fe2000f8e00ff */
[----:B------:R-:W-:Y:S01]  /*1fd0*/  MOV R7, UR7 ;  /* 0x0000000700077c02 */ /* 0x000fe20008000f00 */
[----:B------:R-:W-:-:S04]  /*1fe0*/  UIADD3 UR4, UR4, 0x406, URZ ;  /* 0x0000040604047890 */ /* 0x000fc8000fffe03f */
[----:B------:R2:W-:Y:S01]  /*1ff0*/  STL.64 [R1+0x28], R6 ;  /* 0x0000280601007387 */ /* 0x0005e20000100a00 */
[----:B------:R-:W-:Y:S02]  /*2000*/  WARPGROUP.DEPBAR.LE gsb0, 0x0 ;  /* 0x00008000000079c5 */ /* 0x000fe40000010000 */
[----:B------:R-:W-:-:S11]  /*2010*/  WARPGROUP.ARRIVE ;  /* 0x00000000000079c5 */ /* 0x000fd60000000000 */
[----:B------:R-:W-:Y:S01]  /*2020*/  HGMMA.64x256x16.F32 R24, gdesc[UR8], R24, gsb0 ;  /* 0x03e00000081879f0 */ /* 0x000fe20008000818 */
[----:B------:R-:W-:Y:S01]  /*2030*/  UIADD3 UR10, UR30, 0x800, URZ ;  /* 0x000008001e0a7890 */ /* 0x000fe2000fffe03f */
[----:B------:R-:W-:Y:S01]  /*2040*/  UMOV UR8, UR6 ;  /* 0x0000000600087c82 */ /* 0x000fe20008000000 */
[----:B------:R-:W-:Y:S01]  /*2050*/  UMOV UR9, UR7 ;  /* 0x0000000700097c82 */ /* 0x000fe20008000000 */
[----:B------:R-:W-:Y:S01]  /*2060*/  UMOV UR11, 0x40000040 ;  /* 0x40000040000b7882 */ /* 0x000fe20000000000 */
[----:B------:R-:W-:Y:S01]  /*2070*/  UMOV UR6, UR5 ;  /* 0x0000000500067c82 */ /* 0x000fe20008000000 */
[----:B------:R-:W-:Y:S01]  /*2080*/  UMOV UR7, 0x40000040 ;  /* 0x4000004000077882 */ /* 0x000fe20000000000 */
[----:B--2---:R-:W-:Y:S01]  /*2090*/  MOV R6, UR6 ;  /* 0x0000000600067c02 */ /* 0x004fe20008000f00 */
[----:B------:R-:W-:Y:S01]  /*20a0*/  IMAD.U32 R7, RZ, RZ, UR7 ;  /* 0x00000007ff077e24 */ /* 0x000fe2000f8e00ff */
[----:B------:R-:W-:-:S04]  /*20b0*/  UMOV UR5, 0x40000040 ;  /* 0x4000004000057882 */ /* 0x000fc80000000000 */
[----:B------:R2:W-:Y:S02]  /*20c0*/  STL.64 [R1+0x20], R6 ;  /* 0x0000200601007387 */ /* 0x0005e40000100a00 */
[C---:B--2---:R-:W-:Y:S02]  /*20d0*/  IADD3 R6, R0.reuse, 0x8, RZ ;  /* 0x0000000800067810 */ /* 0x044fe40007ffe0ff */
[----:B------:R-:W-:Y:S01]  /*20e0*/  IADD3 R7, R0, 0xa1, RZ ;  /* 0x000000a100077810 */ /* 0x000fe20007ffe0ff */
[----:B------:R-:W-:Y:S02]  /*20f0*/  WARPGROUP.DEPBAR.LE gsb0, 0x0 ;  /* 0x00008000000079c5 */ /* 0x000fe40000010000 */
[----:B------:R-:W-:-:S08]  /*2100*/  WARPGROUP.ARRIVE ;  /* 0x00000000000079c5 */ /* 0x000fd00000000000 */
[----:B------:R-:W-:Y:S01]  /*2110*/  HGMMA.64x256x16.F32 R24, gdesc[UR8], R24, gsb0 ;  /* 0x03e00000081879f0 */ /* 0x000fe20008000818 */
[----:B------:R-:W-:Y:S01]  /*2120*/  UIADD3 UR10, UR30, 0x802, URZ ;  /* 0x000008021e0a7890 */ /* 0x000fe2000fffe03f */
[----:B------:R-:W-:Y:S01]  /*2130*/  UMOV UR8, UR6 ;  /* 0x0000000600087c82 */ /* 0x000fe20008000000 */
[----:B------:R-:W-:Y:S01]  /*2140*/  UMOV UR9, UR7 ;  /* 0x0000000700097c82 */ /* 0x000fe20008000000 */
[----:B------:R-:W-:Y:S01]  /*2150*/  UMOV UR11, 0x40000040 ;  /* 0x40000040000b7882 */ /* 0x000fe20000000000 */
[----:B------:R-:W-:Y:S01]  /*2160*/  UIADD3 UR6, UR30, 0x1006, URZ ;  /* 0x000010061e067890 */ /* 0x000fe2000fffe03f */
[----:B------:R-:W-:Y:S01]  /*2170*/  UMOV UR7, 0x40000040 ;  /* 0x4000004000077882 */ /* 0x000fe20000000000 */
[----:B------:R-:W-:Y:S02]  /*2180*/  WARPGROUP.DEPBAR.LE gsb0, 0x0 ;  /* 0x00008000000079c5 */ /* 0x000fe40000010000 */
[----:B------:R-:W-:-:S15]  /*2190*/  WARPGROUP.ARRIVE ;  /* 0x00000000000079c5 */ /* 0x000fde0000000000 */
[----:B------:R-:W-:-:S04]  /*21a0*/  NOP ;  /* 0x0000000000007918 */ /* 0x000fc80000000000 */
[----:B------:R-:W-:Y:S01]  /*21b0*/  HGMMA.64x256x16.F32 R24, gdesc[UR8], R24, gsb0 ;  /* 0x03e00000081879f0 */ /* 0x000fe20008000818 */
[----:B------:R-:W-:Y:S01]  /*21c0*/  ULDC UR8, c[0x0][0x28c] ;  /* 0x0000a30000087ab9 */ /* 0x000fe20000000800 */
[----:B------:R-:W-:Y:S01]  /*21d0*/  ULDC UR11, c[0x0][0x604] ;  /* 0x00018100000b7ab9 */ /* 0x000fe20000000800 */
[----:B------:R-:W-:Y:S01]  /*21e0*/  ULDC UR10, c[0x0][0x604] ;  /* 0x00018100000a7ab9 */ /* 0x000fe20000000800 */
[----:B------:R-:W-:Y:S01]  /*21f0*/  ULDC UR9, c[0x0][0x604] ;  /* 0x0001810000097ab9 */ /* 0x000fe20000000800 */
[----:B------:R-:W-:Y:S02]  /*2200*/  WARPGROUP.DEPBAR.LE gsb0, 0x0 ;  /* 0x00008000000079c5 */ /* 0x000fe40000010000 */
[----:B------:R-:W-:-:S15]  /*2210*/  WARPGROUP.ARRIVE ;  /* 0x00000000000079c5 */ /* 0x000fde0000000000 */
[----:B------:R-:W-:-:S06]  /*2220*/  NOP ;  /* 0x0000000000007918 */ /* 0x000fcc0000000000 */
[----:B------:R-:W-:Y:S03]  /*2230*/  HGMMA.64x256x16.F32 R24, gdesc[UR56], R24, gsb0 ;  /* 0x03e00000381879f0 */ /* 0x000fe60008000818 */
[----:B------:R-:W-:Y:S02]  /*2240*/  WARPGROUP.DEPBAR.LE gsb0, 0x0 ;  /* 0x00008000000079c5 */ /* 0x000fe40000010000 */
[----:B------:R-:W-:-:S15]  /*2250*/  WARPGROUP.ARRIVE ;  /* 0x00000000000079c5 */ /* 0x000fde0000000000 */
[----:B------:R-:W-:-:S08]  /*2260*/  NOP ;  /* 0x0000000000007918 */ /* 0x000fd00000000000 */
        /* <DEDUP_REMOVED lines=16> */
[----:B------:R-:W-:Y:S01]  /*2370*/  HGMMA.64x256x16.F32 R24, gdesc[UR4], R24, gsb0 ;  /* 0x03e00000041879f0 */ /* 0x000fe20008000818 */
[----:B------:R-:W-:Y:S01]  /*2380*/  ULDC UR7, c[0x0][0x28c] ;  /* 0x0000a30000077ab9 */ /* 0x000fe20000000800 */
[----:B------:R-:W-:Y:S01]  /*2390*/  ULDC UR6, c[0x0][0x28c] ;  /* 0x0000a30000067ab9 */ /* 0x000fe20000000800 */
[----:B------:R-:W-:Y:S01]  /*23a0*/  ISETP.GE.AND P4, PT, R6, UR7, PT ;  /* 0x0000000706007c0c */ /* 0x000fe2000bf86270 */
[----:B------:R-:W-:Y:S01]  /*23b0*/  ULDC UR7, c[0x0][0x28c] ;  /* 0x0000a30000077ab9 */ /* 0x000fe20000000800 */
[C---:B------:R-:W-:Y:S02]  /*23c0*/  IADD3 R6, R0.reuse, 0x10, RZ ;  /* 0x0000001000067810 */ /* 0x040fe40007ffe0ff */
[----:B------:R-:W-:Y:S01]  /*23d0*/  ISETP.GE.AND P3, PT, R5, UR6, PT ;  /* 0x0000000605007c0c */ /* 0x000fe2000bf66270 */
[----:B------:R-:W-:Y:S01]  /*23e0*/  VIADD R5, R0, 0x9 ;  /* 0x0000000900057836 */ /* 0x000fe20000000000 */
[----:B------:R-:W-:Y:S01]  /*23f0*/  ISETP.GE.AND P6, PT, R6, UR7, PT ;  /* 0x0000000706007c0c */ /* 0x000fe2000bfc6270 */
[----:B------:R-:W-:Y:S01]  /*2400*/  ULDC UR6, c[0x0][0x28c] ;  /* 0x0000a30000067ab9 */ /* 0x000fe20000000800 */
[C---:B------:R-:W-:Y:S01]  /*2410*/  VIADD R6, R0.reuse, 0x18 ;  /* 0x0000001800067836 */ /* 0x040fe20000000000 */
[----:B------:R-:W-:Y:S01]  /*2420*/  ULDC UR7, c[0x0][0x28c] ;  /* 0x0000a30000077ab9 */ /* 0x000fe20000000800 */
[----:B------:R-:W-:Y:S01]  /*2430*/  ISETP.GE.AND P5, PT, R5, UR6, PT ;  /* 0x0000000605007c0c */ /* 0x000fe2000bfa6270 */
[----:B------:R-:W-:Y:S01]  /*2440*/  ULDC UR6, c[0x0][0x28c] ;  /* 0x0000a30000067ab9 */ /* 0x000fe20000000800 */
[----:B------:R-:W-:-:S02]  /*2450*/  IADD3 R5, R0, 0x11, RZ ;  /* 0x0000001100057810 */ /* 0x000fc40007ffe0ff */
[----:B------:R-:W-:Y:S01]  /*2460*/  ISETP.GE.AND P2, PT, R6, UR7, PT ;  /* 0x0000000706007c0c */ /* 0x000fe2000bf46270 */
[----:B------:R-:W-:Y:S01]  /*2470*/  ULDC UR7, c[0x0][0x28c] ;  /* 0x0000a30000077ab9 */ /* 0x000fe20000000800 */
[----:B------:R-:W-:Y:S02]  /*2480*/  IADD3 R6, R0, 0x19, RZ ;  /* 0x0000001900067810 */ /* 0x000fe40007ffe0ff */
[----:B------:R-:W-:Y:S01]  /*2490*/  ISETP.GE.AND P1, PT, R5, UR6, PT ;  /* 0x0000000605007c0c */ /* 0x000fe2000bf26270 */
[----:B------:R-:W-:Y:S01]  /*24a0*/  ULDC UR6, c[0x0][0x28c] ;  /* 0x0000a30000067ab9 */ /* 0x000fe20000000800 */
[----:B------:R-:W-:Y:S02]  /*24b0*/  WARPGROUP.DEPBAR.LE gsb0, 0x0 ;  /* 0x00008000000079c5 */ /* 0x000fe40000010000 */
[----:B------:R-:W-:Y:S02]  /*24c0*/  FSEL R5, R25, -INF , !P3 ;  /* 0xff80000019057808 */ /* 0x000fe40005800000 */
[----:B------:R-:W-:-:S02]  /*24d0*/  FSEL R27, R27, -INF , !P3 ;  /* 0xff8000001b1b7808 */ /* 0x000fc40005800000 */
[----:B------:R-:W-:Y:S01]  /*24e0*/  ISETP.GE.AND P3, PT, R6, UR6, PT ;  /* 0x0000000606007c0c */ /* 0x000fe2000bf66270 */
[----:B------:R-:W-:Y:S01]  /*24f0*/  ULDC UR6, c[0x0][0x28c] ;  /* 0x0000a30000067ab9 */ /* 0x000fe20000000800 */
[----:B------:R-:W-:Y:S02]  /*2500*/  IADD3 R6, R0, 0x20, RZ ;  /* 0x0000002000067810 */ /* 0x000fe40007ffe0ff */
[----:B------:R-:W-:Y:S02]  /*2510*/  FSEL R9, R28, -INF , !P4 ;  /* 0xff8000001c097808 */ /* 0x000fe40006000000 */
[----:B------:R-:W-:Y:S02]  /*2520*/  FSEL R30, R30, -INF , !P4 ;  /* 0xff8000001e1e7808 */ /* 0x000fe40006000000 */
[----:B------:R-:W-:Y:S01]  /*2530*/  ISETP.GE.AND P4, PT, R6, UR6, PT ;  /* 0x0000000606007c0c */ /* 0x000fe2000bf86270 */
[----:B------:R-:W-:Y:S01]  /*2540*/  VIADD R6, R0, 0x21 ;  /* 0x0000002100067836 */ /* 0x000fe20000000000 */
[----:B------:R-:W-:Y:S01]  /*2550*/  ULDC UR6, c[0x0][0x28c] ;  /* 0x0000a30000067ab9 */ /* 0x000fe20000000800 */
[----:B------:R-:W-:-:S02]  /*2560*/  FSEL R29, R29, -INF , !P5 ;  /* 0xff8000001d1d7808 */ /* 0x000fc40006800000 */
[----:B------:R-:W-:Y:S02]  /*2570*/  FSEL R12, R31, -INF , !P5 ;  /* 0xff8000001f0c7808 */ /* 0x000fe40006800000 */
[----:B------:R-:W-:Y:S01]  /*2580*/  ISETP.GE.AND P5, PT, R6, UR6, PT ;  /* 0x0000000606007c0c */ /* 0x000fe2000bfa6270 */
[----:B------:R-:W-:Y:S01]  /*2590*/  ULDC UR6, c[0x0][0x28c] ;  /* 0x0000a30000067ab9 */ /* 0x000fe20000000800 */
[----:B------:R-:W-:Y:S02]  /*25a0*/  IADD3 R6, R0, 0x28, RZ ;  /* 0x0000002800067810 */ /* 0x000fe40007ffe0ff */
[----:B------:R-:W-:Y:S02]  /*25b0*/  FSEL R32, R32, -INF , !P6 ;  /* 0xff80000020207808 */ /* 0x000fe40007000000 */
[----:B------:R-:W-:Y:S02]  /*25c0*/  FSEL R34, R34, -INF , !P6 ;  /* 0xff80000022227808 */ /* 0x000fe40007000000 */
[----:B------:R-:W-:Y:S01]  /*25d0*/  ISETP.GE.AND P6, PT, R6, UR6, PT ;  /* 0x0000000606007c0c */ /* 0x000fe2000bfc6270 */
[----:B------:R-:W-:Y:S01]  /*25e0*/  ULDC UR6, c[0x0][0x28c] ;  /* 0x0000a30000067ab9 */ /* 0x000fe20000000800 */
[----:B------:R-:W-:-:S02]  /*25f0*/  IADD3 R6, R0, 0x29, RZ ;  /* 0x0000002900067810 */ /* 0x000fc40007ffe0ff */
[----:B------:R-:W-:Y:S02]  /*2600*/  FSEL R33, R33, -INF , !P1 ;  /* 0xff80000021217808 */ /* 0x000fe40004800000 */
[----:B------:R-:W-:Y:S02]  /*2610*/  FSEL R35, R35, -INF , !P1 ;  /* 0xff80000023237808 */ /* 0x000fe40004800000 */
[----:B------:R-:W-:Y:S01]  /*2620*/  ISETP.GE.AND P1, PT, R6, UR6, PT ;  /* 0x0000000606007c0c */ /* 0x000fe2000bf26270 */
[----:B------:R-:W-:Y:S01]  /*2630*/  VIADD R6, R0, 0x30 ;  /* 0x0000003000067836 */ /* 0x000fe20000000000 */
[----:B------:R-:W-:Y:S01]  /*2640*/  ULDC UR6, c[0x0][0x28c] ;  /* 0x0000a30000067ab9 */ /* 0x000fe20000000800 */
        /* <DEDUP_REMOVED lines=8> */
[----:B------:R-:W-:Y:S01]  /*26d0*/  ULDC UR6, c[0x0][0x28c] ;  /* 0x0000a30000067ab9 */ /* 0x000fe20000000800 */
[----:B------:R-:W-:Y:S02]  /*26e0*/  IADD3 R6, R0, 0x38, RZ ;  /* 0x0000003800067810 */ /* 0x000fe40007ffe0ff */
[----:B------:R-:W-:Y:S02]  /*26f0*/  FSEL R40, R40, -INF , !P4 ;  /* 0xff80000028287808 */ /* 0x000fe40006000000 */
[----:B------:R-:W-:-:S02]  /*2700*/  FSEL R15, R42, -INF , !P4 ;  /* 0xff8000002a0f7808 */ /* 0x000fc40006000000 */
[----:B------:R-:W-:Y:S01]  /*2710*/  ISETP.GE.AND P4, PT, R6, UR6, PT ;  /* 0x0000000606007c0c */ /* 0x000fe2000bf86270 */
[----:B------:R-:W-:Y:S01]  /*2720*/  VIADD R6, R0, 0x39 ;  /* 0x0000003900067836 */ /* 0x000fe20000000000 */
[----:B------:R-:W-:Y:S01]  /*2730*/  ULDC UR6, c[0x0][0x28c] ;  /* 0x0000a30000067ab9 */ /* 0x000fe20000000800 */
[----:B------:R-:W-:Y:S02]  /*2740*/  FSEL R41, R41, -INF , !P5 ;  /* 0xff80000029297808 */ /* 0x000fe40006800000 */
[----:B------:R-:W-:Y:S02]  /*2750*/  FSEL R20, R43, -INF , !P5 ;  /* 0xff8000002b147808 */ /* 0x000fe40006800000 */
[----:B------:R-:W-:Y:S01]  /*2760*/  ISETP.GE.AND P5, PT, R6, UR6, PT ;  /* 0x0000000606007c0c */ /* 0x000fe2000bfa6270 */
[----:B------:R-:W-:Y:S01]  /*2770*/  ULDC UR6, c[0x0][0x28c] ;  /* 0x0000a30000067ab9 */ /* 0x000fe20000000800 */
[----:B------:R-:W-:Y:S02]  /*2780*/  IADD3 R6, R0, 0x40, RZ ;  /* 0x0000004000067810 */ /* 0x000fe40007ffe0ff */
        /* <DEDUP_REMOVED lines=56> */
[----:B------:R-:W-:Y:S01]  /*2b10*/  FSEL R37, R67, -INF , !P5 ;  /* 0xff80000043257808 */ /* 0x000fe20006800000 */
[----:B------:R-:W-:Y:S01]  /*2b20*/  VIADD R67, R0, 0xc0 ;  /* 0x000000c000437836 */ /* 0x000fe20000000000 */
        /* <DEDUP_REMOVED lines=62> */
[----:B------:R-:W-:-:S02]  /*2f10*/  FSEL R92, R92, -INF , !P6 ;  /* 0xff8000005c5c7808 */ /* 0x000fc40007000000 */
[----:B------:R-:W-:Y:S02]  /*2f20*/  FSEL R158, R94, -INF , !P6 ;  /* 0xff8000005e9e7808 */ /* 0x000fe40007000000 */
[C---:B------:R-:W-:Y:S01]  /*2f30*/  ISETP.GE.AND P6, PT, R0.reuse, UR6, PT ;  /* 0x0000000600007c0c */ /* 0x040fe2000bfc6270 */
[----:B------:R-:W-:Y:S01]  /*2f40*/  ULDC UR6, c[0x0][0x28c] ;  /* 0x0000a30000067ab9 */ /* 0x000fe20000000800 */
[----:B------:R-:W-:Y:S02]  /*2f50*/  IADD3 R6, R0, 0xa0, RZ ;  /* 0x000000a000067810 */ /* 0x000fe40007ffe0ff */
[----:B------:R-:W-:Y:S02]  /*2f60*/  FSEL R50, R24, -INF , !P6 ;  /* 0xff80000018327808 */ /* 0x000fe40007000000 */
[----:B------:R-:W-:Y:S01]  /*2f70*/  FSEL R52, R26, -INF , !P6 ;  /* 0xff8000001a347808 */ /* 0x000fe20007000000 */
[----:B------:R-:W-:Y:S01]  /*2f80*/  VIADD R26, R0, 0xa8 ;  /* 0x000000a8001a7836 */ /* 0x000fe20000000000 */
[----:B------:R-:W-:-:S02]  /*2f90*/  FSEL R93, R93, -INF , !P1 ;  /* 0xff8000005d5d7808 */ /* 0x000fc40004800000 */
[----:B------:R-:W-:Y:S02]  /*2fa0*/  FSEL R159, R95, -INF , !P1 ;  /* 0xff8000005f9f7808 */ /* 0x000fe40004800000 */
[----:B------:R-:W-:Y:S01]  /*2fb0*/  ISETP.GE.AND P6, PT, R6, UR7, PT ;  /* 0x0000000706007c0c */ /* 0x000fe2000bfc6270 */
[----:B------:R-:W-:Y:S01]  /*2fc0*/  ULDC UR7, c[0x0][0x604] ;  /* 0x0001810000077ab9 */ /* 0x000fe20000000800 */
[----:B------:R-:W-:Y:S01]  /*2fd0*/  ISETP.GE.AND P1, PT, R7, UR8, PT ;  /* 0x0000000807007c0c */ /* 0x000fe2000bf26270 */
[----:B------:R-:W-:Y:S01]  /*2fe0*/  ULDC UR8, c[0x0][0x604] ;  /* 0x0001810000087ab9 */ /* 0x000fe20000000800 */
[----:B------:R-:W-:Y:S02]  /*2ff0*/  FMNMX R6, R50, R5, !PT ;  /* 0x0000000532067209 */ /* 0x000fe40007800000 */
[----:B------:R-:W-:Y:S02]  /*3000*/  FMNMX R7, R52, R27, !PT ;  /* 0x0000001b34077209 */ /* 0x000fe40007800000 */
[----:B------:R-:W-:-:S02]  /*3010*/  FMNMX R6, R9, R6, !PT ;  /* 0x0000000609067209 */ /* 0x000fc40007800000 */
[----:B------:R-:W-:Y:S02]  /*3020*/  FMNMX R7, R30, R7, !PT ;  /* 0x000000071e077209 */ /* 0x000fe40007800000 */
[----:B------:R-:W-:Y:S02]  /*3030*/  FMNMX R51, R29, R6, !PT ;  /* 0x000000061d337209 */ /* 0x000fe40007800000 */
[----:B------:R-:W-:Y:S02]  /*3040*/  FMNMX R7, R12, R7, !PT ;  /* 0x000000070c077209 */ /* 0x000fe40007800000 */
[----:B------:R-:W-:Y:S02]  /*3050*/  FSEL R43, R96, -INF , !P2 ;  /* 0xff800000602b7808 */ /* 0x000fe40005000000 */
[----:B------:R-:W-:Y:S02]  /*3060*/  FSEL R24, R98, -INF , !P2 ;  /* 0xff80000062187808 */ /* 0x000fe40005000000 */
[----:B------:R-:W-:Y:S01]  /*3070*/  ISETP.GE.AND P2, PT, R26, UR6, PT ;  /* 0x000000061a007c0c */ /* 0x000fe2000bf46270 */
[----:B------:R-:W-:Y:S01]  /*3080*/  ULDC UR6, c[0x0][0x28c] ;  /* 0x0000a30000067ab9 */ /* 0x000fe20000000800 */
[----:B------:R-:W-:-:S02]  /*3090*/  FMNMX R6, R32, R51, !PT ;  /* 0x0000003320067209 */ /* 0x000fc40007800000 */
[----:B------:R-:W-:Y:S02]  /*30a0*/  FMNMX R26, R34, R7, !PT ;  /* 0x00000007221a7209 */ /* 0x000fe40007800000 */
[----:B------:R-:W-:Y:S02]  /*30b0*/  IADD3 R44, R0, 0xa9, RZ ;  /* 0x000000a9002c7810 */ /* 0x000fe40007ffe0ff */
[----:B------:R-:W-:Y:S02]  /*30c0*/  FMNMX R7, R33, R6, !PT ;  /* 0x0000000621077209 */ /* 0x000fe40007800000 */
[----:B------:R-:W-:Y:S02]  /*30d0*/  FMNMX R6, R35, R26, !PT ;  /* 0x0000001a23067209 */ /* 0x000fe40007800000 */
[----:B------:R-:W-:Y:S02]  /*30e0*/  FSEL R59, R97, -INF , !P3 ;  /* 0xff800000613b7808 */ /* 0x000fe40005800000 */
[----:B------:R-:W-:-:S02]  /*30f0*/  FSEL R26, R99, -INF , !P3 ;  /* 0xff800000631a7808 */ /* 0x000fc40005800000 */
[----:B------:R-:W-:Y:S01]  /*3100*/  ISETP.GE.AND P3, PT, R44, UR6, PT ;  /* 0x000000062c007c0c */ /* 0x000fe2000bf66270 */
[----:B------:R-:W-:Y:S01]  /*3110*/  ULDC UR6, c[0x0][0x28c] ;  /* 0x0000a30000067ab9 */ /* 0x000fe20000000800 */
[----:B------:R-:W-:Y:S02]  /*3120*/  FMNMX R44, R10, R7, !PT ;  /* 0x000000070a2c7209 */ /* 0x000fe40007800000 */
[----:B------:R-:W-:Y:S02]  /*3130*/  FMNMX R7, R13, R6, !PT ;  /* 0x000000060d077209 */ /* 0x000fe40007800000 */
[----:B------:R-:W-:Y:S02]  /*3140*/  FMNMX R51, R11, R44, !PT ;  /* 0x0000002c0b337209 */ /* 0x000fe40007800000 */
[----:B------:R-:W-:Y:S02]  /*3150*/  FMNMX R6, R14, R7, !PT ;  /* 0x000000070e067209 */ /* 0x000fe40007800000 */
[----:B------:R-:W-:-:S02]  /*3160*/  FMNMX R44, R40, R51, !PT ;  /* 0x00000033282c7209 */ /* 0x000fc40007800000 */
[----:B------:R-:W-:Y:S02]  /*3170*/  FMNMX R7, R15, R6, !PT ;  /* 0x000000060f077209 */ /* 0x000fe40007800000 */
[----:B------:R-:W-:Y:S02]  /*3180*/  FMNMX R51, R41, R44, !PT ;  /* 0x0000002c29337209 */ /* 0x000fe40007800000 */
[----:B------:R-:W-:Y:S02]  /*3190*/  FMNMX R7, R20, R7, !PT ;  /* 0x0000000714077209 */ /* 0x000fe40007800000 */
[----:B------:R-:W-:Y:S02]  /*31a0*/  FMNMX R6, R38, R51, !PT ;  /* 0x0000003326067209 */ /* 0x000fe40007800000 */
[----:B------:R-:W-:Y:S02]  /*31b0*/  IADD3 R66, R0, 0xb0, RZ ;  /* 0x000000b000427810 */ /* 0x000fe40007ffe0ff */
[----:B------:R-:W-:-:S02]  /*31c0*/  FMNMX R44, R46, R7, !PT ;  /* 0x000000072e2c7209 */ /* 0x000fc40007800000 */
[----:B------:R-:W-:Y:S02]  /*31d0*/  FMNMX R7, R45, R6, !PT ;  /* 0x000000062d077209 */ /* 0x000fe40007800000 */
[----:B------:R-:W-:Y:S02]  /*31e0*/  FSEL R58, R100, -INF , !P4 ;  /* 0xff800000643a7808 */ /* 0x000fe40006000000 */
[----:B------:R-:W-:Y:S02]  /*31f0*/  FSEL R160, R102, -INF , !P4 ;  /* 0xff80000066a07808 */ /* 0x000fe40006000000 */
[----:B------:R-:W-:Y:S01]  /*3200*/  ISETP.GE.AND P4, PT, R66, UR6, PT ;  /* 0x0000000642007c0c */ /* 0x000fe2000bf86270 */
[----:B------:R-:W-:Y:S01]  /*3210*/  VIADD R66, R0, 0xb1 ;  /* 0x000000b100427836 */ /* 0x000fe20000000000 */
[----:B------:R-:W-:Y:S01]  /*3220*/  FMNMX R44, R47, R44, !PT ;  /* 0x0000002c2f2c7209 */ /* 0x000fe20007800000 */
[----:B------:R-:W-:Y:S01]  /*3230*/  ULDC UR6, c[0x0][0x28c] ;  /* 0x0000a30000067ab9 */ /* 0x000fe20000000800 */
[----:B------:R-:W-:-:S02]  /*3240*/  FMNMX R6, R16, R7, !PT ;  /* 0x0000000710067209 */ /* 0x000fc40007800000 */
[----:B------:R-:W-:Y:S02]  /*3250*/  FMNMX R7, R21, R44, !PT ;  /* 0x0000002c15077209 */ /* 0x000fe40007800000 */
[----:B------:R-:W-:Y:S02]  /*3260*/  FSEL R101, R101, -INF , !P5 ;  /* 0xff80000065657808 */ /* 0x000fe40006800000 */
[----:B------:R-:W-:Y:S02]  /*3270*/  FSEL R161, R103, -INF , !P5 ;  /* 0xff80000067a17808 */ /* 0x000fe40006800000 */
[----:B------:R-:W-:Y:S02]  /*3280*/  FMNMX R51, R17, R6, !PT ;  /* 0x0000000611337209 */ /* 0x000fe40007800000 */
[----:B------:R-:W-:Y:S01]  /*3290*/  ISETP.GE.AND P5, PT, R66, UR6, PT ;  /* 0x0000000642007c0c */ /* 0x000fe2000bfa6270 */
[----:B------:R-:W-:Y:S01]  /*32a0*/  ULDC UR6, c[0x0][0x28c] ;  /* 0x0000a30000067ab9 */ /* 0x000fe20000000800 */
[----:B------:R-:W-:-:S02]  /*32b0*/  IADD3 R66, R0, 0xb8, RZ ;  /* 0x000000b800427810 */ /* 0x000fc40007ffe0ff */
        /* <DEDUP_REMOVED lines=25> */
[----:B------:R-:W-:-:S02]  /*3450*/  IADD3 R51, R0, 0xc1, RZ ;  /* 0x000000c100337810 */ /* 0x000fc40007ffe0ff */
[----:B------:R-:W-:Y:S01]  /*3460*/  ISETP.GE.AND P2, PT, R67, UR6, PT ;  /* 0x0000000643007c0c */ /* 0x000fe2000bf46270 */
[----:B------:R-:W-:Y:S01]  /*3470*/  ULDC UR6, c[0x0][0x28c] ;  /* 0x0000a30000067ab9 */ /* 0x000fe20000000800 */
[----:B------:R-:W-:Y:S01]  /*3480*/  FMNMX R66, R36, R7, !PT ;  /* 0x0000000724427209 */ /* 0x000fe20007800000 */
[----:B------:R-:W-:Y:S01]  /*3490*/  VIADD R67, R0, 0xc9 ;  /* 0x000000c900437836 */ /* 0x000fe20000000000 */
        /* <DEDUP_REMOVED lines=12> */
[----:B------:R-:W-:Y:S02]  /*3560*/  FMNMX R6, R48, R51, !PT ;  /* 0x0000003330067209 */ /* 0x000fe40007800000 */
[----:B------:R-:W-:Y:S01]  /*3570*/  ISETP.GE.AND P4, PT, R66, UR6, PT ;  /* 0x0000000642007c0c */ /* 0x000fe2000bf86270 */
[----:B------:R-:W-:Y:S01]  /*3580*/  ULDC UR6, c[0x0][0x28c] ;  /* 0x0000a30000067ab9 */ /* 0x000fe20000000800 */
[----:B------:R-:W-:Y:S02]  /*3590*/  FMNMX R66, R72, R7, !PT ;  /* 0x0000000748427209 */ /* 0x000fe40007800000 */
[----:B------:R-:W-:Y:S02]  /*35a0*/  FMNMX R6, R49, R6, !PT ;  /* 0x0000000631067209 */ /* 0x000fe40007800000 */
[----:B------:R-:W-:Y:S02]  /*35b0*/  FMNMX R7, R73, R66, !PT ;  /* 0x0000004249077209 */ /* 0x000fe40007800000 */
[----:B------:R-:W-:-:S02]  /*35c0*/  FMNMX R6, R53, R6, !PT ;  /* 0x0000000635067209 */ /* 0x000fc40007800000 */
[----:B------:R-:W-:Y:S02]  /*35d0*/  FMNMX R66, R76, R7, !PT ;  /* 0x000000074c427209 */ /* 0x000fe40007800000 */
[----:B------:R-:W-:Y:S02]  /*35e0*/  FSEL R51, R113, -INF , !P5 ;  /* 0xff80000071337808 */ /* 0x000fe40006800000 */
[----:B------:R-:W-:Y:S02]  /*35f0*/  FSEL R167, R115, -INF , !P5 ;  /* 0xff80000073a77808 */ /* 0x000fe40006800000 */
[----:B------:R-:W-:Y:S01]  /*3600*/  ISETP.GE.AND P5, PT, R67, UR6, PT ;  /* 0x0000000643007c0c */ /* 0x000fe2000bfa6270 */
[----:B------:R-:W-:Y:S01]  /*3610*/  ULDC UR6, c[0x0][0x28c] ;  /* 0x0000a30000067ab9 */ /* 0x000fe20000000800 */
[----:B------:R-:W-:Y:S02]  /*3620*/  FMNMX R7, R61, R6, !PT ;  /* 0x000000063d077209 */ /* 0x000fe40007800000 */
[----:B------:R-:W-:-:S02]  /*3630*/  FMNMX R67, R71, R66, !PT ;  /* 0x0000004247437209 */ /* 0x000fc40007800000 */
[----:B------:R-:W-:Y:S02]  /*3640*/  FMNMX R6, R64, R7, !PT ;  /* 0x0000000740067209 */ /* 0x000fe40007800000 */
        /* <DEDUP_REMOVED lines=11> */
[----:B------:R-:W-:Y:S02]  /*3700*/  FSEL R82, R116, -INF , !P6 ;  /* 0xff80000074527808 */ /* 0x000fe40007000000 */
[----:B------:R-:W-:Y:S02]  /*3710*/  FSEL R118, R118, -INF , !P6 ;  /* 0xff80000076767808 */ /* 0x000fe40007000000 */
[----:B------:R-:W-:Y:S02]  /*3720*/  FMNMX R7, R89, R6, !PT ;  /* 0x0000000659077209 */ /* 0x000fe40007800000 */
[----:B------:R-:W-:Y:S01]  /*3730*/  ISETP.GE.AND P6, PT, R77, UR6, PT ;  /* 0x000000064d007c0c */ /* 0x000fe2000bfc6270 */
[----:B------:R-:W-:Y:S01]  /*3740*/  ULDC UR6, c[0x0][0x28c] ;  /* 0x0000a30000067ab9 */ /* 0x000fe20000000800 */
        /* <DEDUP_REMOVED lines=10> */
[----:B------:R-:W-:Y:S02]  /*37f0*/  FSEL R84, R120, -INF , !P2 ;  /* 0xff80000078547808 */ /* 0x000fe40005000000 */
[----:B------:R-:W-:Y:S02]  /*3800*/  FSEL R122, R122, -INF , !P2 ;  /* 0xff8000007a7a7808 */ /* 0x000fe40005000000 */
[----:B------:R-:W-:Y:S02]  /*3810*/  IADD3 R67, R0, 0xd9, RZ ;  /* 0x000000d900437810 */ /* 0x000fe40007ffe0ff */
[----:B------:R-:W-:Y:S02]  /*3820*/  FMNMX R7, R159, R66, !PT ;  /* 0x000000429f077209 */ /* 0x000fe40007800000 */
[----:B------:R-:W-:Y:S01]  /*3830*/  ISETP.GE.AND P2, PT, R77, UR6, PT ;  /* 0x000000064d007c0c */ /* 0x000fe2000bf46270 */
[----:B------:R-:W-:Y:S01]  /*3840*/  ULDC UR6, c[0x0][0x28c] ;  /* 0x0000a30000067ab9 */ /* 0x000fe20000000800 */
[----:B------:R-:W-:-:S02]  /*3850*/  FMNMX R6, R43, R6, !PT ;  /* 0x000000062b067209 */ /* 0x000fc40007800000 */
[----:B------:R-:W-:Y:S02]  /*3860*/  FSEL R85, R121, -INF , !P3 ;  /* 0xff80000079557808 */ /* 0x000fe40005800000 */
[----:B------:R-:W-:Y:S02]  /*3870*/  FSEL R123, R123, -INF , !P3 ;  /* 0xff8000007b7b7808 */ /* 0x000fe40005800000 */
        /* <DEDUP_REMOVED lines=8> */
[----:B------:R-:W-:Y:S01]  /*3900*/  FMNMX R67, R161, R66, !PT ;  /* 0x00000042a1437209 */ /* 0x000fe20007800000 */
[----:B------:R-:W-:Y:S01]  /*3910*/  VIADD R66, R0, 0xe1 ;  /* 0x000000e100427836 */ /* 0x000fe20000000000 */
[----:B------:R-:W-:Y:S02]  /*3920*/  FMNMX R7, R104, R7, !PT ;  /* 0x0000000768077209 */ /* 0x000fe40007800000 */
        /* <DEDUP_REMOVED lines=28> */
[----:B------:R-:W-:Y:S02]  /*3af0*/  IADD3 R77, R0, 0xe8, RZ ;  /* 0x000000e8004d7810 */ /* 0x000fe40007ffe0ff */
[----:B------:R-:W-:Y:S02]  /*3b00*/  FMNMX R6, R124, R7, !PT ;  /* 0x000000077c067209 */ /* 0x000fe40007800000 */
[----:B------:R-:W-:Y:S02]  /*3b10*/  FSEL R86, R128, -INF , !P6 ;  /* 0xff80000080567808 */ /* 0x000fe40007000000 */
[----:B------:R-:W-:Y:S02]  /*3b20*/  FSEL R130, R130, -INF , !P6 ;  /* 0xff80000082827808 */ /* 0x000fe40007000000 */
[----:B------:R-:W-:-:S02]  /*3b30*/  FMNMX R66, R120, R67, !PT ;  /* 0x0000004378427209 */ /* 0x000fc40007800000 */
[----:B------:R-:W-:Y:S01]  /*3b40*/  ISETP.GE.AND P6, PT, R77, UR6, PT ;  /* 0x000000064d007c0c */ /* 0x000fe2000bfc6270 */
[----:B------:R-:W-:Y:S01]  /*3b50*/  ULDC UR6, c[0x0][0x28c] ;  /* 0x0000a30000067ab9 */ /* 0x000fe20000000800 */
[----:B------:R-:W-:Y:S02]  /*3b60*/  FMNMX R7, R125, R6, !PT ;  /* 0x000000067d077209 */ /* 0x000fe40007800000 */
[----:B------:R-:W-:Y:S02]  /*3b70*/  IADD3 R77, R0, 0xe9, RZ ;  /* 0x000000e9004d7810 */ /* 0x000fe40007ffe0ff */
[----:B------:R-:W-:Y:S02]  /*3b80*/  FMNMX R67, R121, R66, !PT ;  /* 0x0000004279437209 */ /* 0x000fe40007800000 */
[----:B------:R-:W-:Y:S02]  /*3b90*/  FSEL R87, R129, -INF , !P1 ;  /* 0xff80000081577808 */ /* 0x000fe40004800000 */
[----:B------:R-:W-:-:S02]  /*3ba0*/  FSEL R131, R131, -INF , !P1 ;  /* 0xff80000083837808 */ /* 0x000fc40004800000 */
[----:B------:R-:W-:Y:S02]  /*3bb0*/  FMNMX R6, R86, R7, !PT ;  /* 0x0000000756067209 */ /* 0x000fe40007800000 */
[----:B------:R-:W-:Y:S01]  /*3bc0*/  ISETP.GE.AND P1, PT, R77, UR6, PT ;  /* 0x000000064d007c0c */ /* 0x000fe2000bf26270 */
[----:B------:R-:W-:Y:S01]  /*3bd0*/  VIADD R77, R0, 0xf0 ;  /* 0x000000f0004d7836 */ /* 0x000fe20000000000 */
[----:B------:R-:W-:Y:S01]  /*3be0*/  FMNMX R66, R130, R67, !PT ;  /* 0x0000004382427209 */ /* 0x000fe20007800000 */
[----:B------:R-:W-:Y:S01]  /*3bf0*/  ULDC UR6, c[0x0][0x28c] ;  /* 0x0000a30000067ab9 */ /* 0x000fe20000000800 */
[----:B------:R-:W-:Y:S02]  /*3c00*/  FSEL R90, R132, -INF , !P2 ;  /* 0xff800000845a7808 */ /* 0x000fe40005000000 */
[----:B------:R-:W-:Y:S01]  /*3c10*/  FMNMX R7, R87, R6, !PT ;  /* 0x0000000657077209 */ /* 0x000fe20007800000 */
[----:B------:R-:W-:Y:S01]  /*3c20*/  VIADD R6, R0, 0xf9 ;  /* 0x000000f900067836 */ /* 0x000fe20000000000 */
[----:B------:R-:W-:-:S02]  /*3c30*/  FSEL R129, R134, -INF , !P2 ;  /* 0xff80000086817808 */ /* 0x000fc40005000000 */
[----:B------:R-:W-:Y:S01]  /*3c40*/  ISETP.GE.AND P2, PT, R77, UR6, PT ;  /* 0x000000064d007c0c */ /* 0x000fe2000bf46270 */
[----:B------:R-:W-:Y:S01]  /*3c50*/  ULDC UR6, c[0x0][0x28c] ;  /* 0x0000a30000067ab9 */ /* 0x000fe20000000800 */
[----:B------:R-:W-:Y:S02]  /*3c60*/  FMNMX R66, R131, R66, !PT ;  /* 0x0000004283427209 */ /* 0x000fe40007800000 */
[----:B------:R-:W-:Y:S02]  /*3c70*/  IADD3 R77, R0, 0xf1, RZ ;  /* 0x000000f1004d7810 */ /* 0x000fe40007ffe0ff */
[----:B------:R-:W-:Y:S02]  /*3c80*/  FSEL R133, R133, -INF , !P3 ;  /* 0xff80000085857808 */ /* 0x000fe40005800000 */
[----:B------:R-:W-:Y:S02]  /*3c90*/  FMNMX R78, R90, R7, !PT ;  /* 0x000000075a4e7209 */ /* 0x000fe40007800000 */
[----:B------:R-:W-:-:S02]  /*3ca0*/  FSEL R132, R135, -INF , !P3 ;  /* 0xff80000087847808 */ /* 0x000fc40005800000 */
[----:B------:R-:W-:Y:S02]  /*3cb0*/  IADD3 R67, R0, 0xf8, RZ ;  /* 0x000000f800437810 */ /* 0x000fe40007ffe0ff */
[----:B------:R-:W-:Y:S02]  /*3cc0*/  FMNMX R7, R129, R66, !PT ;  /* 0x0000004281077209 */ /* 0x000fe40007800000 */
[----:B------:R-:W-:Y:S01]  /*3cd0*/  ISETP.GE.AND P3, PT, R77, UR6, PT ;  /* 0x000000064d007c0c */ /* 0x000fe2000bf66270 */
[----:B------:R-:W-:Y:S01]  /*3ce0*/  ULDC UR6, c[0x0][0x28c] ;  /* 0x0000a30000067ab9 */ /* 0x000fe20000000800 */
[----:B------:R-:W-:Y:S02]  /*3cf0*/  FSEL R127, R136, -INF , !P4 ;  /* 0xff800000887f7808 */ /* 0x000fe40006000000 */
[----:B------:R-:W-:Y:S02]  /*3d00*/  FMNMX R78, R133, R78, !PT ;  /* 0x0000004e854e7209 */ /* 0x000fe40007800000 */
[----:B------:R-:W-:-:S02]  /*3d10*/  FSEL R168, R138, -INF , !P4 ;  /* 0xff8000008aa87808 */ /* 0x000fc40006000000 */
[----:B------:R-:W-:Y:S01]  /*3d20*/  ISETP.GE.AND P4, PT, R67, UR6, PT ;  /* 0x0000000643007c0c */ /* 0x000fe2000bf86270 */
[----:B------:R-:W-:Y:S01]  /*3d30*/  ULDC UR6, c[0x0][0x604] ;  /* 0x0001810000067ab9 */ /* 0x000fe20000000800 */
[----:B------:R-:W-:Y:S02]  /*3d40*/  FMNMX R7, R132, R7, !PT ;  /* 0x0000000784077209 */ /* 0x000fe40007800000 */
[----:B------:R-:W-:Y:S02]  /*3d50*/  FSEL R126, R137, -INF , !P5 ;  /* 0xff800000897e7808 */ /* 0x000fe40006800000 */
[----:B------:R-:W-:Y:S02]  /*3d60*/  FMNMX R67, R127, R78, !PT ;  /* 0x0000004e7f437209 */ /* 0x000fe40007800000 */
[----:B------:R-:W-:Y:S02]  /*3d70*/  FSEL R169, R139, -INF , !P5 ;  /* 0xff8000008ba97808 */ /* 0x000fe40006800000 */
[----:B-1----:R-:W-:-:S02]  /*3d80*/  ISETP.GE.AND P5, PT, R6, R249, PT ;  /* 0x000000f90600720c */ /* 0x002fc40003fa6270 */
[----:B------:R-:W-:Y:S02]  /*3d90*/  FMNMX R6, R168, R7, !PT ;  /* 0x00000007a8067209 */ /* 0x000fe40007800000 */
[----:B------:R-:W-:Y:S02]  /*3da0*/  FSEL R91, R140, -INF , !P6 ;  /* 0xff8000008c5b7808 */ /* 0x000fe40007000000 */
[----:B------:R-:W-:Y:S02]  /*3db0*/  FMNMX R66, R126, R67, !PT ;  /* 0x000000437e427209 */ /* 0x000fe40007800000 */
[----:B------:R-:W-:Y:S02]  /*3dc0*/  FSEL R142, R142, -INF , !P6 ;  /* 0xff8000008e8e7808 */ /* 0x000fe40007000000 */
[----:B------:R-:W-:Y:S02]  /*3dd0*/  FMNMX R7, R169, R6, !PT ;  /* 0x00000006a9077209 */ /* 0x000fe40007800000 */
[----:B------:R-:W-:-:S02]  /*3de0*/  FSEL R97, R141, -INF , !P1 ;  /* 0xff8000008d617808 */ /* 0x000fc40004800000 */
        /* <DEDUP_REMOVED lines=17> */
[----:B------:R-:W-:-:S02]  /*3f00*/  FMNMX R66, R150, R67, !PT ;  /* 0x0000004396427209 */ /* 0x000fc40007800000 */
[----:B------:R-:W-:Y:S02]  /*3f10*/  FMNMX R67, R149, R6, !PT ;  /* 0x0000000695437209 */ /* 0x000fe40007800000 */
[----:B------:R-:W-:-:S03]  /*3f20*/  FSEL R151, R151, -INF , !P5 ;  /* 0xff80000097977808 */ /* 0x000fc60006800000 */
[----:B------:R-:W1:Y:S01]  /*3f30*/  SHFL.BFLY PT, R6, R67, 0x1, 0x1f ;  /* 0x0c201f0043067f89 */ /* 0x000e6200000e0000 */
[----:B------:R-:W-:-:S05]  /*3f40*/  FMNMX R66, R151, R66, !PT ;  /* 0x0000004297427209 */ /* 0x000fca0007800000 */
[----:B------:R-:W2:Y:S01]  /*3f50*/  SHFL.BFLY PT, R7, R66, 0x1, 0x1f ;  /* 0x0c201f0042077f89 */ /* 0x000ea200000e0000 */
[----:B-1----:R-:W-:-:S05]  /*3f60*/  FMNMX R77, R67, R6, !PT ;  /* 0x00000006434d7209 */ /* 0x002fca0007800000 */
[----:B------:R-:W1:Y:S01]  /*3f70*/  SHFL.BFLY PT, R6, R77, 0x2, 0x1f ;  /* 0x0c401f004d067f89 */ /* 0x000e6200000e0000 */
[----:B--2---:R-:W-:-:S05]  /*3f80*/  FMNMX R78, R66, R7, !PT ;  /* 0x00000007424e7209 */ /* 0x004fca0007800000 */
[----:B------:R-:W2:Y:S01]  /*3f90*/  SHFL.BFLY PT, R79, R78, 0x2, 0x1f ;  /* 0x0c401f004e4f7f89 */ /* 0x000ea200000e0000 */
[----:B-1----:R-:W-:-:S04]  /*3fa0*/  FMNMX R7, R77, R6, !PT ;  /* 0x000000064d077209 */ /* 0x002fc80007800000 */
[C---:B------:R-:W-:Y:S02]  /*3fb0*/  FSETP.NEU.AND P1, PT, R7.reuse, -INF , PT ;  /* 0xff8000000700780b */ /* 0x040fe40003f2d000 */
[----:B--2---:R-:W-:Y:S02]  /*3fc0*/  FMNMX R6, R78, R79, !PT ;  /* 0x0000004f4e067209 */ /* 0x004fe40007800000 */
[----:B------:R-:W-:Y:S02]  /*3fd0*/  FSEL R66, R7, RZ, P1 ;  /* 0x000000ff07427208 */ /* 0x000fe40000800000 */
[----:B------:R-:W-:-:S03]  /*3fe0*/  FSETP.NEU.AND P1, PT, R6, -INF , PT ;  /* 0xff8000000600780b */ /* 0x000fc60003f2d000 */
[----:B------:R-:W-:Y:S01]  /*3ff0*/  FMUL R98, R66, UR11 ;  /* 0x0000000b42627c20 */ /* 0x000fe20008400000 */
[----:B------:R-:W-:-:S03]  /*4000*/  ULDC UR11, c[0x0][0x604] ;  /* 0x00018100000b7ab9 */ /* 0x000fc60000000800 */
[--C-:B------:R-:W-:Y:S01]  /*4010*/  FFMA R113, R19, UR24, -R98.reuse ;  /* 0x0000001813717c23 */ /* 0x100fe20008000862 */
[----:B------:R-:W-:Y:S01]  /*4020*/  ULDC UR24, c[0x0][0x604] ;  /* 0x0001810000187ab9 */ /* 0x000fe20000000800 */
[--C-:B------:R-:W-:Y:S01]  /*4030*/  FFMA R80, R56, UR39, -R98.reuse ;  /* 0x0000002738507c23 */ /* 0x100fe20008000862 */
[--C-:B------:R-:W-:Y:S01]  /*4040*/  FFMA R140, R29, UR7, -R98.reuse ;  /* 0x000000071d8c7c23 */ /* 0x100fe20008000862 */
[--C-:B------:R-:W-:Y:S01]  /*4050*/  FFMA R56, R31, UR20, -R98.reuse ;  /* 0x000000141f387c23 */ /* 0x100fe20008000862 */
[--C-:B------:R-:W-:Y:S01]  /*4060*/  FFMA R77, R73, UR15, -R98.reuse ;  /* 0x0000000f494d7c23 */ /* 0x100fe20008000862 */
[----:B------:R-:W-:Y:S01]  /*4070*/  ULDC UR7, c[0x0][0x604] ;  /* 0x0001810000077ab9 */ /* 0x000fe20000000800 */
[----:B------:R-:W-:Y:S01]  /*4080*/  ULDC UR20, c[0x0][0x604] ;  /* 0x0001810000147ab9 */ /* 0x000fe20000000800 */
[--C-:B------:R-:W-:Y:S01]  /*4090*/  FFMA R73, R81, UR11, -R98.reuse ;  /* 0x0000000b51497c23 */ /* 0x100fe20008000862 */
[--C-:B------:R-:W-:Y:S01]  /*40a0*/  FFMA R29, R51, UR24, -R98.reuse ;  /* 0x00000018331d7c23 */ /* 0x100fe20008000862 */
[--C-:B------:R-:W-:Y:S01]  /*40b0*/  FFMA R145, R50, UR10, -R98.reuse ;  /* 0x0000000a32917c23 */ /* 0x100fe20008000862 */
[--C-:B------:R-:W-:Y:S01]  /*40c0*/  FFMA R144, R5, UR9, -R98.reuse ;  /* 0x0000000905907c23 */ /* 0x100fe20008000862 */
[--C-:B------:R-:W-:Y:S01]  /*40d0*/  FFMA R115, R17, UR26, -R98.reuse ;  /* 0x0000001a11737c23 */ /* 0x100fe20008000862 */
[----:B------:R-:W-:Y:S01]  /*40e0*/  ULDC UR11, c[0x0][0x604] ;  /* 0x00018100000b7ab9 */ /* 0x000fe20000000800 */
[----:B------:R-:W-:Y:S01]  /*40f0*/  FSEL R51, R6, RZ, P1 ;  /* 0x000000ff06337208 */ /* 0x000fe20000800000 */
[----:B------:R-:W-:Y:S01]  /*4100*/  ULDC UR10, c[0x0][0x604] ;  /* 0x00018100000a7ab9 */ /* 0x000fe20000000800 */
[----:B------:R-:W-:Y:S01]  /*4110*/  ULDC UR9, c[0x0][0x604] ;  /* 0x0001810000097ab9 */ /* 0x000fe20000000800 */
[----:B------:R-:W-:Y:S01]  /*4120*/  ULDC UR15, c[0x0][0x604] ;  /* 0x00018100000f7ab9 */ /* 0x000fe20000000800 */
[--C-:B------:R-:W-:Y:S01]  /*4130*/  FFMA R95, R89, UR7, -R98.reuse ;  /* 0x00000007595f7c23 */ /* 0x100fe20008000862 */
[--C-:B------:R-:W-:Y:S01]  /*4140*/  FFMA R17, R124, UR20, -R98.reuse ;  /* 0x000000147c117c23 */ /* 0x100fe20008000862 */
        /* <DEDUP_REMOVED lines=8> */
[----:B------:R-:W-:Y:S01]  /*41d0*/  ULDC UR9, c[0x0][0x604] ;  /* 0x0001810000097ab9 */ /* 0x000fe20000000800 */
[--C-:B------:R-:W-:Y:S01]  /*41e0*/  FFMA R133, R149, UR7, -R98.reuse ;  /* 0x0000000795857c23 */ /* 0x100fe20008000862 */
[----:B------:R-:W-:Y:S01]  /*41f0*/  FMUL R149, R51, UR11 ;  /* 0x0000000b33957c20 */ /* 0x000fe20008400000 */
[--C-:B------:R-:W-:Y:S01]  /*4200*/  FFMA R136, R136, UR10, -R98.reuse ;  /* 0x0000000a88887c23 */ /* 0x100fe20008000862 */
[--C-:B------:R-:W-:Y:S01]  /*4210*/  FFMA R135, R135, UR9, -R98.reuse ;  /* 0x0000000987877c23 */ /* 0x100fe20008000862 */
[----:B------:R-:W-:Y:S01]  /*4220*/  ULDC UR10, c[0x0][0x604] ;  /* 0x00018100000a7ab9 */ /* 0x000fe20000000800 */
[----:B------:R-:W-:Y:S01]  /*4230*/  ULDC UR9, c[0x0][0x604] ;  /* 0x0001810000097ab9 */ /* 0x000fe20000000800 */
[--C-:B------:R-:W-:Y:S01]  /*4240*/  FFMA R148, R52, UR10, -R149.reuse ;  /* 0x0000000a34947c23 */ /* 0x100fe20008000895 */
[--C-:B------:R-:W-:Y:S01]  /*4250*/  FFMA R27, R27, UR9, -R149.reuse ;  /* 0x000000091b1b7c23 */ /* 0x100fe20008000895 */
[----:B------:R-:W-:Y:S01]  /*4260*/  FSETP.GEU.AND P6, PT, R145, -126, PT ;  /* 0xc2fc00009100780b */ /* 0x000fe20003fce000 */
[--C-:B------:R-:W-:Y:S01]  /*4270*/  FFMA R67, R40, UR32, -R98.reuse ;  /* 0x0000002028437c23 */ /* 0x100fe20008000862 */
[--C-:B------:R-:W-:Y:S01]  /*4280*/  FFMA R39, R39, UR19, -R98.reuse ;  /* 0x0000001327277c23 */ /* 0x100fe20008000862 */
[----:B------:R-:W-:Y:S01]  /*4290*/  FSETP.GEU.AND P4, PT, R148, -126, PT ;  /* 0xc2fc00009400780b */ /* 0x000fe20003f8e000 */
[--C-:B------:R-:W-:Y:S01]  /*42a0*/  FFMA R79, R72, UR16, -R98.reuse ;  /* 0x00000010484f7c23 */ /* 0x100fe20008000862 */
[----:B------:R-:W-:Y:S01]  /*42b0*/  FSETP.GEU.AND P5, PT, R27, -126, PT ;  /* 0xc2fc00001b00780b */ /* 0x000fe20003fae000 */
[----:B------:R-:W-:Y:S01]  /*42c0*/  ULDC UR19, c[0x0][0x604] ;  /* 0x0001810000137ab9 */ /* 0x000fe20000000800 */
[--C-:B------:R-:W-:Y:S01]  /*42d0*/  FFMA R40, R68, UR18, -R98.reuse ;  /* 0x0000001244287c23 */ /* 0x100fe20008000862 */
        /* <DEDUP_REMOVED lines=14> */
[----:B------:R-:W-:Y:S01]  /*43c0*/  @!P4 FMUL R148, R148, 0.5 ;  /* 0x3f0000009494c820 */ /* 0x000fe20000400000 */
[----:B------:R-:W-:Y:S01]  /*43d0*/  @!P5 FMUL R27, R27, 0.5 ;  /* 0x3f0000001b1bd820 */ /* 0x000fe20000400000 */
[--C-:B------:R-:W-:Y:S01]  /*43e0*/  FFMA R141, R9, UR8, -R98.reuse ;  /* 0x00000008098d7c23 */ /* 0x100fe20008000862 */
[----:B------:R-:W-:Y:S01]  /*43f0*/  ULDC UR13, c[0x0][0x604] ;  /* 0x00018100000d7ab9 */ /* 0x000fe20000000800 */
[--C-:B------:R-:W-:Y:S01]  /*4400*/  FFMA R60, R43, UR34, -R98.reuse ;  /* 0x000000222b3c7c23 */ /* 0x100fe20008000862 */
[----:B------:R-:W-:Y:S01]  /*4410*/  ULDC UR18, c[0x0][0x604] ;  /* 0x0001810000127ab9 */ /* 0x000fe20000000800 */
[----:B------:R-:W-:Y:S01]  /*4420*/  ULDC UR12, c[0x0][0x604] ;  /* 0x00018100000c7ab9 */ /* 0x000fe20000000800 */
        /* <DEDUP_REMOVED lines=8> */
[----:B------:R-:W-:Y:S01]  /*44b0*/  ULDC UR13, c[0x0][0x604] ;  /* 0x00018100000d7ab9 */ /* 0x000fe20000000800 */
[--C-:B------:R-:W-:Y:S01]  /*44c0*/  FFMA R51, R13, UR34, -R149.reuse ;  /* 0x000000220d337c23 */ /* 0x100fe20008000895 */
[----:B------:R-:W1:Y:S01]  /*44d0*/  MUFU.EX2 R70, R148 ;  /* 0x0000009400467308 */ /* 0x000e620000000800 */
[--C-:B------:R-:W-:Y:S01]  /*44e0*/  FFMA R32, R83, UR38, -R98.reuse ;  /* 0x0000002653207c23 */ /* 0x100fe20008000862 */
[----:B------:R-:W-:Y:S01]  /*44f0*/  ULDC UR34, c[0x0][0x604] ;  /* 0x0001810000227ab9 */ /* 0x000fe20000000800 */
[--C-:B------:R-:W-:Y:S01]  /*4500*/  FFMA R83, R64, UR13, -R149.reuse ;  /* 0x0000000d40537c23 */ /* 0x100fe20008000895 */
[----:B------:R-:W-:Y:S01]  /*4510*/  ULDC UR8, c[0x0][0x604] ;  /* 0x0001810000087ab9 */ /* 0x000fe20000000800 */
[--C-:B------:R-:W-:Y:S01]  /*4520*/  FFMA R64, R24, UR34, -R149.reuse ;  /* 0x0000002218407c23 */ /* 0x100fe20008000895 */
[----:B------:R-:W-:Y:S01]  /*4530*/  P2R R24, PR, RZ, 0x40 ;  /* 0x00000040ff187803 */ /* 0x000fe20000000000 */
[----:B------:R-:W-:Y:S01]  /*4540*/  @!P6 FMUL R145, R145, 0.5 ;  /* 0x3f0000009191e820 */ /* 0x000fe20000400000 */
[----:B------:R-:W2:Y:S01]  /*4550*/  MUFU.EX2 R65, R27 ;  /* 0x0000001b00417308 */ /* 0x000ea20000000800 */
[--C-:B------:R-:W-:Y:S01]  /*4560*/  FFMA R96, R88, UR8, -R98.reuse ;  /* 0x0000000858607c23 */ /* 0x100fe20008000862 */
[----:B------:R-:W3:Y:S01]  /*4570*/  SYNCS.PHASECHK.TRANS64.TRYWAIT P6, [R170+URZ+0x66008], R152 ;  /* 0x06600898aa0075a7 */ /* 0x000ee200080c017f */
[----:B------:R-:W-:Y:S01]  /*4580*/  ULDC UR8, c[0x0][0x604] ;  /* 0x0001810000087ab9 */ /* 0x000fe20000000800 */
[----:B------:R-:W-:Y:S01]  /*4590*/  ULDC UR7, c[0x0][0x604] ;  /* 0x0001810000077ab9 */ /* 0x000fe20000000800 */
[--C-:B------:R-:W-:Y:S01]  /*45a0*/  FFMA R134, R134, UR8, -R98.reuse ;  /* 0x0000000886867c23 */ /* 0x100fe20008000862 */
[----:B------:R-:W-:Y:S01]  /*45b0*/  ULDC UR8, c[0x0][0x604] ;  /* 0x0001810000087ab9 */ /* 0x000fe20000000800 */
[----:B------:R-:W-:Y:S01]  /*45c0*/  FSETP.GEU.AND P3, PT, R144, -126, PT ;  /* 0xc2fc00009000780b */ /* 0x000fe20003f6e000 */
[--C-:B------:R-:W-:Y:S01]  /*45d0*/  FFMA R30, R30, UR8, -R149.reuse ;  /* 0x000000081e1e7c23 */ /* 0x100fe20008000895 */
[----:B-1----:R-:W-:Y:S01]  /*45e0*/  @!P4 FMUL R70, R70, R70 ;  /* 0x000000464646c220 */ /* 0x002fe20000400000 */
[----:B------:R-:W-:Y:S01]  /*45f0*/  FSETP.GEU.AND P4, PT, R141, -126, PT ;  /* 0xc2fc00008d00780b */ /* 0x000fe20003f8e000 */
[--C-:B------:R-:W-:Y:S01]  /*4600*/  FFMA R12, R12, UR7, -R149.reuse ;  /* 0x000000070c0c7c23 */ /* 0x100fe20008000895 */
[----:B------:R-:W-:Y:S01]  /*4610*/  ULDC UR39, c[0x0][0x604] ;  /* 0x0001810000277ab9 */ /* 0x000fe20000000800 */
[----:B------:R-:W-:Y:S01]  /*4620*/  FSETP.GEU.AND P1, PT, R30, -126, PT ;  /* 0xc2fc00001e00780b */ /* 0x000fe20003f2e000 */
[--C-:B------:R-:W-:Y:S01]  /*4630*/  FFMA R139, R33, UR35, -R98.reuse ;  /* 0x00000023218b7c23 */ /* 0x100fe20008000862 */
[----:B------:R-:W-:Y:S01]  /*4640*/  ULDC UR35, c[0x0][0x604] ;  /* 0x0001810000237ab9 */ /* 0x000fe20000000800 */
[----:B------:R-:W-:Y:S01]  /*4650*/  FSETP.GEU.AND P2, PT, R12, -126, PT ;  /* 0xc2fc00000c00780b */ /* 0x000fe20003f4e000 */
[----:B--2---:R-:W-:Y:S01]  /*4660*/  @!P5 FMUL R65, R65, R65 ;  /* 0x000000414141d220 */ /* 0x004fe20000400000 */
[----:B------:R-:W-:Y:S01]  /*4670*/  FSETP.GEU.AND P5, PT, R140, -126, PT ;  /* 0xc2fc00008c00780b */ /* 0x000fe20003fae000 */
[--C-:B------:R-:W-:Y:S01]  /*4680*/  FFMA R33, R82, UR39, -R98.reuse ;  /* 0x0000002752217c23 */ /* 0x100fe20008000862 */
[----:B------:R-:W-:Y:S01]  /*4690*/  ULDC UR39, c[0x0][0x604] ;  /* 0x0001810000277ab9 */ /* 0x000fe20000000800 */
[----:B------:R-:W-:Y:S01]  /*46a0*/  ULDC UR38, c[0x0][0x604] ;  /* 0x0001810000267ab9 */ /* 0x000fe20000000800 */
[--C-:B------:R-:W-:Y:S01]  /*46b0*/  FFMA R93, R93, UR35, -R98.reuse ;  /* 0x000000235d5d7c23 */ /* 0x100fe20008000862 */
[----:B------:R-:W-:Y:S01]  /*46c0*/  ULDC UR15, c[0x0][0x604] ;  /* 0x00018100000f7ab9 */ /* 0x000fe20000000800 */
[----:B------:R-:W-:Y:S01]  /*46d0*/  ULDC UR27, c[0x0][0x604] ;  /* 0x00018100001b7ab9 */ /* 0x000fe20000000800 */
[----:B------:R-:W-:Y:S01]  /*46e0*/  ULDC UR35, c[0x0][0x604] ;  /* 0x0001810000237ab9 */ /* 0x000fe20000000800 */
[----:B------:R-:W-:Y:S01]  /*46f0*/  @!P1 FMUL R30, R30, 0.5 ;  /* 0x3f0000001e1e9820 */ /* 0x000fe20000400000 */
[--C-:B------:R-:W-:Y:S01]  /*4700*/  FFMA R105, R25, UR39, -R149.reuse ;  /* 0x0000002719697c23 */ /* 0x100fe20008000895 */
[--C-:B------:R-:W-:Y:S01]  /*4710*/  FFMA R106, R28, UR38, -R149.reuse ;  /* 0x000000261c6a7c23 */ /* 0x100fe20008000895 */
[----:B------:R-:W-:Y:S01]  /*4720*/  @!P3 FMUL R144, R144, 0.5 ;  /* 0x3f0000009090b820 */ /* 0x000fe20000400000 */
[----:B------:R-:W-:Y:S01]  /*4730*/  @!P4 FMUL R141, R141, 0.5 ;  /* 0x3f0000008d8dc820 */ /* 0x000fe20000400000 */
[----:B------:R-:W-:Y:S01]  /*4740*/  @!P5 FMUL R140, R140, 0.5 ;  /* 0x3f0000008c8cd820 */ /* 0x000fe20000400000 */
[----:B------:R-:W-:Y:S01]  /*4750*/  ULDC UR19, c[0x0][0x604] ;  /* 0x0001810000137ab9 */ /* 0x000fe20000000800 */
[----:B------:R-:W-:Y:S01]  /*4760*/  ULDC UR39, c[0x0][0x604] ;  /* 0x0001810000277ab9 */ /* 0x000fe20000000800 */
[----:B------:R-:W-:Y:S01]  /*4770*/  ULDC UR38, c[0x0][0x604] ;  /* 0x0001810000267ab9 */ /* 0x000fe20000000800 */
[--C-:B------:R-:W-:Y:S01]  /*4780*/  FFMA R110, R53, UR15, -R149.reuse ;  /* 0x0000000f356e7c23 */ /* 0x100fe20008000895 */
[--C-:B------:R-:W-:Y:S01]  /*4790*/  FFMA R43, R108, UR27, -R98.reuse ;  /* 0x0000001b6c2b7c23 */ /* 0x100fe20008000862 */
[--C-:B------:R-:W-:Y:S01]  /*47a0*/  FFMA R68, R35, UR35, -R149.reuse ;  /* 0x0000002323447c23 */ /* 0x100fe20008000895 */
[----:B------:R1:W2:Y:S01]  /*47b0*/  MUFU.EX2 R53, R30 ;  /* 0x0000001e00357308 */ /* 0x0002a20000000800 */
[--C-:B------:R-:W-:Y:S01]  /*47c0*/  FFMA R55, R55, UR21, -R98.reuse ;  /* 0x0000001537377c23 */ /* 0x100fe20008000862 */
[--C-:B------:R-:W-:Y:S01]  /*47d0*/  FFMA R108, R37, UR19, -R149.reuse ;  /* 0x00000013256c7c23 */ /* 0x100fe20008000895 */
[--C-:B------:R-:W-:Y:S01]  /*47e0*/  FFMA R35, R119, UR38, -R149.reuse ;  /* 0x0000002677237c23 */ /* 0x100fe20008000895 */
[--C-:B------:R-:W-:Y:S01]  /*47f0*/  FFMA R38, R38, UR29, -R98.reuse ;  /* 0x0000001d26267c23 */ /* 0x100fe20008000862 */
[--C-:B------:R-:W-:Y:S01]  /*4800*/  FFMA R117, R45, UR28, -R98.reuse ;  /* 0x0000001c2d757c23 */ /* 0x100fe20008000862 */
[--C-:B------:R-:W-:Y:S01]  /*4810*/  FFMA R114, R18, UR25, -R98.reuse ;  /* 0x0000001912727c23 */ /* 0x100fe20008000862 */
[----:B------:R-:W-:Y:S01]  /*4820*/  ULDC UR22, c[0x0][0x604] ;  /* 0x0001810000167ab9 */ /* 0x000fe20000000800 */
[----:B------:R-:W-:Y:S01]  /*4830*/  ULDC UR21, c[0x0][0x604] ;  /* 0x0001810000157ab9 */ /* 0x000fe20000000800 */
[--C-:B-1----:R-:W-:Y:S01]  /*4840*/  FFMA R30, R118, UR39, -R149.reuse ;  /* 0x00000027761e7c23 */ /* 0x102fe20008000895 */
[----:B------:R-:W-:Y:S01]  /*4850*/  ULDC UR16, c[0x0][0x604] ;  /* 0x0001810000107ab9 */ /* 0x000fe20000000800 */
[--C-:B------:R-:W-:Y:S01]  /*4860*/  FFMA R76, R76, UR14, -R98.reuse ;  /* 0x0000000e4c4c7c23 */ /* 0x100fe20008000862 */
[----:B------:R-:W1:Y:S01]  /*4870*/  MUFU.EX2 R37, R145 ;  /* 0x0000009100257308 */ /* 0x000e620000000800 */
[----:B------:R-:W-:Y:S01]  /*4880*/  ULDC UR6, c[0x0][0x604] ;  /* 0x0001810000067ab9 */ /* 0x000fe20000000800 */
[----:B------:R-:W-:Y:S01]  /*4890*/  ULDC UR33, c[0x0][0x604] ;  /* 0x0001810000217ab9 */ /* 0x000fe20000000800 */
[----:B------:R-:W-:Y:S01]  /*48a0*/  ULDC UR32, c[0x0][0x604] ;  /* 0x0001810000207ab9 */ /* 0x000fe20000000800 */
[----:B------:R-:W-:Y:S01]  /*48b0*/  ULDC UR31, c[0x0][0x604] ;  /* 0x00018100001f7ab9 */ /* 0x000fe20000000800 */
[----:B------:R-:W-:Y:S01]  /*48c0*/  ULDC UR29, c[0x0][0x604] ;  /* 0x00018100001d7ab9 */ /* 0x000fe20000000800 */
[----:B------:R-:W-:Y:S01]  /*48d0*/  ULDC UR28, c[0x0][0x604] ;  /* 0x00018100001c7ab9 */ /* 0x000fe20000000800 */
[----:B------:R-:W-:Y:S01]  /*48e0*/  ULDC UR26, c[0x0][0x604] ;  /* 0x00018100001a7ab9 */ /* 0x000fe20000000800 */
[----:B------:R-:W4:Y:S01]  /*48f0*/  MUFU.EX2 R28, R144 ;  /* 0x00000090001c7308 */ /* 0x000f220000000800 */
[----:B------:R-:W-:Y:S01]  /*4900*/  ULDC UR25, c[0x0][0x604] ;  /* 0x0001810000197ab9 */ /* 0x000fe20000000800 */
[----:B------:R-:W-:Y:S01]  /*4910*/  ULDC UR14, c[0x0][0x604] ;  /* 0x00018100000e7ab9 */ /* 0x000fe20000000800 */
[--C-:B------:R-:W-:Y:S01]  /*4920*/  FFMA R19, R84, UR22, -R98.reuse ;  /* 0x0000001654137c23 */ /* 0x100fe20008000862 */
[--C-:B------:R-:W-:Y:S01]  /*4930*/  FFMA R18, R85, UR21, -R98.reuse ;  /* 0x0000001555127c23 */ /* 0x100fe20008000862 */
[--C-:B------:R-:W-:Y:S01]  /*4940*/  FFMA R10, R90, UR16, -R98.reuse ;  /* 0x000000105a0a7c23 */ /* 0x100fe20008000862 */
[--C-:B------:R-:W-:Y:S01]  /*4950*/  FFMA R94, R92, UR6, -R98.reuse ;  /* 0x000000065c5e7c23 */ /* 0x100fe20008000862 */
[--C-:B------:R-:W-:Y:S01]  /*4960*/  FFMA R59, R59, UR33, -R98.reuse ;  /* 0x000000213b3b7c23 */ /* 0x100fe20008000862 */
[----:B------:R-:W1:Y:S01]  /*4970*/  MUFU.EX2 R119, R141 ;  /* 0x0000008d00777308 */ /* 0x000e620000000800 */
[--C-:B------:R-:W-:Y:S01]  /*4980*/  FFMA R58, R58, UR32, -R98.reuse ;  /* 0x000000203a3a7c23 */ /* 0x100fe20008000862 */
[--C-:B------:R-:W-:Y:S01]  /*4990*/  FFMA R57, R101, UR31, -R98.reuse ;  /* 0x0000001f65397c23 */ /* 0x100fe20008000862 */
[--C-:B------:R-:W-:Y:S01]  /*49a0*/  FFMA R45, R104, UR29, -R98.reuse ;  /* 0x0000001d682d7c23 */ /* 0x100fe20008000862 */
[--C-:B------:R-:W-:Y:S01]  /*49b0*/  FFMA R44, R44, UR28, -R98.reuse ;  /* 0x0000001c2c2c7c23 */ /* 0x100fe20008000862 */
[--C-:B------:R-:W-:Y:S01]  /*49c0*/  FFMA R42, R109, UR26, -R98.reuse ;  /* 0x0000001a6d2a7c23 */ /* 0x100fe20008000862 */
[--C-:B------:R-:W-:Y:S01]  /*49d0*/  FFMA R31, R112, UR25, -R98.reuse ;  /* 0x00000019701f7c23 */ /* 0x100fe20008000862 */
[----:B------:R-:W-:Y:S01]  /*49e0*/  FFMA R127, R127, UR14, -R98 ;  /* 0x0000000e7f7f7c23 */ /* 0x000fe20008000862 */
[----:B------:R-:W1:Y:S01]  /*49f0*/  MUFU.EX2 R118, R140 ;  /* 0x0000008c00767308 */ /* 0x000e620000000800 */
[----:B------:R-:W-:Y:S01]  /*4a00*/  ULDC UR22, c[0x0][0x604] ;  /* 0x0001810000167ab9 */ /* 0x000fe20000000800 */
[----:B------:R-:W-:Y:S01]  /*4a10*/  ULDC UR21, c[0x0][0x604] ;  /* 0x0001810000157ab9 */ /* 0x000fe20000000800 */
[----:B------:R-:W-:Y:S01]  /*4a20*/  ULDC UR20, c[0x0][0x604] ;  /* 0x0001810000147ab9 */ /* 0x000fe20000000800 */
[----:B------:R-:W-:Y:S01]  /*4a30*/  ULDC UR17, c[0x0][0x604] ;  /* 0x0001810000117ab9 */ /* 0x000fe20000000800 */
[----:B------:R-:W-:Y:S01]  /*4a40*/  ULDC UR16, c[0x0][0x604] ;  /* 0x0001810000107ab9 */ /* 0x000fe20000000800 */
[----:B------:R-:W-:Y:S01]  /*4a50*/  @!P2 FMUL R12, R12, 0.5 ;  /* 0x3f0000000c0ca820 */ /* 0x000fe20000400000 */
        /* <DEDUP_REMOVED lines=16> */
[--C-:B------:R-:W-:Y:S01]  /*4b60*/  FFMA R88, R62, UR22, -R149.reuse ;  /* 0x000000163e587c23 */ /* 0x100fe20008000895 */
        /* <DEDUP_REMOVED lines=47> */
[----:B------:R5:W1:Y:S01]  /*4e60*/  MUFU.EX2 R54, R12 ;  /* 0x0000000c00367308 */ /* 0x000a620000000800 */
        /* <DEDUP_REMOVED lines=8> */
[--C-:B-----5:R-:W-:Y:S01]  /*4ef0*/  FFMA R12, R130, UR18, -R149.reuse ;  /* 0x00000012820c7c23 */ /* 0x120fe20008000895 */
        /* <DEDUP_REMOVED lines=17> */
[----:B------:R-:W-:Y:S01]  /*5010*/  FFMA R129, R151, UR7, -R149 ;  /* 0x0000000797817c23 */ /* 0x000fe20008000895 */
[----:B-1234-:R-:W-:Y:S06]  /*5020*/  @!P6 BRA `(.L_x_23) ;  /* 0x0000012400ace947 */ /* 0x01efec0003800000 */
.L_x_86:
[----:B------:R-:W-:Y:S01]  /*5030*/  ISETP.NE.AND P6, PT, R24, RZ, PT ;  /* 0x000000ff1800720c */ /* 0x000fe20003fc5270 */
[----:B------:R-:W-:Y:S01]  /*5040*/  @!P1 FMUL R53, R53, R53 ;  /* 0x0000003535359220 */ /* 0x000fe20000400000 */
[----:B------:R-:W-:Y:S01]  /*5050*/  @!P2 FMUL R54, R54, R54 ;  /* 0x000000363636a220 */ /* 0x000fe20000400000 */
[----:B------:R-:W-:Y:S01]  /*5060*/  @!P3 FMUL R28, R28, R28 ;  /* 0x0000001c1c1cb220 */ /* 0x000fe20000400000 */
[----:B------:R-:W-:Y:S01]  /*5070*/  @!P4 FMUL R119, R119, R119 ;  /* 0x000000777777c220 */ /* 0x000fe20000400000 */
[----:B------:R-:W-:Y:S01]  /*5080*/  @!P5 FMUL R118, R118, R118 ;  /* 0x000000767676d220 */ /* 0x000fe20000400000 */
[----:B------:R-:W-:Y:S01]  /*5090*/  ULOP3.LUT UR23, UR23, 0x8000000, URZ, 0xfc, !UPT ;  /* 0x0800000017177892 */ /* 0x000fe2000f8efc3f */
[----:B-1----:R-:W-:Y:S01]  /*50a0*/  F2FP.F16.F32.PACK_AB R25, R65, R70 ;  /* 0x000000464119723e */ /* 0x002fe200000000ff */
[----:B------:R-:W-:Y:S01]  /*50b0*/  UMOV UR7, 0x40000040 ;  /* 0x4000004000077882 */ /* 0x000fe20000000000 */
[----:B------:R-:W-:Y:S01]  /*50c0*/  F2FP.F16.F32.PACK_AB R27, R54, R53 ;  /* 0x00000035361b723e */ /* 0x000fe200000000ff */
[----:B------:R-:W-:Y:S01]  /*50d0*/  UIADD3 UR6, UR23, 0x1800, URZ ;  /* 0x0000180017067890 */ /* 0x000fe2000fffe03f */
[----:B------:R-:W-:Y:S01]  /*50e0*/  F2FP.F16.F32.PACK_AB R26, R118, R119 ;  /* 0x00000077761a723e */ /* 0x000fe200000000ff */
[----:B------:R-:W1:Y:S01]  /*50f0*/  S2R R141, SR_CgaCtaId ;  /* 0x00000000008d7919 */ /* 0x000e620000008800 */
[----:B------:R-:W-:Y:S01]  /*5100*/  @!P6 FMUL R37, R37, R37 ;  /* 0x000000252525e220 */ /* 0x000fe20000400000 */
[----:B------:R-:W-:Y:S01]  /*5110*/  FSETP.GEU.AND P1, PT, R69, -126, PT ;  /* 0xc2fc00004500780b */ /* 0x000fe20003f2e000 */
[----:B------:R-:W-:Y:S01]  /*5120*/  ULDC UR14, c[0x0][0x604] ;  /* 0x00018100000e7ab9 */ /* 0x000fe20000000800 */
[----:B------:R-:W-:Y:S01]  /*5130*/  FSETP.GEU.AND P6, PT, R68, -126, PT ;  /* 0xc2fc00004400780b */ /* 0x000fe20003fce000 */
[----:B------:R-:W-:Y:S01]  /*5140*/  ULDC UR15, c[0x0][0x28c] ;  /* 0x0000a300000f7ab9 */ /* 0x000fe20000000800 */
[----:B------:R-:W-:-:S02]  /*5150*/  F2FP.F16.F32.PACK_AB R24, R28, R37 ;  /* 0x000000251c18723e */ /* 0x000fc400000000ff */
[----:B------:R-:W-:Y:S02]  /*5160*/  FSETP.GEU.AND P5, PT, R51, -126, PT ;  /* 0xc2fc00003300780b */ /* 0x000fe40003fae000 */
[----:B------:R-:W-:Y:S01]  /*5170*/  WARPGROUP.ARRIVE ;  /* 0x00000000000079c5 */ /* 0x000fe20000000000 */
[----:B------:R-:W-:Y:S02]  /*5180*/  FSETP.GEU.AND P4, PT, R52, -126, PT ;  /* 0xc2fc00003400780b */ /* 0x000fe40003f8e000 */
[----:B------:R-:W-:Y:S02]  /*5190*/  FSETP.GEU.AND P3, PT, R128, -126, PT ;  /* 0xc2fc00008000780b */ /* 0x000fe40003f6e000 */
[----:B------:R-:W-:Y:S01]  /*51a0*/  @!P1 FMUL R69, R69, 0.5 ;  /* 0x3f00000045459820 */ /* 0x000fe20000400000 */
[----:B------:R-:W-:Y:S01]  /*51b0*/  HGMMA.64x192x16.F32 R152, R24, gdesc[UR4].tnspB, RZ, !UPT, gsb0 ;  /* 0x42e0000418987df0 */ /* 0x000fe2000c0008ff */
[----:B------:R-:W-:Y:S01]  /*51c0*/  @!P6 FMUL R68, R68, 0.5 ;  /* 0x3f0000004444e820 */ /* 0x000fe20000400000 */
[----:B------:R-:W-:Y:S01]  /*51d0*/  FSETP.GEU.AND P2, PT, R139, -126, PT ;  /* 0xc2fc00008b00780b */ /* 0x000fe20003f4e000 */
[----:B------:R-:W-:Y:S01]  /*51e0*/  UIADD3 UR6, UR23, 0x1880, URZ ;  /* 0x0000188017067890 */ /* 0x000fe2000fffe03f */
[----:B------:R-:W-:Y:S01]  /*51f0*/  MOV R140, 0x400 ;  /* 0x00000400008c7802 */ /* 0x000fe20000000f00 */
[----:B------:R-:W2:Y:S01]  /*5200*/  MUFU.EX2 R69, R69 ;  /* 0x0000004500457308 */ /* 0x000ea20000000800 */
[----:B------:R-:W-:Y:S01]  /*5210*/  @!P5 FMUL R51, R51, 0.5 ;  /* 0x3f0000003333d820 */ /* 0x000fe20000400000 */
[----:B------:R-:W-:Y:S01]  /*5220*/  UMOV UR7, 0x40000040 ;  /* 0x4000004000077882 */ /* 0x000fe20000000000 */
[----:B------:R-:W-:Y:S01]  /*5230*/  @!P4 FMUL R52, R52, 0.5 ;  /* 0x3f0000003434c820 */ /* 0x000fe20000400000 */
[----:B------:R-:W-:Y:S01]  /*5240*/  IADD3 R0, R0, 0x100, RZ ;  /* 0x0000010000007810 */ /* 0x000fe20007ffe0ff */
[----:B------:R-:W-:Y:S01]  /*5250*/  @!P3 FMUL R128, R128, 0.5 ;  /* 0x3f0000008080b820 */ /* 0x000fe20000400000 */
[----:B------:R-:W-:-:S02]  /*5260*/  LEA.HI.SX32 R248, R248, 0xffffffff, 0x18 ;  /* 0xfffffffff8f87811 */ /* 0x000fc400078fc2ff */
[----:B------:R-:W3:Y:S02]  /*5270*/  MUFU.EX2 R68, R68 ;  /* 0x0000004400447308 */ /* 0x000ee40000000800 */
[----:B------:R-:W-:Y:S01]  /*5280*/  @!P2 FMUL R139, R139, 0.5 ;  /* 0x3f0000008b8ba820 */ /* 0x000fe20000400000 */
[----:B-1----:R-:W-:-:S04]  /*5290*/  LEA R140, R141, R140, 0x18 ;  /* 0x0000008c8d8c7211 */ /* 0x002fc800078ec0ff */
[----:B------:R-:W-:Y:S01]  /*52a0*/  IADD3 R140, R140, 0x66020, RZ ;  /* 0x000660208c8c7810 */ /* 0x000fe20007ffe0ff */
[----:B------:R-:W1:Y:S01]  /*52b0*/  MUFU.EX2 R51, R51 ;  /* 0x0000003300337308 */ /* 0x000e620000000800 */
[----:B--2---:R-:W-:Y:S01]  /*52c0*/  @!P1 FMUL R69, R69, R69 ;  /* 0x0000004545459220 */ /* 0x004fe20000400000 */
[----:B------:R-:W-:Y:S02]  /*52d0*/  FSETP.GEU.AND P1, PT, R138, -126, PT ;  /* 0xc2fc00008a00780b */ /* 0x000fe40003f2e000 */
[----:B------:R-:W-:Y:S04]  /*52e0*/  STL [R1+0x50], R140 ;  /* 0x0000508c01007387 */ /* 0x000fe80000100800 */
[----:B------:R-:W2:Y:S01]  /*52f0*/  MUFU.EX2 R52, R52 ;  /* 0x0000003400347308 */ /* 0x000ea20000000800 */
[----:B---3--:R-:W-:Y:S01]  /*5300*/  @!P6 FMUL R68, R68, R68 ;  /* 0x000000444444e220 */ /* 0x008fe20000400000 */
[----:B------:R-:W-:-:S05]  /*5310*/  FSETP.GEU.AND P6, PT, R137, -126, PT ;  /* 0xc2fc00008900780b */ /* 0x000fca0003fce000 */
[----:B------:R-:W-:Y:S01]  /*5320*/  @!P1 FMUL R138, R138, 0.5 ;  /* 0x3f0000008a8a9820 */ /* 0x000fe20000400000 */
[----:B------:R-:W3:Y:S01]  /*5330*/  MUFU.EX2 R128, R128 ;  /* 0x0000008000807308 */ /* 0x000ee20000000800 */
[----:B-1----:R-:W-:Y:S01]  /*5340*/  @!P5 FMUL R51, R51, R51 ;  /* 0x000000333333d220 */ /* 0x002fe20000400000 */
[----:B------:R-:W-:-:S05]  /*5350*/  FSETP.GEU.AND P5, PT, R90, -126, PT ;  /* 0xc2fc00005a00780b */ /* 0x000fca0003fae000 */
[----:B------:R-:W-:Y:S01]  /*5360*/  @!P6 FMUL R137, R137, 0.5 ;  /* 0x3f0000008989e820 */ /* 0x000fe20000400000 */
[----:B------:R-:W1:Y:S01]  /*5370*/  MUFU.EX2 R139, R139 ;  /* 0x0000008b008b7308 */ /* 0x000e620000000800 */
[----:B--2---:R-:W-:Y:S01]  /*5380*/  @!P4 FMUL R52, R52, R52 ;  /* 0x000000343434c220 */ /* 0x004fe20000400000 */
[----:B------:R-:W-:-:S05]  /*5390*/  FSETP.GEU.AND P4, PT, R81, -126, PT ;  /* 0xc2fc00005100780b */ /* 0x000fca0003f8e000 */
[----:B------:R-:W-:Y:S01]  /*53a0*/  @!P5 FMUL R90, R90, 0.5 ;  /* 0x3f0000005a5ad820 */ /* 0x000fe20000400000 */
        /* <DEDUP_REMOVED lines=77> */
[----:B------:R-:W-:Y:S02]  /*5880*/  WARPGROUP.DEPBAR.LE gsb0, 0x0 ;  /* 0x00008000000079c5 */ /* 0x000fe40000010000 */
[----:B------:R-:W-:Y:S01]  /*5890*/  F2FP.F16.F32.PACK_AB R25, R68, R69 ;  /* 0x000000454419723e */ /* 0x000fe200000000ff */
[----:B-1----:R-:W-:Y:S01]  /*58a0*/  @!P4 FMUL R84, R84, R84 ;  /* 0x000000545454c220 */ /* 0x002fe20000400000 */
[----:B------:R-:W-:Y:S02]  /*58b0*/  F2FP.F16.F32.PACK_AB R27, R52, R51 ;  /* 0x00000033341b723e */ /* 0x000fe400000000ff */
[----:B------:R-:W-:Y:S01]  /*58c0*/  F2FP.F16.F32.PACK_AB R24, R139, R128 ;  /* 0x000000808b18723e */ /* 0x000fe200000000ff */
[----:B------:R-:W-:Y:S01]  /*58d0*/  @!P6 FMUL R113, R113, 0.5 ;  /* 0x3f0000007171e820 */ /* 0x000fe20000400000 */
[----:B------:R-:W-:Y:S01]  /*58e0*/  F2FP.F16.F32.PACK_AB R26, R137, R138 ;  /* 0x0000008a891a723e */ /* 0x000fe200000000ff */
[----:B------:R-:W1:Y:S01]  /*58f0*/  MUFU.EX2 R114, R114 ;  /* 0x0000007200727308 */ /* 0x000e620000000800 */
[----:B--2---:R-:W-:Y:S01]  /*5900*/  @!P3 FMUL R80, R80, R80 ;  /* 0x000000505050b220 */ /* 0x004fe20000400000 */
[----:B------:R-:W-:Y:S01]  /*5910*/  FSETP.GEU.AND P4, PT, R85, -126, PT ;  /* 0xc2fc00005500780b */ /* 0x000fe20003f8e000 */
[----:B------:R-:W-:Y:S01]  /*5920*/  WARPGROUP.ARRIVE ;  /* 0x00000000000079c5 */ /* 0x000fe20000000000 */
[----:B------:R-:W-:Y:S01]  /*5930*/  FSETP.GEU.AND P3, PT, R56, -126, PT ;  /* 0xc2fc00003800780b */ /* 0x000fe20003f6e000 */
[----:B---3--:R-:W-:-:S03]  /*5940*/  @!P2 FMUL R78, R78, R78 ;  /* 0x0000004e4e4ea220 */ /* 0x008fc60000400000 */
[----:B------:R-:W2:Y:S01]  /*5950*/  MUFU.EX2 R113, R113 ;  /* 0x0000007100717308 */ /* 0x000ea20000000800 */
[----:B------:R-:W-:Y:S01]  /*5960*/  HGMMA.64x192x16.F32 R152, R24, gdesc[UR4].tnspB, R152, gsb0 ;  /* 0x42e0000418987df0 */ /* 0x000fe20008000898 */
[----:B------:R-:W-:Y:S01]  /*5970*/  UIADD3 UR6, UR23, 0x1900, URZ ;  /* 0x0000190017067890 */ /* 0x000fe2000fffe03f */
[----:B------:R-:W-:Y:S01]  /*5980*/  FSETP.GEU.AND P2, PT, R39, -126, PT ;  /* 0xc2fc00002700780b */ /* 0x000fe20003f4e000 */
[----:B------:R-:W-:-:S03]  /*5990*/  UMOV UR7, 0x40000040 ;  /* 0x4000004000077882 */ /* 0x000fc60000000000 */
[----:B------:R-:W-:Y:S01]  /*59a0*/  @!P4 FMUL R85, R85, 0.5 ;  /* 0x3f0000005555c820 */ /* 0x000fe20000400000 */
[----:B------:R-:W3:Y:S01]  /*59b0*/  MUFU.EX2 R87, R87 ;  /* 0x0000005700577308 */ /* 0x000ee20000000800 */
[----:B-1----:R-:W-:Y:S01]  /*59c0*/  @!P1 FMUL R114, R114, R114 ;  /* 0x0000007272729220 */ /* 0x002fe20000400000 */
[----:B------:R-:W-:Y:S01]  /*59d0*/  FSETP.GEU.AND P1, PT, R105, -126, PT ;  /* 0xc2fc00006900780b */ /* 0x000fe20003f2e000 */
[----:B------:R-:W-:-:S05]  /*59e0*/  @!P3 FMUL R56, R56, 0.5 ;  /* 0x3f0000003838b820 */ /* 0x000fca0000400000 */
[----:B------:R-:W-:Y:S01]  /*59f0*/  @!P2 FMUL R39, R39, 0.5 ;  /* 0x3f0000002727a820 */ /* 0x000fe20000400000 */
[----:B--2---:R-:W-:Y:S01]  /*5a00*/  @!P6 FMUL R113, R113, R113 ;  /* 0x000000717171e220 */ /* 0x004fe20000400000 */
[----:B------:R-:W-:Y:S01]  /*5a10*/  FSETP.GEU.AND P6, PT, R106, -126, PT ;  /* 0xc2fc00006a00780b */ /* 0x000fe20003fce000 */
[----:B------:R-:W1:Y:S04]  /*5a20*/  MUFU.EX2 R85, R85 ;  /* 0x0000005500557308 */ /* 0x000e680000000800 */
[----:B------:R-:W-:Y:S01]  /*5a30*/  @!P1 FMUL R105, R105, 0.5 ;  /* 0x3f00000069699820 */ /* 0x000fe20000400000 */
[----:B---3--:R-:W-:Y:S01]  /*5a40*/  @!P5 FMUL R87, R87, R87 ;  /* 0x000000575757d220 */ /* 0x008fe20000400000 */
[----:B------:R-:W-:Y:S02]  /*5a50*/  FSETP.GEU.AND P5, PT, R86, -126, PT ;  /* 0xc2fc00005600780b */ /* 0x000fe40003fae000 */
[----:B------:R-:W2:Y:S04]  /*5a60*/  MUFU.EX2 R56, R56 ;  /* 0x0000003800387308 */ /* 0x000ea80000000800 */
[----:B------:R-:W-:-:S04]  /*5a70*/  @!P6 FMUL R106, R106, 0.5 ;  /* 0x3f0000006a6ae820 */ /* 0x000fc80000400000 */
[----:B------:R-:W3:Y:S01]  /*5a80*/  MUFU.EX2 R105, R105 ;  /* 0x0000006900697308 */ /* 0x000ee20000000800 */
[----:B-1----:R-:W-:Y:S01]  /*5a90*/  @!P4 FMUL R85, R85, R85 ;  /* 0x000000555555c220 */ /* 0x002fe20000400000 */
[----:B------:R-:W-:Y:S01]  /*5aa0*/  FSETP.GEU.AND P4, PT, R83, -126, PT ;  /* 0xc2fc00005300780b */ /* 0x000fe20003f8e000 */
[----:B------:R-:W-:-:S05]  /*5ab0*/  @!P5 FMUL R86, R86, 0.5 ;  /* 0x3f0000005656d820 */ /* 0x000fca0000400000 */
        /* <DEDUP_REMOVED lines=74> */
[----:B------:R-:W-:-:S03]  /*5f60*/  FSETP.GEU.AND P5, PT, R62, -126, PT ;  /* 0xc2fc00003e00780b */ /* 0x000fc60003fae000 */
[----:B------:R-:W-:Y:S02]  /*5f70*/  FADD R53, R53, R98 ;  /* 0x0000006235357221 */ /* 0x000fe40000000000 */
[----:B------:R-:W-:Y:S01]  /*5f80*/  @!P6 FMUL R110, R110, 0.5 ;  /* 0x3f0000006e6ee820 */ /* 0x000fe20000400000 */
[----:B------:R-:W2:Y:S01]  /*5f90*/  MUFU.EX2 R109, R109 ;  /* 0x0000006d006d7308 */ /* 0x000ea20000000800 */
[----:B---3--:R-:W-:Y:S01]  /*5fa0*/  @!P4 FMUL R97, R97, R97 ;  /* 0x000000616161c220 */ /* 0x008fe20000400000 */
[----:B------:R-:W-:-:S03]  /*5fb0*/  FSETP.GEU.AND P4, PT, R61, -126, PT ;  /* 0xc2fc00003d00780b */ /* 0x000fc60003f8e000 */
[----:B------:R-:W-:Y:S02]  /*5fc0*/  FADD R54, R54, R97 ;  /* 0x0000006136367221 */ /* 0x000fe40000000000 */
[----:B------:R-:W-:Y:S01]  /*5fd0*/  @!P5 FMUL R62, R62, 0.5 ;  /* 0x3f0000003e3ed820 */ /* 0x000fe20000400000 */
[----:B------:R-:W3:Y:S01]  /*5fe0*/  MUFU.EX2 R110, R110 ;  /* 0x0000006e006e7308 */ /* 0x000ee20000000800 */
[----:B-1----:R-:W-:Y:S01]  /*5ff0*/  @!P3 FMUL R96, R96, R96 ;  /* 0x000000606060b220 */ /* 0x002fe20000400000 */
[----:B------:R-:W-:Y:S01]  /*6000*/  FSETP.GEU.AND P3, PT, R60, -126, PT ;  /* 0xc2fc00003c00780b */ /* 0x000fe20003f6e000 */
[----:B------:R-:W-:Y:S02]  /*6010*/  WARPGROUP.DEPBAR.LE gsb0, 0x0 ;  /* 0x00008000000079c5 */ /* 0x000fe40000010000 */
[----:B------:R-:W-:Y:S02]  /*6020*/  F2FP.F16.F32.PACK_AB R25, R101, R103 ;  /* 0x000000676519723e */ /* 0x000fe400000000ff */
[----:B------:R-:W-:Y:S01]  /*6030*/  @!P4 FMUL R61, R61, 0.5 ;  /* 0x3f0000003d3dc820 */ /* 0x000fe20000400000 */
[----:B------:R-:W-:Y:S01]  /*6040*/  F2FP.F16.F32.PACK_AB R27, R81, R90 ;  /* 0x0000005a511b723e */ /* 0x000fe200000000ff */
[----:B--2---:R-:W-:Y:S01]  /*6050*/  @!P1 FMUL R109, R109, R109 ;  /* 0x0000006d6d6d9220 */ /* 0x004fe20000400000 */
[----:B------:R-:W-:Y:S01]  /*6060*/  F2FP.F16.F32.PACK_AB R24, R50, R67 ;  /* 0x000000433218723e */ /* 0x000fe200000000ff */
[----:B------:R-:W1:Y:S01]  /*6070*/  MUFU.EX2 R95, R95 ;  /* 0x0000005f005f7308 */ /* 0x000e620000000800 */
[----:B------:R-:W-:Y:S01]  /*6080*/  F2FP.F16.F32.PACK_AB R26, R117, R38 ;  /* 0x00000026751a723e */ /* 0x000fe200000000ff */
[----:B------:R-:W-:Y:S01]  /*6090*/  FADD R37, R37, R96 ;  /* 0x0000006025257221 */ /* 0x000fe20000000000 */
[----:B------:R-:W-:Y:S01]  /*60a0*/  FSETP.GEU.AND P1, PT, R76, -126, PT ;  /* 0xc2fc00004c00780b */ /* 0x000fe20003f2e000 */
[----:B------:R-:W-:Y:S01]  /*60b0*/  @!P3 FMUL R60, R60, 0.5 ;  /* 0x3f0000003c3cb820 */ /* 0x000fe20000400000 */
[----:B------:R-:W-:Y:S01]  /*60c0*/  WARPGROUP.ARRIVE ;  /* 0x00000000000079c5 */ /* 0x000fe20000000000 */
[----:B---3--:R-:W-:Y:S01]  /*60d0*/  @!P6 FMUL R110, R110, R110 ;  /* 0x0000006e6e6ee220 */ /* 0x008fe20000400000 */
[----:B------:R-:W-:Y:S01]  /*60e0*/  FSETP.GEU.AND P6, PT, R71, -126, PT ;  /* 0xc2fc00004700780b */ /* 0x000fe20003fce000 */
[----:B------:R-:W2:Y:S03]  /*60f0*/  MUFU.EX2 R62, R62 ;  /* 0x0000003e003e7308 */ /* 0x000ea60000000800 */
[----:B------:R-:W-:Y:S01]  /*6100*/  HGMMA.64x192x16.F32 R152, R24, gdesc[UR4].tnspB, R152, gsb0 ;  /* 0x42e0000418987df0 */ /* 0x000fe20008000898 */
[----:B------:R-:W-:Y:S01]  /*6110*/  UIADD3 UR6, UR23, 0x1980, URZ ;  /* 0x0000198017067890 */ /* 0x000fe2000fffe03f */
[----:B------:R-:W-:-:S03]  /*6120*/  UMOV UR7, 0x40000040 ;  /* 0x4000004000077882 */ /* 0x000fc60000000000 */
[----:B------:R-:W-:Y:S01]  /*6130*/  @!P1 FMUL R76, R76, 0.5 ;  /* 0x3f0000004c4c9820 */ /* 0x000fe20000400000 */
[----:B-1----:R-:W-:Y:S01]  /*6140*/  @!P2 FMUL R95, R95, R95 ;  /* 0x0000005f5f5fa220 */ /* 0x002fe20000400000 */
[----:B------:R-:W-:Y:S01]  /*6150*/  FSETP.GEU.AND P2, PT, R59, -126, PT ;  /* 0xc2fc00003b00780b */ /* 0x000fe20003f4e000 */
[----:B------:R-:W1:Y:S01]  /*6160*/  MUFU.EX2 R61, R61 ;  /* 0x0000003d003d7308 */ /* 0x000e620000000800 */
[----:B------:R-:W-:Y:S01]  /*6170*/  @!P6 FMUL R71, R71, 0.5 ;  /* 0x3f0000004747e820 */ /* 0x000fe20000400000 */
[----:B------:R-:W-:Y:S01]  /*6180*/  FADD R28, R28, R95 ;  /* 0x0000005f1c1c7221 */ /* 0x000fe20000000000 */
[----:B--2---:R-:W-:Y:S01]  /*6190*/  @!P5 FMUL R62, R62, R62 ;  /* 0x0000003e3e3ed220 */ /* 0x004fe20000400000 */
[----:B------:R-:W-:-:S04]  /*61a0*/  FSETP.GEU.AND P5, PT, R47, -126, PT ;  /* 0xc2fc00002f00780b */ /* 0x000fc80003fae000 */
[----:B------:R-:W2:Y:S01]  /*61b0*/  MUFU.EX2 R76, R76 ;  /* 0x0000004c004c7308 */ /* 0x000ea20000000800 */
[----:B------:R-:W-:-:S03]  /*61c0*/  FADD R51, R51, R62 ;  /* 0x0000003e33337221 */ /* 0x000fc60000000000 */
[----:B------:R-:W-:-:S04]  /*61d0*/  @!P2 FMUL R59, R59, 0.5 ;  /* 0x3f0000003b3ba820 */ /* 0x000fc80000400000 */
[----:B------:R-:W3:Y:S01]  /*61e0*/  MUFU.EX2 R71, R71 ;  /* 0x0000004700477308 */ /* 0x000ee20000000800 */
[----:B-1----:R-:W-:Y:S01]  /*61f0*/  @!P4 FMUL R61, R61, R61 ;  /* 0x0000003d3d3dc220 */ /* 0x002fe20000400000 */
[----:B------:R-:W-:Y:S01]  /*6200*/  FSETP.GEU.AND P4, PT, R46, -126, PT ;  /* 0xc2fc00002e00780b */ /* 0x000fe20003f8e000 */
[----:B------:R-:W-:Y:S02]  /*6210*/  @!P5 FMUL R47, R47, 0.5 ;  /* 0x3f0000002f2fd820 */ /* 0x000fe40000400000 */
[----:B------:R-:W-:-:S03]  /*6220*/  FADD R52, R52, R61 ;  /* 0x0000003d34347221 */ /* 0x000fc60000000000 */
        /* <DEDUP_REMOVED lines=61> */
[----:B--2---:R-:W-:Y:S01]  /*6600*/  @!P1 FMUL R100, R100, R100 ;  /* 0x0000006464649220 */ /* 0x004fe20000400000 */
[----:B------:R-:W-:-:S03]  /*6610*/  FSETP.GEU.AND P1, PT, R94, -126, PT ;  /* 0xc2fc00005e00780b */ /* 0x000fc60003f2e000 */
[----:B------:R-:W-:-:S03]  /*6620*/  FADD R70, R70, R100 ;  /* 0x0000006446467221 */ /* 0x000fc60000000000 */
[----:B------:R-:W-:Y:S01]  /*6630*/  @!P4 FMUL R15, R15, 0.5 ;  /* 0x3f0000000f0fc820 */ /* 0x000fe20000400000 */
[----:B---3--:R-:W-:Y:S01]  /*6640*/  @!P6 FMUL R99, R99, R99 ;  /* 0x000000636363e220 */ /* 0x008fe20000400000 */
[----:B------:R-:W-:-:S03]  /*6650*/  FSETP.GEU.AND P6, PT, R93, -126, PT ;  /* 0xc2fc00005d00780b */ /* 0x000fc60003fce000 */
[----:B------:R-:W-:Y:S02]  /*6660*/  FADD R65, R65, R99 ;  /* 0x0000006341417221 */ /* 0x000fe40000000000 */
[----:B------:R-:W-:-:S06]  /*6670*/  @!P1 FMUL R94, R94, 0.5 ;  /* 0x3f0000005e5e9820 */ /* 0x000fcc0000400000 */
[----:B------:R-:W1:Y:S02]  /*6680*/  MUFU.EX2 R94, R94 ;  /* 0x0000005e005e7308 */ /* 0x000e640000000800 */
[----:B------:R-:W-:-:S06]  /*6690*/  @!P6 FMUL R93, R93, 0.5 ;  /* 0x3f0000005d5de820 */ /* 0x000fcc0000400000 */
[----:B------:R-:W2:Y:S01]  /*66a0*/  MUFU.EX2 R93, R93 ;  /* 0x0000005d005d7308 */ /* 0x000ea20000000800 */
[----:B-1----:R-:W-:Y:S01]  /*66b0*/  @!P1 FMUL R94, R94, R94 ;  /* 0x0000005e5e5e9220 */ /* 0x002fe20000400000 */
[----:B------:R-:W-:Y:S01]  /*66c0*/  FSETP.GEU.AND P1, PT, R64, -126, PT ;  /* 0xc2fc00004000780b */ /* 0x000fe20003f2e000 */
[----:B--2---:R-:W-:Y:S01]  /*66d0*/  @!P6 FMUL R93, R93, R93 ;  /* 0x0000005d5d5de220 */ /* 0x004fe20000400000 */
[----:B------:R-:W-:-:S11]  /*66e0*/  FSETP.GEU.AND P6, PT, R63, -126, PT ;  /* 0xc2fc00003f00780b */ /* 0x000fd60003fce000 */
[----:B------:R-:W-:Y:S01]  /*66f0*/  @!P1 FMUL R64, R64, 0.5 ;  /* 0x3f00000040409820 */ /* 0x000fe20000400000 */
[----:B------:R-:W-:Y:S02]  /*6700*/  WARPGROUP.DEPBAR.LE gsb0, 0x0 ;  /* 0x00008000000079c5 */ /* 0x000fe40000010000 */
[----:B------:R-:W-:Y:S02]  /*6710*/  F2FP.F16.F32.PACK_AB R25, R102, R104 ;  /* 0x000000686619723e */ /* 0x000fe400000000ff */
[C---:B------:R-:W-:Y:S01]  /*6720*/  F2FP.F16.F32.PACK_AB R27, R82.reuse, R89 ;  /* 0x00000059521b723e */ /* 0x040fe200000000ff */
[----:B------:R-:W1:Y:S01]  /*6730*/  MUFU.EX2 R64, R64 ;  /* 0x0000004000407308 */ /* 0x000e620000000800 */
[----:B------:R-:W-:Y:S01]  /*6740*/  F2FP.F16.F32.PACK_AB R24, R115, R116 ;  /* 0x000000747318723e */ /* 0x000fe200000000ff */
[----:B------:R-:W-:Y:S01]  /*6750*/  @!P6 FMUL R63, R63, 0.5 ;  /* 0x3f0000003f3fe820 */ /* 0x000fe20000400000 */
[----:B------:R-:W-:Y:S01]  /*6760*/  F2FP.F16.F32.PACK_AB R26, R113, R114 ;  /* 0x00000072711a723e */ /* 0x000fe200000000ff */
[----:B------:R-:W-:-:S03]  /*6770*/  FADD R82, R82, R35 ;  /* 0x0000002352527221 */ /* 0x000fc60000000000 */
[----:B------:R-:W-:Y:S01]  /*6780*/  WARPGROUP.ARRIVE ;  /* 0x00000000000079c5 */ /* 0x000fe20000000000 */
[----:B------:R-:W2:Y:S05]  /*6790*/  MUFU.EX2 R63, R63 ;  /* 0x0000003f003f7308 */ /* 0x000eaa0000000800 */
[----:B------:R-:W-:Y:S01]  /*67a0*/  HGMMA.64x192x16.F32 R152, R24, gdesc[UR4].tnspB, R152, gsb0 ;  /* 0x42e0000418987df0 */ /* 0x000fe20008000898 */
[----:B------:R-:W-:Y:S01]  /*67b0*/  UIADD3 UR6, UR23, 0x1a00, URZ ;  /* 0x00001a0017067890 */ /* 0x000fe2000fffe03f */
[----:B------:R-:W-:Y:S01]  /*67c0*/  UMOV UR7, 0x40000040 ;  /* 0x4000004000077882 */ /* 0x000fe20000000000 */
[----:B-1----:R-:W-:Y:S01]  /*67d0*/  @!P1 FMUL R64, R64, R64 ;  /* 0x0000004040409220 */ /* 0x002fe20000400000 */
[----:B------:R-:W-:Y:S01]  /*67e0*/  FSETP.GEU.AND P1, PT, R58, -126, PT ;  /* 0xc2fc00003a00780b */ /* 0x000fe20003f2e000 */
[----:B--2---:R-:W-:Y:S01]  /*67f0*/  @!P6 FMUL R63, R63, R63 ;  /* 0x0000003f3f3fe220 */ /* 0x004fe20000400000 */
[----:B------:R-:W-:-:S11]  /*6800*/  FSETP.GEU.AND P6, PT, R57, -126, PT ;  /* 0xc2fc00003900780b */ /* 0x000fd60003fce000 */
[----:B------:R-:W-:-:S06]  /*6810*/  @!P1 FMUL R58, R58, 0.5 ;  /* 0x3f0000003a3a9820 */ /* 0x000fcc0000400000 */
[----:B------:R-:W1:Y:S01]  /*6820*/  MUFU.EX2 R58, R58 ;  /* 0x0000003a003a7308 */ /* 0x000e620000000800 */
[----:B------:R-:W-:-:S07]  /*6830*/  @!P6 FMUL R57, R57, 0.5 ;  /* 0x3f0000003939e820 */ /* 0x000fce0000400000 */
[----:B------:R-:W2:Y:S01]  /*6840*/  MUFU.EX2 R57, R57 ;  /* 0x0000003900397308 */ /* 0x000ea20000000800 */
[----:B-1----:R-:W-:Y:S01]  /*6850*/  @!P1 FMUL R58, R58, R58 ;  /* 0x0000003a3a3a9220 */ /* 0x002fe20000400000 */
[----:B------:R-:W-:Y:S01]  /*6860*/  FSETP.GEU.AND P1, PT, R49, -126, PT ;  /* 0xc2fc00003100780b */ /* 0x000fe20003f2e000 */
[----:B--2---:R-:W-:Y:S01]  /*6870*/  @!P6 FMUL R57, R57, R57 ;  /* 0x000000393939e220 */ /* 0x004fe20000400000 */
[----:B------:R-:W-:-:S11]  /*6880*/  FSETP.GEU.AND P6, PT, R48, -126, PT ;  /* 0xc2fc00003000780b */ /* 0x000fd60003fce000 */
[----:B------:R-:W-:Y:S02]  /*6890*/  @!P1 FMUL R49, R49, 0.5 ;  /* 0x3f00000031319820 */ /* 0x000fe40000400000 */
[----:B------:R-:W-:-:S06]  /*68a0*/  @!P6 FMUL R48, R48, 0.5 ;  /* 0x3f0000003030e820 */ /* 0x000fcc0000400000 */
[----:B------:R-:W1:Y:S02]  /*68b0*/  MUFU.EX2 R48, R48 ;  /* 0x0000003000307308 */ /* 0x000e640000000800 */
[----:B-1----:R-:W-:Y:S01]  /*68c0*/  @!P6 FMUL R48, R48, R48 ;  /* 0x000000303030e220 */ /* 0x002fe20000400000 */
[----:B------:R-:W-:-:S03]  /*68d0*/  FSETP.GEU.AND P6, PT, R42, -126, PT ;  /* 0xc2fc00002a00780b */ /* 0x000fc60003fce000 */
[----:B------:R-:W-:-:S10]  /*68e0*/  FADD R101, R101, R48 ;  /* 0x0000003065657221 */ /* 0x000fd40000000000 */
[----:B------:R-:W-:-:S06]  /*68f0*/  @!P6 FMUL R42, R42, 0.5 ;  /* 0x3f0000002a2ae820 */ /* 0x000fcc0000400000 */
[----:B------:R-:W1:Y:S02]  /*6900*/  MUFU.EX2 R42, R42 ;  /* 0x0000002a002a7308 */ /* 0x000e640000000800 */
[----:B-1----:R-:W-:Y:S01]  /*6910*/  @!P6 FMUL R42, R42, R42 ;  /* 0x0000002a2a2ae220 */ /* 0x002fe20000400000 */
[----:B------:R-:W-:-:S13]  /*6920*/  FSETP.GEU.AND P6, PT, R34, -126, PT ;  /* 0xc2fc00002200780b */ /* 0x000fda0003fce000 */
        /* <DEDUP_REMOVED lines=8> */
[----:B------:R-:W-:Y:S01]  /*69b0*/  FSETP.GEU.AND P6, PT, R21, -126, PT ;  /* 0xc2fc00001500780b */ /* 0x000fe20003fce000 */
[----:B------:R-:W-:Y:S02]  /*69c0*/  WARPGROUP.DEPBAR.LE gsb0, 0x0 ;  /* 0x00008000000079c5 */ /* 0x000fe40000010000 */
[----:B------:R-:W-:Y:S02]  /*69d0*/  F2FP.F16.F32.PACK_AB R25, R106, R105 ;  /* 0x000000696a19723e */ /* 0x000fe400000000ff */
[----:B------:R-:W-:-:S08]  /*69e0*/  F2FP.F16.F32.PACK_AB R27, R84, R88 ;  /* 0x00000058541b723e */ /* 0x000fd000000000ff */
[----:B------:R-:W-:Y:S01]  /*69f0*/  @!P6 FMUL R21, R21, 0.5 ;  /* 0x3f0000001515e820 */ /* 0x000fe20000400000 */
[----:B------:R-:W-:Y:S02]  /*6a00*/  F2FP.F16.F32.PACK_AB R24, R78, R80 ;  /* 0x000000504e18723e */ /* 0x000fe400000000ff */
[----:B------:R-:W-:-:S04]  /*6a10*/  F2FP.F16.F32.PACK_AB R26, R55, R66 ;  /* 0x00000042371a723e */ /* 0x000fc800000000ff */
[----:B------:R-:W-:-:S06]  /*6a20*/  WARPGROUP.ARRIVE ;  /* 0x00000000000079c5 */ /* 0x000fcc0000000000 */
[----:B------:R-:W-:Y:S01]  /*6a30*/  HGMMA.64x192x16.F32 R152, R24, gdesc[UR4].tnspB, R152, gsb0 ;  /* 0x42e0000418987df0 */ /* 0x000fe20008000898 */
[----:B------:R-:W-:Y:S01]  /*6a40*/  UIADD3 UR6, UR23, 0x1a80, URZ ;  /* 0x00001a8017067890 */ /* 0x000fe2000fffe03f */
[----:B------:R-:W-:Y:S01]  /*6a50*/  UMOV UR7, 0x40000040 ;  /* 0x4000004000077882 */ /* 0x000fe20000000000 */
[----:B------:R-:W-:Y:S02]  /*6a60*/  WARPGROUP.DEPBAR.LE gsb0, 0x0 ;  /* 0x00008000000079c5 */ /* 0x000fe40000010000 */
[----:B------:R-:W-:Y:S02]  /*6a70*/  F2FP.F16.F32.PACK_AB R25, R108, R107 ;  /* 0x0000006b6c19723e */ /* 0x000fe400000000ff */
[----:B------:R-:W-:Y:S02]  /*6a80*/  F2FP.F16.F32.PACK_AB R27, R85, R87 ;  /* 0x00000057551b723e */ /* 0x000fe400000000ff */
        /* <DEDUP_REMOVED lines=28> */
[----:B------:R-:W-:Y:S01]  /*6c50*/  F2FP.F16.F32.PACK_AB R26, R93, R94 ;  /* 0x0000005e5d1a723e */ /* 0x000fe200000000ff */
[----:B------:R-:W-:Y:S01]  /*6c60*/  FADD R94, R119, R94 ;  /* 0x0000005e775e7221 */ /* 0x000fe20000000000 */
[----:B------:R-:W-:-:S02]  /*6c70*/  FADD R93, R118, R93 ;  /* 0x0000005d765d7221 */ /* 0x000fc40000000000 */
[----:B------:R-:W-:-:S06]  /*6c80*/  WARPGROUP.ARRIVE ;  /* 0x00000000000079c5 */ /* 0x000fcc0000000000 */
[----:B------:R-:W-:Y:S01]  /*6c90*/  HGMMA.64x192x16.F32 R152, R24, gdesc[UR4].tnspB, R152, gsb0 ;  /* 0x42e0000418987df0 */ /* 0x000fe20008000898 */
[----:B------:R-:W-:Y:S01]  /*6ca0*/  UIADD3 UR6, UR23, 0x1c80, URZ ;  /* 0x00001c8017067890 */ /* 0x000fe2000fffe03f */
[----:B------:R-:W-:Y:S01]  /*6cb0*/  UMOV UR7, 0x40000040 ;  /* 0x4000004000077882 */ /* 0x000fe20000000000 */
[----:B------:R-:W-:Y:S02]  /*6cc0*/  WARPGROUP.DEPBAR.LE gsb0, 0x0 ;  /* 0x00008000000079c5 */ /* 0x000fe40000010000 */
[----:B------:R-:W-:Y:S01]  /*6cd0*/  F2FP.F16.F32.PACK_AB R25, R63, R64 ;  /* 0x000000403f19723e */ /* 0x000fe200000000ff */
[----:B------:R-:W-:Y:S01]  /*6ce0*/  FADD R64, R69, R64 ;  /* 0x0000004045407221 */ /* 0x000fe20000000000 */
[----:B------:R-:W-:Y:S01]  /*6cf0*/  F2FP.F16.F32.PACK_AB R27, R61, R62 ;  /* 0x0000003e3d1b723e */ /* 0x000fe200000000ff */
[----:B------:R-:W-:Y:S01]  /*6d00*/  FADD R63, R68, R63 ;  /* 0x0000003f443f7221 */ /* 0x000fe20000000000 */
[----:B------:R-:W-:Y:S01]  /*6d10*/  F2FP.F16.F32.PACK_AB R24, R59, R60 ;  /* 0x0000003c3b18723e */ /* 0x000fe200000000ff */
[----:B------:R-:W-:Y:S01]  /*6d20*/  FADD R60, R128, R60 ;  /* 0x0000003c803c7221 */ /* 0x000fe20000000000 */
[----:B------:R-:W-:Y:S01]  /*6d30*/  F2FP.F16.F32.PACK_AB R26, R57, R58 ;  /* 0x0000003a391a723e */ /* 0x000fe200000000ff */
[----:B------:R-:W-:Y:S01]  /*6d40*/  FADD R59, R139, R59 ;  /* 0x0000003b8b3b7221 */ /* 0x000fe20000000000 */
[----:B------:R-:W-:Y:S01]  /*6d50*/  FADD R58, R138, R58 ;  /* 0x0000003a8a3a7221 */ /* 0x000fe20000000000 */
[----:B------:R-:W-:Y:S01]  /*6d60*/  FADD R57, R137, R57 ;  /* 0x0000003989397221 */ /* 0x000fe20000000000 */
[----:B------:R-:W-:-:S06]  /*6d70*/  WARPGROUP.ARRIVE ;  /* 0x00000000000079c5 */ /* 0x000fcc0000000000 */
[----:B------:R-:W-:Y:S01]  /*6d80*/  HGMMA.64x192x16.F32 R152, R24, gdesc[UR4].tnspB, R152, gsb0 ;  /* 0x42e0000418987df0 */ /* 0x000fe20008000898 */
[----:B------:R-:W-:Y:S01]  /*6d90*/  UIADD3 UR6, UR23, 0x1d00, URZ ;  /* 0x00001d0017067890 */ /* 0x000fe2000fffe03f */
[----:B------:R-:W-:Y:S01]  /*6da0*/  UMOV UR7, 0x40000040 ;  /* 0x4000004000077882 */ /* 0x000fe20000000000 */
[----:B------:R-:W-:Y:S02]  /*6db0*/  WARPGROUP.DEPBAR.LE gsb0, 0x0 ;  /* 0x00008000000079c5 */ /* 0x000fe40000010000 */
[----:B------:R-:W1:Y:S01]  /*6dc0*/  MUFU.EX2 R25, R49 ;  /* 0x0000003100197308 */ /* 0x000e620000000800 */
[----:B------:R-:W-:Y:S01]  /*6dd0*/  F2FP.F16.F32.PACK_AB R24, R44, R45 ;  /* 0x0000002d2c18723e */ /* 0x000fe200000000ff */
[----:B------:R-:W-:Y:S01]  /*6de0*/  FADD R45, R67, R45 ;  /* 0x0000002d432d7221 */ /* 0x000fe20000000000 */
[----:B------:R-:W-:-:S05]  /*6df0*/  FADD R44, R50, R44 ;  /* 0x0000002c322c7221 */ /* 0x000fca0000000000 */
[----:B------:R-:W2:Y:S01]  /*6e00*/  MUFU.EX2 R27, R47 ;  /* 0x0000002f001b7308 */ /* 0x000ea20000000800 */
[----:B-1----:R-:W-:Y:S01]  /*6e10*/  @!P1 FMUL R25, R25, R25 ;  /* 0x0000001919199220 */ /* 0x002fe20000400000 */
[----:B------:R-:W-:-:S03]  /*6e20*/  FSETP.GEU.AND P1, PT, R43, -126, PT ;  /* 0xc2fc00002b00780b */ /* 0x000fc60003f2e000 */
[----:B------:R-:W-:Y:S01]  /*6e30*/  FADD R103, R103, R25 ;  /* 0x0000001967677221 */ /* 0x000fe20000000000 */
[----:B------:R-:W-:Y:S01]  /*6e40*/  F2FP.F16.F32.PACK_AB R25, R48, R25 ;  /* 0x000000193019723e */ /* 0x000fe200000000ff */
[----:B--2---:R-:W-:Y:S01]  /*6e50*/  @!P5 FMUL R27, R27, R27 ;  /* 0x0000001b1b1bd220 */ /* 0x004fe20000400000 */
[----:B------:R-:W-:-:S03]  /*6e60*/  FSETP.GEU.AND P5, PT, R30, -126, PT ;  /* 0xc2fc00001e00780b */ /* 0x000fc60003fae000 */
[----:B------:R-:W-:Y:S01]  /*6e70*/  FADD R90, R90, R27 ;  /* 0x0000001b5a5a7221 */ /* 0x000fe20000000000 */
[----:B------:R-:W-:-:S03]  /*6e80*/  F2FP.F16.F32.PACK_AB R27, R46, R27 ;  /* 0x0000001b2e1b723e */ /* 0x000fc600000000ff */
[----:B------:R-:W-:-:S06]  /*6e90*/  @!P1 FMUL R43, R43, 0.5 ;  /* 0x3f0000002b2b9820 */ /* 0x000fcc0000400000 */
[----:B------:R-:W1:Y:S01]  /*6ea0*/  MUFU.EX2 R43, R43 ;  /* 0x0000002b002b7308 */ /* 0x000e620000000800 */
[----:B------:R-:W-:Y:S01]  /*6eb0*/  @!P5 FMUL R30, R30, 0.5 ;  /* 0x3f0000001e1ed820 */ /* 0x000fe20000400000 */
[----:B-1----:R-:W-:Y:S01]  /*6ec0*/  @!P1 FMUL R43, R43, R43 ;  /* 0x0000002b2b2b9220 */ /* 0x002fe20000400000 */
[----:B------:R-:W-:-:S03]  /*6ed0*/  FSETP.GEU.AND P1, PT, R36, -126, PT ;  /* 0xc2fc00002400780b */ /* 0x000fc60003f2e000 */
[----:B------:R-:W-:Y:S01]  /*6ee0*/  FADD R38, R38, R43 ;  /* 0x0000002b26267221 */ /* 0x000fe20000000000 */
[----:B------:R-:W-:Y:S01]  /*6ef0*/  F2FP.F16.F32.PACK_AB R26, R42, R43 ;  /* 0x0000002b2a1a723e */ /* 0x000fe200000000ff */
[----:B------:R-:W-:-:S03]  /*6f00*/  FADD R42, R117, R42 ;  /* 0x0000002a752a7221 */ /* 0x000fc60000000000 */
[----:B------:R-:W-:-:S05]  /*6f10*/  WARPGROUP.ARRIVE ;  /* 0x00000000000079c5 */ /* 0x000fca0000000000 */
[----:B------:R-:W-:Y:S01]  /*6f20*/  @!P1 FMUL R36, R36, 0.5 ;  /* 0x3f00000024249820 */ /* 0x000fe20000400000 */
        /* <DEDUP_REMOVED lines=17> */
[----:B------:R-:W-:Y:S01]  /*7040*/  @!P1 FMUL R33, R33, 0.5 ;  /* 0x3f00000021219820 */ /* 0x000fe20000400000 */
[----:B------:R-:W1:Y:S05]  /*7050*/  MUFU.EX2 R35, R19 ;  /* 0x0000001300237308 */ /* 0x000e6a0000000800 */
[----:B------:R-:W-:-:S03]  /*7060*/  @!P5 FMUL R22, R22, 0.5 ;  /* 0x3f0000001616d820 */ /* 0x000fc60000400000 */
[----:B------:R-:W2:Y:S01]  /*7070*/  MUFU.EX2 R33, R33 ;  /* 0x0000002100217308 */ /* 0x000ea20000000800 */
[----:B-1----:R-:W-:Y:S01]  /*7080*/  @!P3 FMUL R35, R35, R35 ;  /* 0x000000232323b220 */ /* 0x002fe20000400000 */
[----:B------:R-:W-:-:S03]  /*7090*/  FSETP.GEU.AND P3, PT, R5, -126, PT ;  /* 0xc2fc00000500780b */ /* 0x000fc60003f6e000 */
[----:B------:R-:W-:Y:S01]  /*70a0*/  FADD R80, R80, R35 ;  /* 0x0000002350507221 */ /* 0x000fe20000000000 */
[----:B--2---:R-:W-:Y:S01]  /*70b0*/  @!P1 FMUL R33, R33, R33 ;  /* 0x0000002121219220 */ /* 0x004fe20000400000 */
[----:B------:R-:W-:Y:S02]  /*70c0*/  FSETP.GEU.AND P1, PT, R20, -126, PT ;  /* 0xc2fc00001400780b */ /* 0x000fe40003f2e000 */
[----:B------:R-:W-:Y:S02]  /*70d0*/  FADD R37, R37, R80 ;  /* 0x0000005025257221 */ /* 0x000fe40000000000 */
[----:B------:R-:W-:-:S04]  /*70e0*/  F2FP.F16.F32.PACK_AB R26, R32, R33 ;  /* 0x00000021201a723e */ /* 0x000fc800000000ff */
[----:B------:R-:W-:Y:S01]  /*70f0*/  @!P3 FMUL R5, R5, 0.5 ;  /* 0x3f0000000505b820 */ /* 0x000fe20000400000 */
[----:B------:R-:W-:Y:S01]  /*7100*/  FADD R33, R114, R33 ;  /* 0x0000002172217221 */ /* 0x000fe20000000000 */
[----:B------:R-:W-:Y:S01]  /*7110*/  FADD R32, R113, R32 ;  /* 0x0000002071207221 */ /* 0x000fe20000000000 */
[----:B------:R-:W-:-:S03]  /*7120*/  WARPGROUP.ARRIVE ;  /* 0x00000000000079c5 */ /* 0x000fc60000000000 */
[----:B------:R-:W1:Y:S01]  /*7130*/  MUFU.EX2 R5, R5 ;  /* 0x0000000500057308 */ /* 0x000e620000000800 */
[----:B------:R-:W-:Y:S02]  /*7140*/  @!P1 FMUL R20, R20, 0.5 ;  /* 0x3f00000014149820 */ /* 0x000fe40000400000 */
[----:B------:R-:W-:Y:S01]  /*7150*/  HGMMA.64x192x16.F32 R152, R24, gdesc[UR4].tnspB, R152, gsb0 ;  /* 0x42e0000418987df0 */ /* 0x000fe20008000898 */
[----:B------:R-:W-:Y:S01]  /*7160*/  UIADD3 UR6, UR23, 0x1e00, URZ ;  /* 0x00001e0017067890 */ /* 0x000fe2000fffe03f */
[----:B------:R-:W-:-:S03]  /*7170*/  UMOV UR7, 0x40000040 ;  /* 0x4000004000077882 */ /* 0x000fc60000000000 */
[----:B------:R-:W2:Y:S01]  /*7180*/  MUFU.EX2 R20, R20 ;  /* 0x0000001400147308 */ /* 0x000ea20000000800 */
[----:B-1----:R-:W-:Y:S01]  /*7190*/  @!P3 FMUL R5, R5, R5 ;  /* 0x000000050505b220 */ /* 0x002fe20000400000 */
[----:B------:R-:W-:Y:S01]  /*71a0*/  FSETP.GEU.AND P3, PT, R127, -126, PT ;  /* 0xc2fc00007f00780b */ /* 0x000fe20003f6e000 */
[----:B--2---:R-:W-:Y:S01]  /*71b0*/  @!P1 FMUL R20, R20, R20 ;  /* 0x0000001414149220 */ /* 0x004fe20000400000 */
[----:B------:R-:W-:-:S03]  /*71c0*/  FSETP.GEU.AND P1, PT, R17, -126, PT ;  /* 0xc2fc00001100780b */ /* 0x000fc60003f2e000 */
[----:B------:R-:W-:-:S08]  /*71d0*/  FADD R105, R105, R20 ;  /* 0x0000001469697221 */ /* 0x000fd00000000000 */
[----:B------:R-:W-:Y:S01]  /*71e0*/  @!P3 FMUL R127, R127, 0.5 ;  /* 0x3f0000007f7fb820 */ /* 0x000fe20000400000 */
[----:B------:R-:W-:Y:S01]  /*71f0*/  FADD R70, R70, R105 ;  /* 0x0000006946467221 */ /* 0x000fe20000000000 */
[----:B------:R-:W-:Y:S01]  /*7200*/  @!P1 FMUL R17, R17, 0.5 ;  /* 0x3f00000011119820 */ /* 0x000fe20000400000 */
[----:B------:R-:W-:Y:S02]  /*7210*/  WARPGROUP.DEPBAR.LE gsb0, 0x0 ;  /* 0x00008000000079c5 */ /* 0x000fe40000010000 */
[----:B------:R-:W1:Y:S08]  /*7220*/  MUFU.EX2 R25, R21 ;  /* 0x0000001500197308 */ /* 0x000e700000000800 */
[----:B------:R-:W2:Y:S08]  /*7230*/  MUFU.EX2 R27, R22 ;  /* 0x00000016001b7308 */ /* 0x000eb00000000800 */
[----:B------:R-:W3:Y:S01]  /*7240*/  MUFU.EX2 R24, R18 ;  /* 0x0000001200187308 */ /* 0x000ee20000000800 */
[----:B-1----:R-:W-:Y:S01]  /*7250*/  @!P6 FMUL R25, R25, R25 ;  /* 0x000000191919e220 */ /* 0x002fe20000400000 */
[----:B------:R-:W-:-:S03]  /*7260*/  FSETP.GEU.AND P6, PT, R16, -126, PT ;  /* 0xc2fc00001000780b */ /* 0x000fc60003fce000 */
[----:B------:R-:W-:Y:S01]  /*7270*/  FADD R106, R106, R25 ;  /* 0x000000196a6a7221 */ /* 0x000fe20000000000 */
[----:B------:R-:W-:Y:S02]  /*7280*/  F2FP.F16.F32.PACK_AB R25, R25, R20 ;  /* 0x000000141919723e */ /* 0x000fe400000000ff */
[----:B------:R1:W4:Y:S01]  /*7290*/  MUFU.EX2 R21, R17 ;  /* 0x0000001100157308 */ /* 0x0003220000000800 */
[----:B--2---:R-:W-:Y:S01]  /*72a0*/  @!P5 FMUL R27, R27, R27 ;  /* 0x0000001b1b1bd220 */ /* 0x004fe20000400000 */
[----:B------:R-:W-:Y:S01]  /*72b0*/  FSETP.GEU.AND P5, PT, R14, -126, PT ;  /* 0xc2fc00000e00780b */ /* 0x000fe20003fae000 */
[----:B------:R-:W-:Y:S02]  /*72c0*/  FADD R65, R65, R106 ;  /* 0x0000006a41417221 */ /* 0x000fe40000000000 */
[----:B------:R-:W-:Y:S01]  /*72d0*/  FADD R88, R88, R27 ;  /* 0x0000001b58587221 */ /* 0x000fe20000000000 */
[----:B------:R-:W-:Y:S01]  /*72e0*/  F2FP.F16.F32.PACK_AB R27, R23, R27 ;  /* 0x0000001b171b723e */ /* 0x000fe200000000ff */
[----:B------:R-:W-:Y:S01]  /*72f0*/  @!P6 FMUL R16, R16, 0.5 ;  /* 0x3f0000001010e820 */ /* 0x000fe20000400000 */
[----:B---3--:R-:W-:Y:S01]  /*7300*/  @!P2 FMUL R24, R24, R24 ;  /* 0x000000181818a220 */ /* 0x008fe20000400000 */
[----:B------:R-:W-:Y:S01]  /*7310*/  FSETP.GEU.AND P2, PT, R9, -126, PT ;  /* 0xc2fc00000900780b */ /* 0x000fe20003f4e000 */
[----:B-1----:R-:W-:Y:S01]  /*7320*/  FADD R17, R84, R23 ;  /* 0x0000001754117221 */ /* 0x002fe20000000000 */
[----:B------:R-:W-:-:S02]  /*7330*/  FADD R53, R53, R88 ;  /* 0x0000005835357221 */ /* 0x000fc40000000000 */
[----:B------:R-:W1:Y:S01]  /*7340*/  MUFU.EX2 R16, R16 ;  /* 0x0000001000107308 */ /* 0x000e620000000800 */
[----:B------:R-:W-:Y:S01]  /*7350*/  FADD R19, R78, R24 ;  /* 0x000000184e137221 */ /* 0x000fe20000000000 */
[----:B------:R-:W-:Y:S01]  /*7360*/  F2FP.F16.F32.PACK_AB R24, R24, R35 ;  /* 0x000000231818723e */ /* 0x000fe200000000ff */
[----:B------:R-:W-:Y:S01]  /*7370*/  @!P5 FMUL R14, R14, 0.5 ;  /* 0x3f0000000e0ed820 */ /* 0x000fe20000400000 */
[----:B----4-:R-:W-:Y:S01]  /*7380*/  @!P1 FMUL R21, R21, R21 ;  /* 0x0000001515159220 */ /* 0x010fe20000400000 */
[----:B------:R-:W-:Y:S01]  /*7390*/  FSETP.GEU.AND P1, PT, R12, -126, PT ;  /* 0xc2fc00000c00780b */ /* 0x000fe20003f2e000 */
[----:B------:R-:W-:Y:S01]  /*73a0*/  FADD R19, R28, R19 ;  /* 0x000000131c137221 */ /* 0x000fe20000000000 */
[----:B------:R-:W-:Y:S01]  /*73b0*/  FADD R17, R54, R17 ;  /* 0x0000001136117221 */ /* 0x000fe20000000000 */
[----:B------:R-:W2:Y:S01]  /*73c0*/  MUFU.EX2 R20, R14 ;  /* 0x0000000e00147308 */ /* 0x000ea20000000800 */
[----:B------:R-:W-:Y:S01]  /*73d0*/  @!P2 FMUL R9, R9, 0.5 ;  /* 0x3f0000000909a820 */ /* 0x000fe20000400000 */
[----:B-1----:R-:W-:Y:S01]  /*73e0*/  @!P6 FMUL R16, R16, R16 ;  /* 0x000000101010e220 */ /* 0x002fe20000400000 */
[----:B------:R-:W-:-:S07]  /*73f0*/  FSETP.GEU.AND P6, PT, R13, -126, PT ;  /* 0xc2fc00000d00780b */ /* 0x000fce0003fce000 */
[----:B------:R-:W-:Y:S01]  /*7400*/  @!P1 FMUL R12, R12, 0.5 ;  /* 0x3f0000000c0c9820 */ /* 0x000fe20000400000 */
[----:B------:R-:W-:-:S03]  /*7410*/  F2FP.F16.F32.PACK_AB R26, R16, R21 ;  /* 0x00000015101a723e */ /* 0x000fc600000000ff */
[----:B------:R-:W1:Y:S01]  /*7420*/  MUFU.EX2 R18, R12 ;  /* 0x0000000c00127308 */ /* 0x000e620000000800 */
[----:B------:R-:W-:Y:S01]  /*7430*/  FADD R16, R55, R16 ;  /* 0x0000001037107221 */ /* 0x000fe20000000000 */
[----:B--2---:R-:W-:Y:S01]  /*7440*/  @!P5 FMUL R20, R20, R20 ;  /* 0x000000141414d220 */ /* 0x004fe20000400000 */
[----:B------:R-:W-:Y:S01]  /*7450*/  WARPGROUP.ARRIVE ;  /* 0x00000000000079c5 */ /* 0x000fe20000000000 */
[----:B------:R-:W-:Y:S01]  /*7460*/  FSETP.GEU.AND P5, PT, R121, -126, PT ;  /* 0xc2fc00007900780b */ /* 0x000fe20003fae000 */
[----:B------:R-:W-:Y:S01]  /*7470*/  FADD R16, R93, R16 ;  /* 0x000000105d107221 */ /* 0x000fe20000000000 */
[----:B------:R-:W-:-:S03]  /*7480*/  @!P6 FMUL R13, R13, 0.5 ;  /* 0x3f0000000d0de820 */ /* 0x000fc60000400000 */
[----:B------:R-:W-:Y:S01]  /*7490*/  HGMMA.64x192x16.F32 R152, R24, gdesc[UR4].tnspB, R152, gsb0 ;  /* 0x42e0000418987df0 */ /* 0x000fe20008000898 */
[----:B------:R-:W2:Y:S01]  /*74a0*/  MUFU.EX2 R12, R9 ;  /* 0x00000009000c7308 */ /* 0x000ea20000000800 */
[----:B------:R-:W-:Y:S01]  /*74b0*/  UIADD3 UR6, UR23, 0x1e80, URZ ;  /* 0x00001e8017067890 */ /* 0x000fe2000fffe03f */
[----:B------:R-:W-:Y:S01]  /*74c0*/  UMOV UR7, 0x40000040 ;  /* 0x4000004000077882 */ /* 0x000fe20000000000 */
[----:B-1----:R-:W-:Y:S01]  /*74d0*/  @!P1 FMUL R18, R18, R18 ;  /* 0x0000001212129220 */ /* 0x002fe20000400000 */
[----:B------:R-:W-:-:S03]  /*74e0*/  FSETP.GEU.AND P1, PT, R10, -126, PT ;  /* 0xc2fc00000a00780b */ /* 0x000fc60003f2e000 */
[----:B------:R-:W-:Y:S01]  /*74f0*/  @!P5 FMUL R121, R121, 0.5 ;  /* 0x3f0000007979d820 */ /* 0x000fe20000400000 */
[----:B------:R-:W-:-:S04]  /*7500*/  FADD R107, R107, R18 ;  /* 0x000000126b6b7221 */ /* 0x000fc80000000000 */
[----:B------:R-:W-:Y:S01]  /*7510*/  FADD R64, R64, R107 ;  /* 0x0000006b40407221 */ /* 0x000fe20000000000 */
[----:B--2---:R-:W-:Y:S01]  /*7520*/  @!P2 FMUL R12, R12, R12 ;  /* 0x0000000c0c0ca220 */ /* 0x004fe20000400000 */
[----:B------:R-:W-:-:S03]  /*7530*/  FSETP.GEU.AND P2, PT, R126, -126, PT ;  /* 0xc2fc00007e00780b */ /* 0x000fc60003f4e000 */
[----:B------:R-:W-:-:S10]  /*7540*/  @!P1 FMUL R10, R10, 0.5 ;  /* 0x3f0000000a0a9820 */ /* 0x000fd40000400000 */
[----:B------:R-:W-:-:S06]  /*7550*/  @!P2 FMUL R126, R126, 0.5 ;  /* 0x3f0000007e7ea820 */ /* 0x000fcc0000400000 */
[----:B------:R-:W1:Y:S02]  /*7560*/  MUFU.EX2 R126, R126 ;  /* 0x0000007e007e7308 */ /* 0x000e640000000800 */
[----:B-1----:R-:W-:Y:S01]  /*7570*/  @!P2 FMUL R126, R126, R126 ;  /* 0x0000007e7e7ea220 */ /* 0x002fe20000400000 */
[----:B------:R-:W-:-:S03]  /*7580*/  FSETP.GEU.AND P2, PT, R135, -126, PT ;  /* 0xc2fc00008700780b */ /* 0x000fc60003f4e000 */
[----:B------:R-:W-:-:S04]  /*7590*/  FADD R77, R77, R126 ;  /* 0x0000007e4d4d7221 */ /* 0x000fc80000000000 */
[----:B------:R-:W-:-:S04]  /*75a0*/  FADD R44, R44, R77 ;  /* 0x0000004d2c2c7221 */ /* 0x000fc80000000000 */
[----:B------:R-:W-:Y:S02]  /*75b0*/  FADD R19, R19, R44 ;  /* 0x0000002c13137221 */ /* 0x000fe40000000000 */
[----:B------:R-:W-:-:S04]  /*75c0*/  @!P2 FMUL R135, R135, 0.5 ;  /* 0x3f0000008787a820 */ /* 0x000fc80000400000 */
[----:B------:R-:W1:Y:S02]  /*75d0*/  MUFU.EX2 R30, R135 ;  /* 0x00000087001e7308 */ /* 0x000e640000000800 */
[----:B-1----:R-:W-:Y:S01]  /*75e0*/  @!P2 FMUL R30, R30, R30 ;  /* 0x0000001e1e1ea220 */ /* 0x002fe20000400000 */
[----:B------:R-:W-:-:S05]  /*75f0*/  WARPGROUP.DEPBAR.LE gsb0, 0x0 ;  /* 0x00008000000079c5 */ /* 0x000fca0000010000 */
[----:B------:R-:W1:Y:S01]  /*7600*/  MUFU.EX2 R25, R13 ;  /* 0x0000000d00197308 */ /* 0x000e620000000800 */
[----:B------:R-:W-:Y:S01]  /*7610*/  F2FP.F16.F32.PACK_AB R24, R12, R5 ;  /* 0x000000050c18723e */ /* 0x000fe200000000ff */
[----:B------:R-:W-:Y:S01]  /*7620*/  FADD R5, R56, R5 ;  /* 0x0000000538057221 */ /* 0x000fe20000000000 */
[----:B------:R-:W-:-:S03]  /*7630*/  FADD R12, R39, R12 ;  /* 0x0000000c270c7221 */ /* 0x000fc60000000000 */
[----:B------:R-:W-:Y:S01]  /*7640*/  FADD R5, R60, R5 ;  /* 0x000000053c057221 */ /* 0x000fe20000000000 */
[----:B------:R-:W-:Y:S01]  /*7650*/  FADD R12, R59, R12 ;  /* 0x0000000c3b0c7221 */ /* 0x000fe20000000000 */
[----:B------:R2:W3:Y:S08]  /*7660*/  MUFU.EX2 R27, R15 ;  /* 0x0000000f001b7308 */ /* 0x0004f00000000800 */
[----:B------:R4:W5:Y:S01]  /*7670*/  MUFU.EX2 R13, R10 ;  /* 0x0000000a000d7308 */ /* 0x0009620000000800 */
[----:B-1----:R-:W-:Y:S01]  /*7680*/  @!P6 FMUL R25, R25, R25 ;  /* 0x000000191919e220 */ /* 0x002fe20000400000 */
[----:B------:R-:W-:Y:S01]  /*7690*/  FSETP.GEU.AND P6, PT, R11, -126, PT ;  /* 0xc2fc00000b00780b */ /* 0x000fe20003fce000 */
[----:B--2---:R-:W-:-:S02]  /*76a0*/  FADD R15, R66, R21 ;  /* 0x00000015420f7221 */ /* 0x004fc40000000000 */
[----:B------:R-:W-:Y:S01]  /*76b0*/  FADD R108, R108, R25 ;  /* 0x000000196c6c7221 */ /* 0x000fe20000000000 */
[----:B------:R-:W-:Y:S01]  /*76c0*/  F2FP.F16.F32.PACK_AB R25, R25, R18 ;  /* 0x000000121919723e */ /* 0x000fe200000000ff */
[----:B------:R-:W-:Y:S01]  /*76d0*/  FADD R15, R94, R15 ;  /* 0x0000000f5e0f7221 */ /* 0x000fe20000000000 */
[----:B---3--:R-:W-:Y:S01]  /*76e0*/  @!P4 FMUL R27, R27, R27 ;  /* 0x0000001b1b1bc220 */ /* 0x008fe20000400000 */
[----:B----4-:R-:W-:Y:S01]  /*76f0*/  FADD R10, R87, R20 ;  /* 0x00000014570a7221 */ /* 0x010fe20000000000 */
[----:B------:R-:W-:Y:S01]  /*7700*/  FSETP.GEU.AND P4, PT, R120, -126, PT ;  /* 0xc2fc00007800780b */ /* 0x000fe20003f8e000 */
[----:B------:R-:W-:Y:S01]  /*7710*/  FADD R63, R63, R108 ;  /* 0x0000006c3f3f7221 */ /* 0x000fe20000000000 */
[----:B------:R-:W-:Y:S01]  /*7720*/  FADD R85, R85, R27 ;  /* 0x0000001b55557221 */ /* 0x000fe20000000000 */
[----:B------:R-:W-:Y:S02]  /*7730*/  F2FP.F16.F32.PACK_AB R27, R27, R20 ;  /* 0x000000141b1b723e */ /* 0x000fe400000000ff */
[----:B------:R-:W-:Y:S01]  /*7740*/  @!P6 FMUL R11, R11, 0.5 ;  /* 0x3f0000000b0be820 */ /* 0x000fe20000400000 */
[----:B------:R-:W-:Y:S01]  /*7750*/  FADD R10, R51, R10 ;  /* 0x0000000a330a7221 */ /* 0x000fe20000000000 */
[----:B-----5:R-:W-:Y:S01]  /*7760*/  @!P1 FMUL R13, R13, R13 ;  /* 0x0000000d0d0d9220 */ /* 0x020fe20000400000 */
[----:B------:R-:W-:Y:S01]  /*7770*/  FSETP.GEU.AND P1, PT, R123, -126, PT ;  /* 0xc2fc00007b00780b */ /* 0x000fe20003f2e000 */
[----:B------:R-:W1:Y:S01]  /*7780*/  MUFU.EX2 R14, R11 ;  /* 0x0000000b000e7308 */ /* 0x000e620000000800 */
[----:B------:R-:W-:-:S03]  /*7790*/  FADD R52, R52, R85 ;  /* 0x0000005534347221 */ /* 0x000fc60000000000 */
[----:B------:R-:W-:-:S06]  /*77a0*/  @!P4 FMUL R120, R120, 0.5 ;  /* 0x3f0000007878c820 */ /* 0x000fcc0000400000 */
[----:B------:R-:W2:Y:S02]  /*77b0*/  MUFU.EX2 R120, R120 ;  /* 0x0000007800787308 */ /* 0x000ea40000000800 */
[----:B------:R-:W-:Y:S01]  /*77c0*/  @!P1 FMUL R123, R123, 0.5 ;  /* 0x3f0000007b7b9820 */ /* 0x000fe20000400000 */
[----:B-1----:R-:W-:Y:S01]  /*77d0*/  @!P6 FMUL R14, R14, R14 ;  /* 0x0000000e0e0ee220 */ /* 0x002fe20000400000 */
[----:B------:R-:W-:-:S04]  /*77e0*/  FSETP.GEU.AND P6, PT, R122, -126, PT ;  /* 0xc2fc00007a00780b */ /* 0x000fc80003fce000 */
[----:B------:R-:W1:Y:S01]  /*77f0*/  MUFU.EX2 R20, R123 ;  /* 0x0000007b00147308 */ /* 0x000e620000000800 */
[----:B------:R-:W-:Y:S01]  /*7800*/  F2FP.F16.F32.PACK_AB R26, R14, R13 ;  /* 0x0000000d0e1a723e */ /* 0x000fe200000000ff */
[----:B------:R-:W-:Y:S01]  /*7810*/  FADD R13, R40, R13 ;  /* 0x0000000d280d7221 */ /* 0x000fe20000000000 */
[----:B------:R-:W-:Y:S02]  /*7820*/  FADD R14, R41, R14 ;  /* 0x0000000e290e7221 */ /* 0x000fe40000000000 */
[----:B------:R-:W-:Y:S01]  /*7830*/  WARPGROUP.ARRIVE ;  /* 0x00000000000079c5 */ /* 0x000fe20000000000 */
[----:B------:R-:W-:Y:S01]  /*7840*/  FADD R13, R58, R13 ;  /* 0x0000000d3a0d7221 */ /* 0x000fe20000000000 */
[----:B--2---:R-:W-:Y:S01]  /*7850*/  @!P4 FMUL R120, R120, R120 ;  /* 0x000000787878c220 */ /* 0x004fe20000400000 */
[----:B------:R-:W-:Y:S01]  /*7860*/  FSETP.GEU.AND P4, PT, R129, -126, PT ;  /* 0xc2fc00008100780b */ /* 0x000fe20003f8e000 */
[----:B------:R-:W-:Y:S01]  /*7870*/  FADD R14, R57, R14 ;  /* 0x0000000e390e7221 */ /* 0x000fe20000000000 */
[----:B------:R-:W-:Y:S01]  /*7880*/  @!P6 FMUL R122, R122, 0.5 ;  /* 0x3f0000007a7ae820 */ /* 0x000fe20000400000 */
[----:B------:R-:W-:Y:S01]  /*7890*/  HGMMA.64x192x16.F32 R152, R24, gdesc[UR4].tnspB, R152, gsb0 ;  /* 0x42e0000418987df0 */ /* 0x000fe20008000898 */
[----:B------:R-:W-:Y:S01]  /*78a0*/  UIADD3 UR6, UR23, 0x1f00, URZ ;  /* 0x00001f0017067890 */ /* 0x000fe2000fffe03f */
[----:B------:R-:W-:Y:S01]  /*78b0*/  UMOV UR7, 0x40000040 ;  /* 0x4000004000077882 */ /* 0x000fe20000000000 */
[----:B-1----:R-:W-:Y:S01]  /*78c0*/  @!P1 FMUL R20, R20, R20 ;  /* 0x0000001414149220 */ /* 0x002fe20000400000 */
[----:B------:R-:W-:-:S03]  /*78d0*/  FSETP.GEU.AND P1, PT, R125, -126, PT ;  /* 0xc2fc00007d00780b */ /* 0x000fc60003f2e000 */
[----:B------:R-:W-:-:S03]  /*78e0*/  FADD R18, R109, R20 ;  /* 0x000000146d127221 */ /* 0x000fc60000000000 */
[----:B------:R-:W-:Y:S01]  /*78f0*/  @!P4 FMUL R129, R129, 0.5 ;  /* 0x3f0000008181c820 */ /* 0x000fe20000400000 */
[----:B------:R-:W-:-:S04]  /*7900*/  FADD R103, R103, R18 ;  /* 0x0000001267677221 */ /* 0x000fc80000000000 */
[----:B------:R-:W-:Y:S02]  /*7910*/  FADD R70, R70, R103 ;  /* 0x0000006746467221 */ /* 0x000fe40000000000 */
[----:B------:R-:W-:-:S06]  /*7920*/  @!P1 FMUL R125, R125, 0.5 ;  /* 0x3f0000007d7d9820 */ /* 0x000fcc0000400000 */
[----:B------:R-:W1:Y:S02]  /*7930*/  MUFU.EX2 R125, R125 ;  /* 0x0000007d007d7308 */ /* 0x000e640000000800 */
[----:B-1----:R-:W-:Y:S01]  /*7940*/  @!P1 FMUL R125, R125, R125 ;  /* 0x0000007d7d7d9220 */ /* 0x002fe20000400000 */
[----:B------:R-:W-:-:S03]  /*7950*/  FSETP.GEU.AND P1, PT, R132, -126, PT ;  /* 0xc2fc00008400780b */ /* 0x000fc60003f2e000 */
[----:B------:R-:W-:-:S04]  /*7960*/  FADD R11, R76, R125 ;  /* 0x0000007d4c0b7221 */ /* 0x000fc80000000000 */
        /* <DEDUP_REMOVED lines=9> */
[----:B------:R-:W-:Y:S02]  /*7a00*/  @!P1 FMUL R134, R134, 0.5 ;  /* 0x3f00000086869820 */ /* 0x000fe40000400000 */
[----:B------:R-:W-:Y:S02]  /*7a10*/  FADD R70, R70, R111 ;  /* 0x0000006f46467221 */ /* 0x000fe40000000000 */
[----:B------:R-:W1:Y:S02]  /*7a20*/  MUFU.EX2 R23, R134 ;  /* 0x0000008600177308 */ /* 0x000e640000000800 */
[----:B-1----:R-:W-:Y:S01]  /*7a30*/  @!P1 FMUL R23, R23, R23 ;  /* 0x0000001717179220 */ /* 0x002fe20000400000 */
[----:B------:R-:W-:-:S03]  /*7a40*/  ISETP.GE.AND P1, PT, R249, 0x201, PT ;  /* 0x00000201f900780c */ /* 0x000fc60003f26270 */
[----:B------:R-:W-:-:S04]  /*7a50*/  FADD R74, R74, R23 ;  /* 0x000000174a4a7221 */ /* 0x000fc80000000000 */
[----:B------:R-:W-:-:S04]  /*7a60*/  FADD R74, R33, R74 ;  /* 0x0000004a214a7221 */ /* 0x000fc80000000000 */
[----:B------:R-:W-:-:S04]  /*7a70*/  FADD R74, R13, R74 ;  /* 0x0000004a0d4a7221 */ /* 0x000fc80000000000 */
[----:B------:R-:W-:Y:S01]  /*7a80*/  FADD R74, R15, R74 ;  /* 0x0000004a0f4a7221 */ /* 0x000fe20000000000 */
[----:B------:R-:W-:Y:S02]  /*7a90*/  WARPGROUP.DEPBAR.LE gsb0, 0x0 ;  /* 0x00008000000079c5 */ /* 0x000fe40000010000 */
[----:B------:R-:W1:Y:S08]  /*7aa0*/  MUFU.EX2 R25, R122 ;  /* 0x0000007a00197308 */ /* 0x000e700000000800 */
[----:B------:R-:W2:Y:S08]  /*7ab0*/  MUFU.EX2 R27, R121 ;  /* 0x00000079001b7308 */ /* 0x000eb00000000800 */
[----:B------:R-:W3:Y:S01]  /*7ac0*/  MUFU.EX2 R24, R127 ;  /* 0x0000007f00187308 */ /* 0x000ee20000000800 */
[----:B-1----:R-:W-:Y:S01]  /*7ad0*/  @!P6 FMUL R25, R25, R25 ;  /* 0x000000191919e220 */ /* 0x002fe20000400000 */
[----:B------:R-:W-:-:S03]  /*7ae0*/  FSETP.GEU.AND P6, PT, R124, -126, PT ;  /* 0xc2fc00007c00780b */ /* 0x000fc60003fce000 */
[----:B------:R-:W-:Y:S01]  /*7af0*/  FADD R110, R110, R25 ;  /* 0x000000196e6e7221 */ /* 0x000fe20000000000 */
[----:B------:R-:W-:Y:S01]  /*7b00*/  F2FP.F16.F32.PACK_AB R25, R25, R20 ;  /* 0x000000141919723e */ /* 0x000fe200000000ff */
[----:B------:R-:W-:Y:S01]  /*7b10*/  FADD R20, R83, R120 ;  /* 0x0000007853147221 */ /* 0x000fe20000000000 */
[----:B--2---:R-:W-:Y:S01]  /*7b20*/  @!P5 FMUL R27, R27, R27 ;  /* 0x0000001b1b1bd220 */ /* 0x004fe20000400000 */
[----:B------:R-:W-:Y:S01]  /*7b30*/  FSETP.GEU.AND P5, PT, R130, -126, PT ;  /* 0xc2fc00008200780b */ /* 0x000fe20003fae000 */
[----:B------:R-:W-:Y:S01]  /*7b40*/  FADD R110, R101, R110 ;  /* 0x0000006e656e7221 */ /* 0x000fe20000000000 */
[----:B------:R-:W-:Y:S01]  /*7b50*/  FADD R20, R81, R20 ;  /* 0x0000001451147221 */ /* 0x000fe20000000000 */
[----:B------:R-:W-:Y:S01]  /*7b60*/  FADD R9, R86, R27 ;  /* 0x0000001b56097221 */ /* 0x000fe20000000000 */
[----:B------:R-:W-:Y:S02]  /*7b70*/  F2FP.F16.F32.PACK_AB R27, R120, R27 ;  /* 0x0000001b781b723e */ /* 0x000fe400000000ff */
[----:B------:R-:W-:Y:S01]  /*7b80*/  @!P6 FMUL R124, R124, 0.5 ;  /* 0x3f0000007c7ce820 */ /* 0x000fe20000400000 */
[----:B------:R-:W-:Y:S01]  /*7b90*/  FADD R65, R65, R110 ;  /* 0x0000006e41417221 */ /* 0x000fe20000000000 */
[----:B---3--:R-:W-:Y:S01]  /*7ba0*/  @!P3 FMUL R24, R24, R24 ;  /* 0x000000181818b220 */ /* 0x008fe20000400000 */
[----:B------:R-:W-:Y:S01]  /*7bb0*/  FSETP.GEU.AND P3, PT, R136, -126, PT ;  /* 0xc2fc00008800780b */ /* 0x000fe20003f6e000 */
[----:B------:R-:W-:Y:S01]  /*7bc0*/  FADD R90, R90, R9 ;  /* 0x000000095a5a7221 */ /* 0x000fe20000000000 */
[----:B------:R-:W-:Y:S01]  /*7bd0*/  FADD R17, R17, R20 ;  /* 0x0000001411117221 */ /* 0x000fe20000000000 */
[----:B------:R-:W1:Y:S01]  /*7be0*/  MUFU.EX2 R124, R124 ;  /* 0x0000007c007c7308 */ /* 0x000e620000000800 */
[----:B------:R-:W-:Y:S01]  /*7bf0*/  FADD R22, R79, R24 ;  /* 0x000000184f167221 */ /* 0x000fe20000000000 */
[----:B------:R-:W-:Y:S01]  /*7c00*/  F2FP.F16.F32.PACK_AB R24, R126, R24 ;  /* 0x000000187e18723e */ /* 0x000fe200000000ff */
[----:B------:R-:W-:Y:S01]  /*7c10*/  @!P5 FMUL R130, R130, 0.5 ;  /* 0x3f0000008282d820 */ /* 0x000fe20000400000 */
[----:B------:R-:W-:Y:S01]  /*7c20*/  FADD R53, R53, R90 ;  /* 0x0000005a35357221 */ /* 0x000fe20000000000 */
[----:B------:R-:W-:Y:S01]  /*7c30*/  FADD R22, R45, R22 ;  /* 0x000000162d167221 */ /* 0x000fe20000000000 */
[----:B------:R-:W-:-:S03]  /*7c40*/  PRMT R9, RZ, 0x654, R140 ;  /* 0x00000654ff097816 */ /* 0x000fc6000000008c */
[----:B------:R-:W2:Y:S01]  /*7c50*/  MUFU.EX2 R130, R130 ;  /* 0x0000008200827308 */ /* 0x000ea20000000800 */
[----:B------:R-:W-:Y:S01]  /*7c60*/  @!P3 FMUL R136, R136, 0.5 ;  /* 0x3f0000008888b820 */ /* 0x000fe20000400000 */
[----:B------:R-:W-:Y:S01]  /*7c70*/  FADD R22, R37, R22 ;  /* 0x0000001625167221 */ /* 0x000fe20000000000 */
[----:B-1----:R-:W-:Y:S01]  /*7c80*/  @!P6 FMUL R124, R124, R124 ;  /* 0x0000007c7c7ce220 */ /* 0x002fe20000400000 */
[----:B------:R-:W-:-:S04]  /*7c90*/  FSETP.GEU.AND P6, PT, R131, -126, PT ;  /* 0xc2fc00008300780b */ /* 0x000fc80003fce000 */
[----:B------:R-:W1:Y:S01]  /*7ca0*/  MUFU.EX2 R21, R136 ;  /* 0x0000008800157308 */ /* 0x000e620000000800 */
[----:B------:R-:W-:Y:S01]  /*7cb0*/  FADD R71, R71, R124 ;  /* 0x0000007c47477221 */ /* 0x000fe20000000000 */
[----:B------:R-:W-:-:S03]  /*7cc0*/  F2FP.F16.F32.PACK_AB R26, R124, R125 ;  /* 0x0000007d7c1a723e */ /* 0x000fc600000000ff */
[----:B------:R-:W-:Y:S01]  /*7cd0*/  FADD R71, R42, R71 ;  /* 0x000000472a477221 */ /* 0x000fe20000000000 */
[----:B------:R-:W-:Y:S01]  /*7ce0*/  WARPGROUP.ARRIVE ;  /* 0x00000000000079c5 */ /* 0x000fe20000000000 */
[----:B--2---:R-:W-:Y:S02]  /*7cf0*/  @!P5 FMUL R130, R130, R130 ;  /* 0x000000828282d220 */ /* 0x004fe40000400000 */
[----:B------:R-:W-:Y:S01]  /*7d00*/  FADD R16, R16, R71 ;  /* 0x0000004710107221 */ /* 0x000fe20000000000 */
[----:B------:R-:W-:Y:S02]  /*7d10*/  @!P6 FMUL R131, R131, 0.5 ;  /* 0x3f0000008383e820 */ /* 0x000fe40000400000 */
[----:B------:R-:W-:Y:S01]  /*7d20*/  HGMMA.64x192x16.F32 R152, R24, gdesc[UR4].tnspB, R152, gsb0 ;  /* 0x42e0000418987df0 */ /* 0x000fe20008000898 */
[----:B------:R-:W-:Y:S01]  /*7d30*/  UIADD3 UR6, UR23, 0x1f80, URZ ;  /* 0x00001f8017067890 */ /* 0x000fe2000fffe03f */
[----:B------:R-:W-:Y:S01]  /*7d40*/  FADD R36, R91, R130 ;  /* 0x000000825b247221 */ /* 0x000fe20000000000 */
[----:B------:R-:W-:Y:S01]  /*7d50*/  UMOV UR7, 0x40000040 ;  /* 0x4000004000077882 */ /* 0x000fe20000000000 */
[----:B-1----:R-:W-:-:S02]  /*7d60*/  @!P3 FMUL R21, R21, R21 ;  /* 0x000000151515b220 */ /* 0x002fc40000400000 */
[----:B------:R-:W-:Y:S02]  /*7d70*/  FADD R89, R89, R36 ;  /* 0x0000002459597221 */ /* 0x000fe40000000000 */
[----:B------:R-:W-:Y:S02]  /*7d80*/  FADD R72, R72, R21 ;  /* 0x0000001548487221 */ /* 0x000fe40000000000 */
[----:B------:R-:W-:Y:S02]  /*7d90*/  FADD R10, R10, R89 ;  /* 0x000000590a0a7221 */ /* 0x000fe40000000000 */
[----:B------:R-:W-:Y:S02]  /*7da0*/  FADD R72, R31, R72 ;  /* 0x000000481f487221 */ /* 0x000fe40000000000 */
[----:B------:R-:W-:Y:S02]  /*7db0*/  FADD R53, R53, R10 ;  /* 0x0000000a35357221 */ /* 0x000fe40000000000 */
[----:B------:R-:W-:-:S02]  /*7dc0*/  FADD R5, R5, R72 ;  /* 0x0000004805057221 */ /* 0x000fc40000000000 */
[----:B------:R-:W-:Y:S02]  /*7dd0*/  FADD R53, R70, R53 ;  /* 0x0000003546357221 */ /* 0x000fe40000000000 */
[----:B------:R-:W-:-:S04]  /*7de0*/  FADD R5, R22, R5 ;  /* 0x0000000516057221 */ /* 0x000fc80000000000 */
[----:B------:R-:W-:Y:S01]  /*7df0*/  FADD R5, R5, R74 ;  /* 0x0000004a05057221 */ /* 0x000fe20000000000 */
[----:B------:R-:W-:Y:S02]  /*7e00*/  WARPGROUP.DEPBAR.LE gsb0, 0x0 ;  /* 0x00008000000079c5 */ /* 0x000fe40000010000 */
[----:B------:R-:W1:Y:S01]  /*7e10*/  MUFU.EX2 R25, R131 ;  /* 0x0000008300197308 */ /* 0x000e620000000800 */
[----:B------:R-:W-:Y:S01]  /*7e20*/  F2FP.F16.F32.PACK_AB R24, R30, R21 ;  /* 0x000000151e18723e */ /* 0x000fe200000000ff */
[----:B------:R-:W-:-:S04]  /*7e30*/  FADD R30, R73, R30 ;  /* 0x0000001e491e7221 */ /* 0x000fc80000000000 */
[----:B------:R-:W-:Y:S02]  /*7e40*/  FADD R29, R29, R30 ;  /* 0x0000001e1d1d7221 */ /* 0x000fe40000000000 */
[----:B------:R-:W2:Y:S02]  /*7e50*/  MUFU.EX2 R27, R129 ;  /* 0x00000081001b7308 */ /* 0x000ea40000000800 */
[----:B------:R-:W-:-:S04]  /*7e60*/  FADD R12, R12, R29 ;  /* 0x0000001d0c0c7221 */ /* 0x000fc80000000000 */
[----:B------:R-:W-:Y:S01]  /*7e70*/  FADD R12, R19, R12 ;  /* 0x0000000c130c7221 */ /* 0x000fe20000000000 */
[----:B-1----:R-:W-:Y:S01]  /*7e80*/  @!P6 FMUL R25, R25, R25 ;  /* 0x000000191919e220 */ /* 0x002fe20000400000 */
[----:B------:R-:W-:-:S03]  /*7e90*/  FSETP.GEU.AND P6, PT, R133, -126, PT ;  /* 0xc2fc00008500780b */ /* 0x000fc60003fce000 */
[----:B------:R-:W-:Y:S01]  /*7ea0*/  FADD R35, R112, R25 ;  /* 0x0000001970237221 */ /* 0x000fe20000000000 */
[----:B------:R-:W-:Y:S01]  /*7eb0*/  F2FP.F16.F32.PACK_AB R25, R25, R132 ;  /* 0x000000841919723e */ /* 0x000fe200000000ff */
[----:B--2---:R-:W-:Y:S02]  /*7ec0*/  @!P4 FMUL R27, R27, R27 ;  /* 0x0000001b1b1bc220 */ /* 0x004fe40000400000 */
[----:B------:R-:W-:Y:S02]  /*7ed0*/  FADD R102, R102, R35 ;  /* 0x0000002366667221 */ /* 0x000fe40000000000 */
[----:B------:R-:W-:Y:S01]  /*7ee0*/  FADD R43, R92, R27 ;  /* 0x0000001b5c2b7221 */ /* 0x000fe20000000000 */
[----:B------:R-:W-:-:S03]  /*7ef0*/  F2FP.F16.F32.PACK_AB R27, R27, R130 ;  /* 0x000000821b1b723e */ /* 0x000fc600000000ff */
[----:B------:R-:W-:Y:S01]  /*7f00*/  @!P6 FMUL R133, R133, 0.5 ;  /* 0x3f0000008585e820 */ /* 0x000fe20000400000 */
[----:B------:R-:W-:Y:S01]  /*7f10*/  FADD R102, R63, R102 ;  /* 0x000000663f667221 */ /* 0x000fe20000000000 */
[----:B------:R-:W-:Y:S02]  /*7f20*/  FADD R43, R82, R43 ;  /* 0x0000002b522b7221 */ /* 0x000fe40000000000 */
[----:B------:R-:W1:Y:S01]  /*7f30*/  MUFU.EX2 R34, R133 ;  /* 0x0000008500227308 */ /* 0x000e620000000800 */
[----:B------:R-:W-:Y:S01]  /*7f40*/  FADD R65, R65, R102 ;  /* 0x0000006641417221 */ /* 0x000fe20000000000 */
[----:B------:R-:W-:-:S04]  /*7f50*/  FADD R52, R52, R43 ;  /* 0x0000002b34347221 */ /* 0x000fc80000000000 */
[----:B------:R-:W-:-:S04]  /*7f60*/  FADD R52, R17, R52 ;  /* 0x0000003411347221 */ /* 0x000fc80000000000 */
[----:B------:R-:W-:-:S04]  /*7f70*/  FADD R52, R65, R52 ;  /* 0x0000003441347221 */ /* 0x000fc80000000000 */
[----:B------:R-:W-:Y:S01]  /*7f80*/  FADD R18, R53, R52 ;  /* 0x0000003435127221 */ /* 0x000fe20000000000 */
[----:B-1----:R-:W-:-:S04]  /*7f90*/  @!P6 FMUL R34, R34, R34 ;  /* 0x000000222222e220 */ /* 0x002fc80000400000 */
[----:B------:R-:W-:Y:S01]  /*7fa0*/  FADD R75, R75, R34 ;  /* 0x000000224b4b7221 */ /* 0x000fe20000000000 */
[----:B------:R-:W-:-:S03]  /*7fb0*/  F2FP.F16.F32.PACK_AB R26, R34, R23 ;  /* 0x00000017221a723e */ /* 0x000fc600000000ff */
[----:B------:R-:W-:Y:S01]  /*7fc0*/  FADD R75, R32, R75 ;  /* 0x0000004b204b7221 */ /* 0x000fe20000000000 */
[----:B------:R-:W-:-:S03]  /*7fd0*/  WARPGROUP.ARRIVE ;  /* 0x00000000000079c5 */ /* 0x000fc60000000000 */
[----:B------:R-:W-:-:S03]  /*7fe0*/  FADD R75, R14, R75 ;  /* 0x0000004b0e4b7221 */ /* 0x000fc60000000000 */
[----:B------:R-:W-:Y:S01]  /*7ff0*/  HGMMA.64x192x16.F32 R152, R24, gdesc[UR4].tnspB, R152, gsb0 ;  /* 0x42e0000418987df0 */ /* 0x000fe20008000898 */
[----:B------:R-:W-:-:S04]  /*8000*/  FADD R75, R16, R75 ;  /* 0x0000004b104b7221 */ /* 0x000fc80000000000 */
[----:B------:R-:W-:-:S04]  /*8010*/  FADD R12, R12, R75 ;  /* 0x0000004b0c0c7221 */ /* 0x000fc80000000000 */
[----:B------:R-:W-:-:S05]  /*8020*/  FADD R5, R5, R12 ;  /* 0x0000000c05057221 */ /* 0x000fca0000000000 */
[----:B------:R1:W-:Y:S02]  /*8030*/  STL [R1+0x14], R5 ;  /* 0x0000140501007387 */ /* 0x0003e40000100800 */
[----:B-1----:R-:W-:Y:S01]  /*8040*/  IMAD.MOV.U32 R5, RZ, RZ, 0x2 ;  /* 0x00000002ff057424 */ /* 0x002fe200078e00ff */
[----:B------:R-:W-:Y:S02]  /*8050*/  WARPGROUP.DEPBAR.LE gsb0, 0x0 ;  /* 0x00008000000079c5 */ /* 0x000fe40000010000 */
[----:B------:R1:W-:Y:S01]  /*8060*/  SYNCS.ARRIVE.TRANS64.RED.A1T0 RZ, [R9+URZ], RZ ;  /* 0x000000ff09ff79a7 */ /* 0x0003e2000810043f */
[----:B------:R-:W-:Y:S05]  /*8070*/  @!P1 BRA `(.L_x_24) ;  /* 0x0000006000989947 */ /* 0x000fea0003800000 */
[----:B------:R-:W-:Y:S01]  /*8080*/  MOV R10, R6 ;  /* 0x00000006000a7202 */ /* 0x000fe20000000f00 */
[----:B------:R2:W-:Y:S01]  /*8090*/  STL [R1+0x8], R248 ;  /* 0x000008f801007387 */ /* 0x0005e20000100800 */
[----:B------:R-:W-:Y:S01]  /*80a0*/  MOV R6, 0x1 ;  /* 0x0000000100067802 */ /* 0x000fe20000000f00 */
[----:B------:R-:W-:Y:S01]  /*80b0*/  IMAD.MOV.U32 R5, RZ, RZ, 0x2 ;  /* 0x00000002ff057424 */ /* 0x000fe200078e00ff */
[----:B------:R-:W-:Y:S01]  /*80c0*/  MOV R11, R7 ;  /* 0x00000007000b7202 */ /* 0x000fe20000000f00 */
[----:B------:R-:W-:Y:S01]  /*80d0*/  ULDC.64 UR38, c[0x0][0x198] ;  /* 0x0000660000267ab9 */ /* 0x000fe20000000a00 */
[----:B------:R-:W-:Y:S01]  /*80e0*/  MOV R8, RZ ;  /* 0x000000ff00087202 */ /* 0x000fe20000000f00 */
[----:B------:R2:W-:Y:S01]  /*80f0*/  STL [R1+0x10], R6 ;  /* 0x0000100601007387 */ /* 0x0005e20000100800 */
[----:B------:R-:W-:-:S05]  /*8100*/  ULDC UR22, c[0x0][0x604] ;  /* 0x0001810000167ab9 */ /* 0x000fca0000000800 */
.L_x_36:
[----:B-1----:R-:W3:Y:S01]  /*8110*/  LDL.LU R9, [R1+0x8] ;  /* 0x0000080001097983 */ /* 0x002ee20000300800 */
[----:B--2---:R-:W-:Y:S01]  /*8120*/  MOV R6, 0x400 ;  /* 0x0000040000067802 */ /* 0x004fe20000000f00 */
[----:B------:R-:W1:Y:S01]  /*8130*/  S2R R7, SR_CgaCtaId ;  /* 0x0000000000077919 */ /* 0x000e620000008800 */
[----:B------:R-:W-:Y:S05]  /*8140*/  YIELD ;  /* 0x0000000000007946 */ /* 0x000fea0003800000 */
[----:B-1----:R-:W-:Y:S02]  /*8150*/  LEA R6, R7, R6, 0x18 ;  /* 0x0000000607067211 */ /* 0x002fe400078ec0ff */
[----:B------:R-:W-:-:S03]  /*8160*/  SHF.L.U32 R7, R8, 0x1f, RZ ;  /* 0x0000001f08077819 */ /* 0x000fc600000006ff */
[----:B------:R-:W-:-:S04]  /*8170*/  IMAD R12, R5, 0x8, R6 ;  /* 0x00000008050c7824 */ /* 0x000fc800078e0206 */
[----:B------:R-:W1:Y:S01]  /*8180*/  SYNCS.PHASECHK.TRANS64.TRYWAIT P1, [R12+URZ+0x66000], R7 ;  /* 0x066000070c0075a7 */ /* 0x000e62000802017f */
[----:B---3--:R-:W-:Y:S02]  /*8190*/  MOV R6, R9 ;  /* 0x0000000900067202 */ /* 0x008fe40000000f00 */
[----:B------:R-:W-:Y:S02]  /*81a0*/  IADD3 R9, R9, -0x1, RZ ;  /* 0xffffffff09097810 */ /* 0x000fe40007ffe0ff */
[----:B------:R-:W-:-:S03]  /*81b0*/  ISETP.GT.AND P2, PT, R6, 0x2, PT ;  /* 0x000000020600780c */ /* 0x000fc60003f44270 */
[----:B------:R-:W-:Y:S01]  /*81c0*/  IMAD.MOV.U32 R6, RZ, RZ, R9 ;  /* 0x000000ffff067224 */ /* 0x000fe200078e0009 */
[----:B------:R2:W-:Y:S04]  /*81d0*/  STL [R1+0x8], R9 ;  /* 0x0000080901007387 */ /* 0x0005e80000100800 */
[----:B------:R2:W-:Y:S01]  /*81e0*/  STL [R1+0x8], R6 ;  /* 0x0000080601007387 */ /* 0x0005e20000100800 */
[----:B-1----:R-:W-:Y:S05]  /*81f0*/  @!P1 BRA `(.L_x_25) ;  /* 0x000000f400589947 */ /* 0x002fea0003800000 */
.L_x_87:
[----:B------:R-:W-:Y:S05]  /*8200*/  WARPSYNC.ALL ;  /* 0x0000000000007948 */ /* 0x000fea0003800000 */
[----:B------:R-:W3:Y:S04]  /*8210*/  LDL.64 R26, [R1+0x48] ;  /* 0x00004800011a7983 */ /* 0x000ee80000100a00 */
[----:B------:R-:W4:Y:S01]  /*8220*/  LDL.64 R24, [R1+0x40] ;  /* 0x0000400001187983 */ /* 0x000f220000100a00 */
[----:B------:R-:W-:-:S02]  /*8230*/  R2UR UR6, R5 ;  /* 0x00000000050672ca */ /* 0x000fc400000e0000 */
[----:B--2---:R-:W-:Y:S01]  /*8240*/  MOV R6, UR23 ;  /* 0x0000001700067c02 */ /* 0x004fe20008000f00 */
[----:B------:R-:W-:Y:S01]  /*8250*/  UMOV UR23, 0x40000040 ;  /* 0x4000004000177882 */ /* 0x000fe20000000000 */
[----:B-1----:R-:W-:Y:S01]  /*8260*/  MOV R7, UR22 ;  /* 0x0000001600077c02 */ /* 0x002fe20008000f00 */
[----:B------:R-:W2:Y:S01]  /*8270*/  LDL.64 R22, [R1+0x38] ;  /* 0x0000380001167983 */ /* 0x000ea20000100a00 */
[----:B------:R-:W-:Y:S02]  /*8280*/  MOV R9, UR15 ;  /* 0x0000000f00097c02 */ /* 0x000fe40008000f00 */
[----:B------:R-:W-:Y:S01]  /*8290*/  MOV R12, UR14 ;  /* 0x0000000e000c7c02 */ /* 0x000fe20008000f00 */
[----:B------:R-:W5:Y:S04]  /*82a0*/  LDL.64 R20, [R1+0x30] ;  /* 0x0000300001147983 */ /* 0x000f680000100a00 */
[----:B------:R-:W-:Y:S01]  /*82b0*/  UIMAD UR6, UR6, 0x1800, UR30 ;  /* 0x00001800060678a4 */ /* 0x000fe2000f8e021e */
[----:B------:R-:W5:Y:S04]  /*82c0*/  LDL.64 R16, [R1+0x28] ;  /* 0x0000280001107983 */ /* 0x000f680000100a00 */
[----:B------:R-:W5:Y:S02]  /*82d0*/  LDL.64 R14, [R1+0x20] ;  /* 0x00002000010e7983 */ /* 0x000f640000100a00 */
[----:B------:R-:W-:Y:S01]  /*82e0*/  UMOV UR22, UR6 ;  /* 0x0000000600167c82 */ /* 0x000fe20008000000 */
[----:B------:R-:W-:Y:S01]  /*82f0*/  UIADD3 UR7, UR6, 0x2, URZ ;  /* 0x0000000206077890 */ /* 0x000fe2000fffe03f */
[----:B------:R-:W5:Y:S01]  /*8300*/  LDL R13, [R1+0x18] ;  /* 0x00001800010d7983 */ /* 0x000f620000100800 */
[----:B------:R-:W-:-:S05]  /*8310*/  UMOV UR15, 0x40000040 ;  /* 0x40000040000f7882 */ /* 0x000fca0000000000 */
[----:B------:R-:W-:Y:S01]  /*8320*/  UMOV UR14, UR7 ;  /* 0x00000007000e7c82 */ /* 0x000fe20008000000 */
[----:B---3--:R-:W-:Y:S02]  /*8330*/  R2UR UR20, R26 ;  /* 0x000000001a1472ca */ /* 0x008fe400000e0000 */
[----:B------:R-:W-:Y:S02]  /*8340*/  R2UR UR21, R27 ;  /* 0x000000001b1572ca */ /* 0x000fe400000e0000 */
[----:B----4-:R-:W-:Y:S02]  /*8350*/  R2UR UR12, R24 ;  /* 0x00000000180c72ca */ /* 0x010fe400000e0000 */
[----:B------:R-:W-:Y:S02]  /*8360*/  R2UR UR13, R25 ;  /* 0x00000000190d72ca */ /* 0x000fe400000e0000 */
[----:B------:R-:W-:Y:S01]  /*8370*/  WARPGROUP.ARRIVE ;  /* 0x00000000000079c5 */ /* 0x000fe20000000000 */
[----:B--2---:R-:W-:-:S02]  /*8380*/  R2UR UR32, R22 ;  /* 0x00000000162072ca */ /* 0x004fc400000e0000 */
[----:B------:R-:W-:Y:S01]  /*8390*/  R2UR UR33, R23 ;  /* 0x00000000172172ca */ /* 0x000fe200000e0000 */
[----:B------:R-:W-:Y:S01]  /*83a0*/  UMOV UR35, 0x40000040 ;  /* 0x4000004000237882 */ /* 0x000fe20000000000 */
[----:B-----5:R-:W-:Y:S02]  /*83b0*/  R2UR UR24, R20 ;  /* 0x00000000141872ca */ /* 0x020fe400000e0000 */
[----:B------:R-:W-:Y:S01]  /*83c0*/  HGMMA.64x256x16.F32 R24, gdesc[UR20], RZ, !UPT, gsb0 ;  /* 0x03e00000141879f0 */ /* 0x000fe2000c0008ff */
[----:B------:R-:W-:Y:S01]  /*83d0*/  UIADD3 UR7, UR6, 0x4, URZ ;  /* 0x0000000406077890 */ /* 0x000fe2000fffe03f */
[----:B------:R-:W-:Y:S01]  /*83e0*/  R2UR UR25, R21 ;  /* 0x00000000151972ca */ /* 0x000fe200000e0000 */
[----:B------:R-:W-:Y:S01]  /*83f0*/  UMOV UR27, 0x40000040 ;  /* 0x40000040001b7882 */ /* 0x000fe20000000000 */
[----:B------:R-:W-:Y:S02]  /*8400*/  R2UR UR16, R16 ;  /* 0x00000000101072ca */ /* 0x000fe400000e0000 */
[----:B------:R-:W-:-:S02]  /*8410*/  R2UR UR17, R17 ;  /* 0x00000000111172ca */ /* 0x000fc400000e0000 */
[----:B------:R-:W-:Y:S01]  /*8420*/  UMOV UR34, UR7 ;  /* 0x0000000700227c82 */ /* 0x000fe20008000000 */
[----:B------:R-:W-:Y:S01]  /*8430*/  UMOV UR19, 0x40000040 ;  /* 0x4000004000137882 */ /* 0x000fe20000000000 */
[----:B------:R-:W-:Y:S02]  /*8440*/  R2UR UR8, R14 ;  /* 0x000000000e0872ca */ /* 0x000fe400000e0000 */
[----:B------:R-:W-:Y:S01]  /*8450*/  R2UR UR9, R15 ;  /* 0x000000000f0972ca */ /* 0x000fe200000e0000 */
[----:B------:R-:W-:Y:S02]  /*8460*/  WARPGROUP.DEPBAR.LE gsb0, 0x0 ;  /* 0x00008000000079c5 */ /* 0x000fe40000010000 */
[----:B------:R-:W-:-:S13]  /*8470*/  WARPGROUP.ARRIVE ;  /* 0x00000000000079c5 */ /* 0x000fda0000000000 */
[----:B------:R-:W-:Y:S01]  /*8480*/  HGMMA.64x256x16.F32 R24, gdesc[UR12], R24, gsb0 ;  /* 0x03e000000c1879f0 */ /* 0x000fe20008000818 */
[----:B------:R-:W-:-:S07]  /*8490*/  UIADD3 UR7, UR6, 0x6, URZ ;  /* 0x0000000606077890 */ /* 0x000fce000fffe03f */
[----:B------:R-:W-:Y:S01]  /*84a0*/  UMOV UR26, UR7 ;  /* 0x00000007001a7c82 */ /* 0x000fe20008000000 */
[----:B------:R-:W-:Y:S02]  /*84b0*/  WARPGROUP.DEPBAR.LE gsb0, 0x0 ;  /* 0x00008000000079c5 */ /* 0x000fe40000010000 */
[----:B------:R-:W-:-:S15]  /*84c0*/  WARPGROUP.ARRIVE ;  /* 0x00000000000079c5 */ /* 0x000fde0000000000 */
[----:B------:R-:W-:-:S02]  /*84d0*/  NOP ;  /* 0x0000000000007918 */ /* 0x000fc40000000000 */
[----:B------:R-:W-:Y:S01]  /*84e0*/  HGMMA.64x256x16.F32 R24, gdesc[UR32], R24, gsb0 ;  /* 0x03e00000201879f0 */ /* 0x000fe20008000818 */
[----:B------:R-:W-:-:S07]  /*84f0*/  UIADD3 UR7, UR6, 0x800, URZ ;  /* 0x0000080006077890 */ /* 0x000fce000fffe03f */
[----:B------:R-:W-:Y:S01]  /*8500*/  UMOV UR18, UR7 ;  /* 0x0000000700127c82 */ /* 0x000fe20008000000 */
[----:B------:R-:W-:Y:S02]  /*8510*/  WARPGROUP.DEPBAR.LE gsb0, 0x0 ;  /* 0x00008000000079c5 */ /* 0x000fe40000010000 */
[----:B------:R-:W-:-:S15]  /*8520*/  WARPGROUP.ARRIVE ;  /* 0x00000000000079c5 */ /* 0x000fde0000000000 */
[----:B------:R-:W-:-:S02]  /*8530*/  NOP ;  /* 0x0000000000007918 */ /* 0x000fc40000000000 */
[----:B------:R-:W-:Y:S01]  /*8540*/  HGMMA.64x256x16.F32 R24, gdesc[UR24], R24, gsb0 ;  /* 0x03e00000181879f0 */ /* 0x000fe20008000818 */
[----:B------:R-:W-:Y:S01]  /*8550*/  UIADD3 UR7, UR6, 0x802, URZ ;  /* 0x0000080206077890 */ /* 0x000fe2000fffe03f */
[----:B------:R-:W-:-:S06]  /*8560*/  UMOV UR11, 0x40000040 ;  /* 0x40000040000b7882 */ /* 0x000fcc0000000000 */
[----:B------:R-:W-:Y:S01]  /*8570*/  UMOV UR10, UR7 ;  /* 0x00000007000a7c82 */ /* 0x000fe20008000000 */
[----:B------:R-:W-:Y:S02]  /*8580*/  WARPGROUP.DEPBAR.LE gsb0, 0x0 ;  /* 0x00008000000079c5 */ /* 0x000fe40000010000 */
[----:B------:R-:W-:-:S15]  /*8590*/  WARPGROUP.ARRIVE ;  /* 0x00000000000079c5 */ /* 0x000fde0000000000 */
[----:B------:R-:W-:-:S02]  /*85a0*/  NOP ;  /* 0x0000000000007918 */ /* 0x000fc40000000000 */
[----:B------:R-:W-:Y:S01]  /*85b0*/  HGMMA.64x256x16.F32 R24, gdesc[UR16], R24, gsb0 ;  /* 0x03e00000101879f0 */ /* 0x000fe20008000818 */
[----:B------:R-:W-:Y:S01]  /*85c0*/  UIADD3 UR58, UR6, 0x804, URZ ;  /* 0x00000804063a7890 */ /* 0x000fe2000fffe03f */
[----:B------:R-:W-:Y:S01]  /*85d0*/  UMOV UR59, 0x40000040 ;  /* 0x40000040003b7882 */ /* 0x000fe20000000000 */
[----:B------:R-:W-:Y:S02]  /*85e0*/  WARPGROUP.DEPBAR.LE gsb0, 0x0 ;  /* 0x00008000000079c5 */ /* 0x000fe40000010000 */
[----:B------:R-:W-:-:S15]  /*85f0*/  WARPGROUP.ARRIVE ;  /* 0x00000000000079c5 */ /* 0x000fde0000000000 */
[----:B------:R-:W-:-:S08]  /*8600*/  NOP ;  /* 0x0000000000007918 */ /* 0x000fd00000000000 */
        /* <DEDUP_REMOVED lines=31> */
[----:B------:R-:W-:Y:S02]  /*8800*/  ISETP.NE.AND P1, PT, R13, RZ, PT ;  /* 0x000000ff0d00720c */ /* 0x000fe40003f25270 */
[----:B------:R-:W-:Y:S02]  /*8810*/  R2UR UR23, R6 ;  /* 0x00000000061772ca */ /* 0x000fe400000e0000 */
[----:B------:R-:W-:Y:S02]  /*8820*/  R2UR UR22, R7 ;  /* 0x00000000071672ca */ /* 0x000fe400000e0000 */
[----:B------:R-:W-:Y:S02]  /*8830*/  R2UR UR15, R9 ;  /* 0x00000000090f72ca */ /* 0x000fe400000e0000 */
[----:B------:R-:W-:Y:S01]  /*8840*/  R2UR UR14, R12 ;  /* 0x000000000c0e72ca */ /* 0x000fe200000e0000 */
[----:B------:R-:W-:-:S02]  /*8850*/  WARPGROUP.DEPBAR.LE gsb0, 0x0 ;  /* 0x00008000000079c5 */ /* 0x000fc40000010000 */
[----:B------:R-:W-:-:S15]  /*8860*/  WARPGROUP.ARRIVE ;  /* 0x00000000000079c5 */ /* 0x000fde0000000000 */
[----:B------:R-:W-:-:S01]  /*8870*/  NOP ;  /* 0x0000000000007918 */ /* 0x000fc20000000000 */
[----:B------:R-:W-:Y:S03]  /*8880*/  HGMMA.64x256x16.F32 R24, gdesc[UR4], R24, gsb0 ;  /* 0x03e00000041879f0 */ /* 0x000fe60008000818 */
[----:B------:R-:W-:Y:S02]  /*8890*/  WARPGROUP.DEPBAR.LE gsb0, 0x0 ;  /* 0x00008000000079c5 */ /* 0x000fe40000010000 */
[----:B------:R-:W-:Y:S05]  /*88a0*/  @P1 BRA `(.L_x_26) ;  /* 0x0000000000f01947 */ /* 0x000fea0003800000 */
[----:B------:R-:W-:-:S13]  /*88b0*/  ISETP.LT.OR P3, PT, R3, 0x1, !P0 ;  /* 0x000000010300780c */ /* 0x000fda0004761670 */
[----:B------:R-:W-:Y:S05]  /*88c0*/  @P3 BRA `(.L_x_27) ;  /* 0x0000000000e43947 */ /* 0x000fea0003800000 */
[----:B------:R-:W1:Y:S01]  /*88d0*/  S2R R15, SR_CgaCtaId ;  /* 0x00000000000f7919 */ /* 0x000e620000008800 */
[----:B------:R-:W-:Y:S02]  /*88e0*/  MOV R14, 0x400 ;  /* 0x00000400000e7802 */ /* 0x000fe40000000f00 */
[----:B------:R-:W-:Y:S01]  /*88f0*/  SHF.L.U32 R7, R4, 0x1f, RZ ;  /* 0x0000001f04077819 */ /* 0x000fe200000006ff */
[----:B------:R-:W2:Y:S01]  /*8900*/  S2R R16, SR_TID.X ;  /* 0x0000000000107919 */ /* 0x000ea20000002100 */
[----:B-1----:R-:W-:-:S04]  /*8910*/  LEA R14, R15, R14, 0x18 ;  /* 0x0000000e0f0e7211 */ /* 0x002fc800078ec0ff */
[----:B------:R-:W-:Y:S02]  /*8920*/  LEA R6, R2, R14, 0x3 ;  /* 0x0000000e02067211 */ /* 0x000fe400078e18ff */
[----:B--2---:R-:W-:Y:S02]  /*8930*/  SHF.R.S32.HI R13, RZ, 0x1f, R16 ;  /* 0x0000001fff0d7819 */ /* 0x004fe40000011410 */
[----:B------:R-:W1:Y:S02]  /*8940*/  SYNCS.PHASECHK.TRANS64.TRYWAIT P3, [R6+URZ+0x66020], R7 ;  /* 0x06602007060075a7 */ /* 0x000e64000806017f */
[----:B------:R-:W-:-:S04]  /*8950*/  LEA.HI R13, R13, R16, RZ, 0x7 ;  /* 0x000000100d0d7211 */ /* 0x000fc800078f38ff */
[----:B------:R-:W-:-:S04]  /*8960*/  LOP3.LUT R13, R13, 0xffffff80, RZ, 0xc0, !PT ;  /* 0xffffff800d0d7812 */ /* 0x000fc800078ec0ff */
[----:B------:R-:W-:-:S04]  /*8970*/  IADD3 R13, R16, -R13, RZ ;  /* 0x8000000d100d7210 */ /* 0x000fc80007ffe0ff */
[----:B------:R-:W-:Y:S01]  /*8980*/  ISETP.NE.AND P4, PT, R13, RZ, PT ;  /* 0x000000ff0d00720c */ /* 0x000fe20003f85270 */
[----:B-1----:R-:W-:-:S12]  /*8990*/  @!P3 BRA `(.L_x_28) ;  /* 0x000000ec0084b947 */ /* 0x002fd80003800000 */
.L_x_88:
[----:B------:R-:W-:Y:S05]  /*89a0*/  @P4 BRA `(.L_x_29) ;  /* 0x0000000000184947 */ /* 0x000fea0003800000 */
[----:B------:R-:W2:Y:S01]  /*89b0*/  S2R R9, SR_TID.X ;  /* 0x0000000000097919 */ /* 0x000ea20000002100 */
[----:B-1----:R-:W-:-:S04]  /*89c0*/  IMAD.MOV.U32 R7, RZ, RZ, 0x18000 ;  /* 0x00018000ff077424 */ /* 0x002fc800078e00ff */
[----:B------:R3:W-:Y:S01]  /*89d0*/  SYNCS.ARRIVE.TRANS64 RZ, [R6+URZ+0x66000], R7 ;  /* 0x0660000706ff79a7 */ /* 0x0007e2000800003f */
[----:B--2---:R-:W-:-:S13]  /*89e0*/  LOP3.LUT P3, RZ, R9, 0x1f, RZ, 0xc0, !PT ;  /* 0x0000001f09ff7812 */ /* 0x004fda000786c0ff */
[----:B---3--:R-:W-:Y:S05]  /*89f0*/  @!P3 BRA `(.L_x_29) ;  /* 0x000000000004b947 */ /* 0x008fea0003800000 */
[----:B------:R-:W-:Y:S01]  /*8a00*/  BPT.TRAP 0x1 ;  /* 0x000000040000795c */ /* 0x000fe20000300000 */
.L_x_29:
[----:B-1----:R-:W2:Y:S01]  /*8a10*/  LDL R7, [R1] ;  /* 0x0000000001077983 */ /* 0x002ea20000100800 */
[----:B------:R-:W-:Y:S01]  /*8a20*/  MOV R9, 0x400 ;  /* 0x0000040000097802 */ /* 0x000fe20000000f00 */
[----:B------:R-:W1:Y:S01]  /*8a30*/  S2R R12, SR_CgaCtaId ;  /* 0x00000000000c7919 */ /* 0x000e620000008800 */
[----:B------:R-:W-:Y:S01]  /*8a40*/  R2UR UR33, R6 ;  /* 0x00000000062172ca */ /* 0x000fe200000e0000 */
[----:B------:R-:W-:-:S04]  /*8a50*/  UIADD3 UR6, UP0, UR38, 0x1f0, URZ ;  /* 0x000001f026067890 */ /* 0x000fc8000ff1e03f */
[----:B------:R-:W-:Y:S01]  /*8a60*/  UIADD3.X UR7, URZ, UR39, URZ, UP0, !UPT ;  /* 0x000000273f077290 */ /* 0x000fe200087fe43f */
[----:B-1----:R-:W-:-:S05]  /*8a70*/  LEA R9, R12, R9, 0x18 ;  /* 0x000000090c097211 */ /* 0x002fca00078ec0ff */
[----:B------:R-:W-:-:S05]  /*8a80*/  IMAD R6, R2, 0x18000, R9 ;  /* 0x0001800002067824 */ /* 0x000fca00078e0209 */
[----:B------:R-:W-:Y:S01]  /*8a90*/  R2UR UR8, R6 ;  /* 0x00000000060872ca */ /* 0x000fe200000e0000 */
[----:B------:R-:W-:Y:S01]  /*8aa0*/  UIADD3 UR33, UR33, 0x66000, URZ ;  /* 0x0006600021217890 */ /* 0x000fe2000fffe03f */
[----:B------:R-:W-:Y:S01]  /*8ab0*/  UMOV UR24, 0x0 ;  /* 0x0000000000187882 */ /* 0x000fe20000000000 */
[----:B------:R-:W-:Y:S01]  /*8ac0*/  UMOV UR25, 0x10000000 ;  /* 0x1000000000197882 */ /* 0x000fe20000000000 */
[----:B------:R-:W-:-:S09]  /*8ad0*/  UMOV UR34, URZ ;  /* 0x0000003f00227c82 */ /* 0x000fd20008000000 */
[----:B------:R-:W-:Y:S02]  /*8ae0*/  UIADD3 UR32, UR8, 0x6000, URZ ;  /* 0x0000600008207890 */ /* 0x000fe4000fffe03f */
        /* <DEDUP_REMOVED lines=8> */
[----:B------:R-:W-:Y:S01]  /*8b70*/  UMOV UR13, UR37 ;  /* 0x00000025000d7c82 */ /* 0x000fe20008000000 */
[----:B------:R-:W-:Y:S01]  /*8b80*/  UMOV UR9, UR33 ;  /* 0x0000002100097c82 */ /* 0x000fe20008000000 */
[----:B------:R-:W-:-:S04]  /*8b90*/  IADD3 R2, R2, 0x1, RZ ;  /* 0x0000000102027810 */ /* 0x000fc80007ffe0ff */
[----:B------:R-:W-:-:S04]  /*8ba0*/  ISETP.NE.AND P3, PT, R2, 0x4, PT ;  /* 0x000000040200780c */ /* 0x000fc80003f65270 */
[----:B------:R-:W-:Y:S02]  /*8bb0*/  SEL R6, RZ, 0x1, P3 ;  /* 0x00000001ff067807 */ /* 0x000fe40001800000 */
[----:B------:R-:W-:Y:S02]  /*8bc0*/  SEL R2, R2, RZ, P3 ;  /* 0x000000ff02027207 */ /* 0x000fe40001800000 */
[----:B------:R-:W-:Y:S02]  /*8bd0*/  LOP3.LUT R4, R4, R6, RZ, 0x3c, !PT ;  /* 0x0000000604047212 */ /* 0x000fe400078e3cff */
[----:B--2---:R-:W-:-:S13]  /*8be0*/  R2UR UR35, R7 ;  /* 0x00000000072372ca */ /* 0x004fda00000e0000 */
[----:B------:R-:W-:-:S07]  /*8bf0*/  USHF.L.U32 UR35, UR35, 0x8, URZ ;  /* 0x0000000823237899 */ /* 0x000fce000800063f */
[----:B------:R-:W-:Y:S01]  /*8c00*/  UMOV UR19, UR35 ;  /* 0x0000002300137c82 */ /* 0x000fe20008000000 */
[----:B------:R-:W-:Y:S01]  /*8c10*/  UMOV UR11, UR35 ;  /* 0x00000023000b7c82 */ /* 0x000fe20008000000 */
[----:B------:R1:W-:Y:S01]  /*8c20*/  UTMALDG.4D [UR32], [UR6], desc[UR24] ;  /* 0x00001820060075b4 */ /* 0x0003e20008019000 */
[----:B------:R1:W-:Y:S01]  /*8c30*/  UTMALDG.4D [UR16], [UR6], desc[UR24] ;  /* 0x00001810060075b4 */ /* 0x0003e20008019000 */
[----:B------:R1:W-:Y:S02]  /*8c40*/  UTMALDG.4D [UR8], [UR6], desc[UR24] ;  /* 0x00001808060075b4 */ /* 0x0003e40008019000 */
[----:B-1----:R-:W-:Y:S01]  /*8c50*/  NOP ;  /* 0x0000000000007918 */ /* 0x002fe20000000000 */
.L_x_27:
[----:B------:R-:W-:-:S07]  /*8c60*/  IADD3 R3, R3, -0x1, RZ ;  /* 0xffffffff03037810 */ /* 0x000fce0007ffe0ff */
.L_x_26:
[----:B------:R-:W-:Y:S01]  /*8c70*/  VIADD R5, R5, 0x1 ;  /* 0x0000000105057836 */ /* 0x000fe20000000000 */
[----:B------:R-:W-:Y:S05]  /*8c80*/  WARPSYNC.ALL ;  /* 0x0000000000007948 */ /* 0x000fea0003800000 */
[----:B------:R-:W-:-:S04]  /*8c90*/  ISETP.NE.AND P3, PT, R5, 0x4, PT ;  /* 0x000000040500780c */ /* 0x000fc80003f65270 */
[----:B------:R-:W-:Y:S02]  /*8ca0*/  SEL R6, RZ, 0x1, P3 ;  /* 0x00000001ff067807 */ /* 0x000fe40001800000 */
[----:B------:R-:W-:Y:S02]  /*8cb0*/  SEL R12, R5, RZ, P3 ;  /* 0x000000ff050c7207 */ /* 0x000fe40001800000 */
[----:B------:R-:W-:-:S05]  /*8cc0*/  LOP3.LUT R13, R8, R6, RZ, 0x3c, !PT ;  /* 0x00000006080d7212 */ /* 0x000fca00078e3cff */
[----:B------:R-:W-:Y:S04]  /*8cd0*/  STL [R1+0xc], R13 ;  /* 0x00000c0d01007387 */ /* 0x000fe80000100800 */
[----:B------:R1:W-:Y:S04]  /*8ce0*/  STL [R1+0x4], R12 ;  /* 0x0000040c01007387 */ /* 0x0003e80000100800 */
[----:B------:R-:W2:Y:S01]  /*8cf0*/  LDL R16, [R1+0x10] ;  /* 0x0000100001107983 */ /* 0x000ea20000100800 */
[----:B------:R-:W-:Y:S02]  /*8d00*/  FMNMX R7, R24, R11, !PT ;  /* 0x0000000b18077209 */ /* 0x000fe40007800000 */
[----:B------:R-:W-:Y:S01]  /*8d10*/  FMNMX R6, R26, R10, !PT ;  /* 0x0000000a1a067209 */ /* 0x000fe20007800000 */
[----:B------:R-:W3:Y:S01]  /*8d20*/  S2R R19, SR_CgaCtaId ;  /* 0x0000000000137919 */ /* 0x000ee20000008800 */
[----:B------:R-:W-:-:S02]  /*8d30*/  FMNMX R7, R25, R7, !PT ;  /* 0x0000000719077209 */ /* 0x000fc40007800000 */
[----:B------:R-:W-:Y:S01]  /*8d40*/  FMNMX R6, R27, R6, !PT ;  /* 0x000000061b067209 */ /* 0x000fe20007800000 */
[----:B------:R-:W4:Y:S01]  /*8d50*/  S2R R15, SR_CgaCtaId ;  /* 0x00000000000f7919 */ /* 0x000f220000008800 */
        /* <DEDUP_REMOVED lines=124> */
[----:B------:R-:W-:Y:S01]  /*9520*/  MOV R17, 0x400 ;  /* 0x0000040000117802 */ /* 0x000fe20000000f00 */
[----:B------:R-:W5:Y:S01]  /*9530*/  SHFL.BFLY PT, R8, R7, 0x1, 0x1f ;  /* 0x0c201f0007087f89 */ /* 0x000f6200000e0000 */
[----:B------:R-:W-:-:S02]  /*9540*/  MOV R14, 0x400 ;  /* 0x00000400000e7802 */ /* 0x000fc40000000f00 */
[----:B---3--:R-:W-:Y:S01]  /*9550*/  LEA R17, R19, R17, 0x18 ;  /* 0x0000001113117211 */ /* 0x008fe200078ec0ff */
[----:B------:R-:W3:Y:S01]  /*9560*/  SHFL.BFLY PT, R5, R6, 0x1, 0x1f ;  /* 0x0c201f0006057f89 */ /* 0x000ee200000e0000 */
[----:B----4-:R-:W-:Y:S02]  /*9570*/  LEA R14, R15, R14, 0x18 ;  /* 0x0000000e0f0e7211 */ /* 0x010fe400078ec0ff */
[----:B------:R-:W-:-:S03]  /*9580*/  IADD3 R17, R17, 0x66020, RZ ;  /* 0x0006602011117810 */ /* 0x000fc60007ffe0ff */
[----:B-1----:R-:W-:Y:S01]  /*9590*/  IMAD R12, R12, 0x8, R14 ;  /* 0x000000080c0c7824 */ /* 0x002fe200078e020e */
[----:B-----5:R-:W-:Y:S02]  /*95a0*/  FMNMX R7, R7, R8, !PT ;  /* 0x0000000807077209 */ /* 0x020fe40007800000 */
[----:B---3--:R-:W-:-:S03]  /*95b0*/  FMNMX R6, R6, R5, !PT ;  /* 0x0000000506067209 */ /* 0x008fc60007800000 */
[----:B------:R-:W1:Y:S04]  /*95c0*/  SHFL.BFLY PT, R9, R7, 0x2, 0x1f ;  /* 0x0c401f0007097f89 */ /* 0x000e6800000e0000 */
[----:B------:R-:W3:Y:S01]  /*95d0*/  SHFL.BFLY PT, R5, R6, 0x2, 0x1f ;  /* 0x0c401f0006057f89 */ /* 0x000ee200000e0000 */
[----:B--2---:R-:W-:-:S04]  /*95e0*/  LEA R8, R16, R17, 0x3 ;  /* 0x0000001110087211 */ /* 0x004fc800078e18ff */
[----:B------:R-:W-:-:S04]  /*95f0*/  PRMT R8, RZ, 0x654, R8 ;  /* 0x00000654ff087816 */ /* 0x000fc80000000008 */
[----:B------:R2:W-:Y:S01]  /*9600*/  SYNCS.ARRIVE.TRANS64.RED.A1T0 RZ, [R8+URZ], RZ ;  /* 0x000000ff08ff79a7 */ /* 0x0005e2000810043f */
[----:B-1----:R-:W-:Y:S02]  /*9610*/  FMNMX R7, R7, R9, !PT ;  /* 0x0000000907077209 */ /* 0x002fe40007800000 */
[----:B---3--:R-:W-:Y:S02]  /*9620*/  FMNMX R6, R6, R5, !PT ;  /* 0x0000000506067209 */ /* 0x008fe40007800000 */
[----:B--2---:R-:W-:Y:S02]  /*9630*/  SHF.L.U32 R8, R13, 0x1f, RZ ;  /* 0x0000001f0d087819 */ /* 0x004fe400000006ff */
[----:B------:R-:W-:Y:S02]  /*9640*/  FSETP.NEU.AND P4, PT, R7, -INF , PT ;  /* 0xff8000000700780b */ /* 0x000fe40003f8d000 */
[----:B------:R-:W1:Y:S01]  /*9650*/  SYNCS.PHASECHK.TRANS64.TRYWAIT P3, [R12+URZ+0x66000], R8 ;  /* 0x066000080c0075a7 */ /* 0x000e62000806017f */
[----:B------:R-:W-:-:S02]  /*9660*/  FSETP.NEU.AND P5, PT, R6, -INF , PT ;  /* 0xff8000000600780b */ /* 0x000fc40003fad000 */
[----:B------:R-:W-:Y:S02]  /*9670*/  FSEL R9, R7, RZ, P4 ;  /* 0x000000ff07097208 */ /* 0x000fe40002000000 */
[----:B------:R-:W-:-:S03]  /*9680*/  FSEL R5, R6, RZ, P5 ;  /* 0x000000ff06057208 */ /* 0x000fc60002800000 */
[----:B------:R-:W-:Y:S02]  /*9690*/  FADD R11, -R9, R11 ;  /* 0x0000000b090b7221 */ /* 0x000fe40000000100 */
[----:B------:R-:W-:Y:S02]  /*96a0*/  FADD R10, -R5, R10 ;  /* 0x0000000a050a7221 */ /* 0x000fe40000000100 */
[----:B------:R-:W-:Y:S02]  /*96b0*/  FMUL R11, R11, UR22 ;  /* 0x000000160b0b7c20 */ /* 0x000fe40008400000 */
[----:B------:R-:W-:-:S03]  /*96c0*/  FMUL R10, R10, UR22 ;  /* 0x000000160a0a7c20 */ /* 0x000fc60008400000 */
[----:B------:R-:W-:Y:S02]  /*96d0*/  FSETP.GEU.AND P5, PT, R11, -126, PT ;  /* 0xc2fc00000b00780b */ /* 0x000fe40003fae000 */
[----:B------:R-:W-:Y:S01]  /*96e0*/  FSETP.GEU.AND P6, PT, R10, -126, PT ;  /* 0xc2fc00000a00780b */ /* 0x000fe20003fce000 */
[----:B-1----:R-:W-:-:S12]  /*96f0*/  @!P3 BRA `(.L_x_30) ;  /* 0x000000e00040b947 */ /* 0x002fd80003800000 */
.L_x_89:
[----:B------:R-:W2:Y:S01]  /*9700*/  LDL.LU R22, [R1+0x4] ;  /* 0x0000040001167983 */ /* 0x000ea20000300800 */
[----:B------:R-:W-:Y:S01]  /*9710*/  @!P6 FMUL R10, R10, 0.5 ;  /* 0x3f0000000a0ae820 */ /* 0x000fe20000400000 */
[----:B------:R-:W-:Y:S01]  /*9720*/  @!P5 FMUL R11, R11, 0.5 ;  /* 0x3f0000000b0bd820 */ /* 0x000fe20000400000 */
[----:B------:R-:W-:Y:S01]  /*9730*/  FMUL R5, R5, UR22 ;  /* 0x0000001605057c20 */ /* 0x000fe20008400000 */
[----:B------:R-:W-:Y:S01]  /*9740*/  FMUL R9, R9, UR22 ;  /* 0x0000001609097c20 */ /* 0x000fe20008400000 */
[----:B------:R-:W-:Y:S01]  /*9750*/  UMOV UR7, 0x40000040 ;  /* 0x4000004000077882 */ /* 0x000fe20000000000 */
[----:B-1----:R1:W3:Y:S01]  /*9760*/  MUFU.EX2 R8, R11 ;  /* 0x0000000b00087308 */ /* 0x0022e20000000800 */
[--C-:B------:R-:W-:Y:S01]  /*9770*/  FFMA R27, R27, UR22, -R5.reuse ;  /* 0x000000161b1b7c23 */ /* 0x100fe20008000805 */
[--C-:B------:R-:W-:Y:S01]  /*9780*/  FFMA R30, R30, UR22, -R5.reuse ;  /* 0x000000161e1e7c23 */ /* 0x100fe20008000805 */
[----:B------:R-:W-:Y:S01]  /*9790*/  FFMA R31, R31, UR22, -R5 ;  /* 0x000000161f1f7c23 */ /* 0x000fe20008000805 */
[--C-:B------:R-:W-:Y:S01]  /*97a0*/  FFMA R24, R24, UR22, -R9.reuse ;  /* 0x0000001618187c23 */ /* 0x100fe20008000809 */
[--C-:B------:R-:W-:Y:S01]  /*97b0*/  FFMA R25, R25, UR22, -R9.reuse ;  /* 0x0000001619197c23 */ /* 0x100fe20008000809 */
[----:B------:R-:W-:Y:S01]  /*97c0*/  FSETP.GEU.AND P4, PT, R27, -126, PT ;  /* 0xc2fc00001b00780b */ /* 0x000fe20003f8e000 */
[----:B------:R-:W-:Y:S01]  /*97d0*/  FFMA R28, R28, UR22, -R9 ;  /* 0x000000161c1c7c23 */ /* 0x000fe20008000809 */
[----:B------:R-:W4:Y:S01]  /*97e0*/  MUFU.EX2 R10, R10 ;  /* 0x0000000a000a7308 */ /* 0x000f220000000800 */
[----:B-1----:R-:W-:Y:S01]  /*97f0*/  FFMA R11, R26, UR22, -R5 ;  /* 0x000000161a0b7c23 */ /* 0x002fe20008000805 */
[----:B------:R-:W-:Y:S01]  /*9800*/  FFMA R29, R29, UR22, -R9 ;  /* 0x000000161d1d7c23 */ /* 0x000fe20008000809 */
[--C-:B------:R-:W-:Y:S01]  /*9810*/  FFMA R35, R35, UR22, -R5.reuse ;  /* 0x0000001623237c23 */ /* 0x100fe20008000805 */
[--C-:B------:R-:W-:Y:S01]  /*9820*/  FFMA R34, R34, UR22, -R5.reuse ;  /* 0x0000001622227c23 */ /* 0x100fe20008000805 */
[--C-:B------:R-:W-:Y:S01]  /*9830*/  FFMA R38, R38, UR22, -R5.reuse ;  /* 0x0000001626267c23 */ /* 0x100fe20008000805 */
[----:B------:R-:W-:Y:S01]  /*9840*/  FSETP.GEU.AND P3, PT, R11, -126, PT ;  /* 0xc2fc00000b00780b */ /* 0x000fe20003f6e000 */
[----:B------:R-:W-:Y:S01]  /*9850*/  FFMA R39, R39, UR22, -R5 ;  /* 0x0000001627277c23 */ /* 0x000fe20008000805 */
[--C-:B------:R-:W-:Y:S01]  /*9860*/  FFMA R32, R32, UR22, -R9.reuse ;  /* 0x0000001620207c23 */ /* 0x100fe20008000809 */
[----:B---3--:R-:W-:Y:S01]  /*9870*/  @!P5 FMUL R8, R8, R8 ;  /* 0x000000080808d220 */ /* 0x008fe20000400000 */
[----:B------:R-:W-:Y:S01]  /*9880*/  FSETP.GEU.AND P5, PT, R30, -126, PT ;  /* 0xc2fc00001e00780b */ /* 0x000fe20003fae000 */
[----:B------:R-:W-:Y:S01]  /*9890*/  @!P4 FMUL R27, R27, 0.5 ;  /* 0x3f0000001b1bc820 */ /* 0x000fe20000400000 */
[----:B------:R-:W-:Y:S01]  /*98a0*/  FFMA R33, R33, UR22, -R9 ;  /* 0x0000001621217c23 */ /* 0x000fe20008000809 */
[-C--:B------:R-:W-:Y:S01]  /*98b0*/  FMUL R152, R152, R8.reuse ;  /* 0x0000000898987220 */ /* 0x080fe20000400000 */
[-C--:B------:R-:W-:Y:S01]  /*98c0*/  FMUL R153, R153, R8.reuse ;  /* 0x0000000899997220 */ /* 0x080fe20000400000 */
[----:B------:R-:W1:Y:S01]  /*98d0*/  MUFU.EX2 R12, R27 ;  /* 0x0000001b000c7308 */ /* 0x000e620000000800 */
[----:B------:R-:W-:Y:S01]  /*98e0*/  FMUL R156, R156, R8 ;  /* 0x000000089c9c7220 */ /* 0x000fe20000400000 */
[----:B----4-:R-:W-:Y:S01]  /*98f0*/  @!P6 FMUL R10, R10, R10 ;  /* 0x0000000a0a0ae220 */ /* 0x010fe20000400000 */
[----:B------:R-:W-:Y:S01]  /*9900*/  FSETP.GEU.AND P6, PT, R31, -126, PT ;  /* 0xc2fc00001f00780b */ /* 0x000fe20003fce000 */
[----:B------:R-:W-:Y:S01]  /*9910*/  @!P3 FMUL R11, R11, 0.5 ;  /* 0x3f0000000b0bb820 */ /* 0x000fe20000400000 */
[----:B------:R-:W-:Y:S01]  /*9920*/  FMUL R157, R157, R8 ;  /* 0x000000089d9d7220 */ /* 0x000fe20000400000 */
[-C--:B------:R-:W-:Y:S01]  /*9930*/  FMUL R154, R154, R10.reuse ;  /* 0x0000000a9a9a7220 */ /* 0x080fe20000400000 */
[-C--:B------:R-:W-:Y:S01]  /*9940*/  FMUL R155, R155, R10.reuse ;  /* 0x0000000a9b9b7220 */ /* 0x080fe20000400000 */
[----:B------:R-:W-:Y:S01]  /*9950*/  @!P5 FMUL R30, R30, 0.5 ;  /* 0x3f0000001e1ed820 */ /* 0x000fe20000400000 */
[-C--:B------:R-:W-:Y:S01]  /*9960*/  FMUL R158, R158, R10.reuse ;  /* 0x0000000a9e9e7220 */ /* 0x080fe20000400000 */
[----:B------:R-:W3:Y:S01]  /*9970*/  MUFU.EX2 R11, R11 ;  /* 0x0000000b000b7308 */ /* 0x000ee20000000800 */
[-C--:B------:R-:W-:Y:S01]  /*9980*/  FMUL R159, R159, R10.reuse ;  /* 0x0000000a9f9f7220 */ /* 0x080fe20000400000 */
[-C--:B------:R-:W-:Y:S01]  /*9990*/  FMUL R162, R162, R10.reuse ;  /* 0x0000000aa2a27220 */ /* 0x080fe20000400000 */
[-C--:B------:R-:W-:Y:S01]  /*99a0*/  FMUL R163, R163, R10.reuse ;  /* 0x0000000aa3a37220 */ /* 0x080fe20000400000 */
[-C--:B------:R-:W-:Y:S01]  /*99b0*/  FMUL R166, R166, R10.reuse ;  /* 0x0000000aa6a67220 */ /* 0x080fe20000400000 */
[----:B------:R-:W-:Y:S01]  /*99c0*/  FMUL R167, R167, R10 ;  /* 0x0000000aa7a77220 */ /* 0x000fe20000400000 */
[----:B------:R-:W-:Y:S01]  /*99d0*/  @!P6 FMUL R31, R31, 0.5 ;  /* 0x3f0000001f1fe820 */ /* 0x000fe20000400000 */
[----:B-1----:R-:W-:Y:S01]  /*99e0*/  @!P4 FMUL R12, R12, R12 ;  /* 0x0000000c0c0cc220 */ /* 0x002fe20000400000 */
[----:B------:R-:W1:Y:S01]  /*99f0*/  MUFU.EX2 R17, R30 ;  /* 0x0000001e00117308 */ /* 0x000e620000000800 */
[----:B------:R-:W-:Y:S01]  /*9a00*/  FSETP.GEU.AND P4, PT, R25, -126, PT ;  /* 0xc2fc00001900780b */ /* 0x000fe20003f8e000 */
[-C--:B------:R-:W-:Y:S01]  /*9a10*/  FMUL R170, R170, R10.reuse ;  /* 0x0000000aaaaa7220 */ /* 0x080fe20000400000 */
[-C--:B------:R-:W-:Y:S01]  /*9a20*/  FMUL R171, R171, R10.reuse ;  /* 0x0000000aabab7220 */ /* 0x080fe20000400000 */
[-C--:B------:R-:W-:Y:S01]  /*9a30*/  FMUL R174, R174, R10.reuse ;  /* 0x0000000aaeae7220 */ /* 0x080fe20000400000 */
[-C--:B------:R-:W-:Y:S01]  /*9a40*/  FMUL R175, R175, R10.reuse ;  /* 0x0000000aafaf7220 */ /* 0x080fe20000400000 */
[-C--:B------:R-:W-:Y:S01]  /*9a50*/  FMUL R178, R178, R10.reuse ;  /* 0x0000000ab2b27220 */ /* 0x080fe20000400000 */
[-C--:B------:R-:W-:Y:S01]  /*9a60*/  FMUL R179, R179, R10.reuse ;  /* 0x0000000ab3b37220 */ /* 0x080fe20000400000 */
[----:B------:R-:W4:Y:S01]  /*9a70*/  MUFU.EX2 R14, R31 ;  /* 0x0000001f000e7308 */ /* 0x000f220000000800 */
[----:B---3--:R-:W-:Y:S01]  /*9a80*/  @!P3 FMUL R11, R11, R11 ;  /* 0x0000000b0b0bb220 */ /* 0x008fe20000400000 */
[----:B------:R-:W-:Y:S01]  /*9a90*/  FSETP.GEU.AND P3, PT, R24, -126, PT ;  /* 0xc2fc00001800780b */ /* 0x000fe20003f6e000 */
[-C--:B------:R-:W-:Y:S01]  /*9aa0*/  FMUL R182, R182, R10.reuse ;  /* 0x0000000ab6b67220 */ /* 0x080fe20000400000 */
[-C--:B------:R-:W-:Y:S01]  /*9ab0*/  FMUL R183, R183, R10.reuse ;  /* 0x0000000ab7b77220 */ /* 0x080fe20000400000 */
[-C--:B------:R-:W-:Y:S01]  /*9ac0*/  FMUL R186, R186, R10.reuse ;  /* 0x0000000ababa7220 */ /* 0x080fe20000400000 */
[----:B------:R-:W-:Y:S01]  /*9ad0*/  @!P4 FMUL R25, R25, 0.5 ;  /* 0x3f0000001919c820 */ /* 0x000fe20000400000 */
[-C--:B------:R-:W-:Y:S01]  /*9ae0*/  FMUL R187, R187, R10.reuse ;  /* 0x0000000abbbb7220 */ /* 0x080fe20000400000 */
[-C--:B------:R-:W-:Y:S01]  /*9af0*/  FMUL R190, R190, R10.reuse ;  /* 0x0000000abebe7220 */ /* 0x080fe20000400000 */
[----:B-1----:R-:W-:Y:S01]  /*9b00*/  @!P5 FMUL R17, R17, R17 ;  /* 0x000000111111d220 */ /* 0x002fe20000400000 */
[----:B------:R-:W-:Y:S01]  /*9b10*/  FSETP.GEU.AND P5, PT, R28, -126, PT ;  /* 0xc2fc00001c00780b */ /* 0x000fe20003fae000 */
[----:B------:R-:W1:Y:S01]  /*9b20*/  MUFU.EX2 R21, R25 ;  /* 0x0000001900157308 */ /* 0x000e620000000800 */
[-C--:B------:R-:W-:Y:S01]  /*9b30*/  FMUL R191, R191, R10.reuse ;  /* 0x0000000abfbf7220 */ /* 0x080fe20000400000 */
[-C--:B------:R-:W-:Y:S01]  /*9b40*/  FMUL R194, R194, R10.reuse ;  /* 0x0000000ac2c27220 */ /* 0x080fe20000400000 */
[-C--:B------:R-:W-:Y:S01]  /*9b50*/  FMUL R195, R195, R10.reuse ;  /* 0x0000000ac3c37220 */ /* 0x080fe20000400000 */
[----:B------:R-:W-:Y:S01]  /*9b60*/  @!P3 FMUL R24, R24, 0.5 ;  /* 0x3f0000001818b820 */ /* 0x000fe20000400000 */
[----:B------:R-:W-:Y:S01]  /*9b70*/  FMUL R198, R198, R10 ;  /* 0x0000000ac6c67220 */ /* 0x000fe20000400000 */
[----:B----4-:R-:W-:Y:S01]  /*9b80*/  @!P6 FMUL R14, R14, R14 ;  /* 0x0000000e0e0ee220 */ /* 0x010fe20000400000 */
[----:B------:R-:W-:Y:S01]  /*9b90*/  FSETP.GEU.AND P6, PT, R29, -126, PT ;  /* 0xc2fc00001d00780b */ /* 0x000fe20003fce000 */
[----:B------:R-:W3:Y:S01]  /*9ba0*/  MUFU.EX2 R13, R24 ;  /* 0x00000018000d7308 */ /* 0x000ee20000000800 */
[-C--:B------:R-:W-:Y:S01]  /*9bb0*/  FMUL R199, R199, R10.reuse ;  /* 0x0000000ac7c77220 */ /* 0x080fe20000400000 */
[-C--:B------:R-:W-:Y:S01]  /*9bc0*/  FMUL R202, R202, R10.reuse ;  /* 0x0000000acaca7220 */ /* 0x080fe20000400000 */
[-C--:B------:R-:W-:Y:S01]  /*9bd0*/  FMUL R203, R203, R10.reuse ;  /* 0x0000000acbcb7220 */ /* 0x080fe20000400000 */
[----:B------:R-:W-:Y:S01]  /*9be0*/  @!P5 FMUL R28, R28, 0.5 ;  /* 0x3f0000001c1cd820 */ /* 0x000fe20000400000 */
[-C--:B------:R-:W-:Y:S01]  /*9bf0*/  FMUL R206, R206, R10.reuse ;  /* 0x0000000acece7220 */ /* 0x080fe20000400000 */
[-C--:B------:R-:W-:Y:S01]  /*9c00*/  FMUL R207, R207, R10.reuse ;  /* 0x0000000acfcf7220 */ /* 0x080fe20000400000 */
[-C--:B------:R-:W-:Y:S01]  /*9c10*/  FMUL R210, R210, R10.reuse ;  /* 0x0000000ad2d27220 */ /* 0x080fe20000400000 */
[----:B------:R-:W4:Y:S01]  /*9c20*/  MUFU.EX2 R16, R28 ;  /* 0x0000001c00107308 */ /* 0x000f220000000800 */
[----:B-1----:R-:W-:Y:S01]  /*9c30*/  @!P4 FMUL R21, R21, R21 ;  /* 0x000000151515c220 */ /* 0x002fe20000400000 */
[-C--:B------:R-:W-:Y:S01]  /*9c40*/  FMUL R211, R211, R10.reuse ;  /* 0x0000000ad3d37220 */ /* 0x080fe20000400000 */
[-C--:B------:R-:W-:Y:S01]  /*9c50*/  FMUL R214, R214, R10.reuse ;  /* 0x0000000ad6d67220 */ /* 0x080fe20000400000 */
[----:B------:R-:W-:Y:S01]  /*9c60*/  @!P6 FMUL R29, R29, 0.5 ;  /* 0x3f0000001d1de820 */ /* 0x000fe20000400000 */
[-C--:B------:R-:W-:Y:S01]  /*9c70*/  FMUL R215, R215, R10.reuse ;  /* 0x0000000ad7d77220 */ /* 0x080fe20000400000 */
[-C--:B------:R-:W-:Y:S01]  /*9c80*/  FMUL R218, R218, R10.reuse ;  /* 0x0000000adada7220 */ /* 0x080fe20000400000 */
[-C--:B------:R-:W-:Y:S01]  /*9c90*/  FMUL R219, R219, R10.reuse ;  /* 0x0000000adbdb7220 */ /* 0x080fe20000400000 */
[----:B------:R-:W1:Y:S01]  /*9ca0*/  MUFU.EX2 R19, R29 ;  /* 0x0000001d00137308 */ /* 0x000e620000000800 */
[----:B---3--:R-:W-:Y:S01]  /*9cb0*/  @!P3 FMUL R13, R13, R13 ;  /* 0x0000000d0d0db220 */ /* 0x008fe20000400000 */
[-C--:B------:R-:W-:Y:S01]  /*9cc0*/  FMUL R222, R222, R10.reuse ;  /* 0x0000000adede7220 */ /* 0x080fe20000400000 */
[-C--:B------:R-:W-:Y:S01]  /*9cd0*/  FMUL R223, R223, R10.reuse ;  /* 0x0000000adfdf7220 */ /* 0x080fe20000400000 */
[-C--:B------:R-:W-:Y:S01]  /*9ce0*/  FMUL R226, R226, R10.reuse ;  /* 0x0000000ae2e27220 */ /* 0x080fe20000400000 */
[-C--:B------:R-:W-:Y:S01]  /*9cf0*/  FMUL R227, R227, R10.reuse ;  /* 0x0000000ae3e37220 */ /* 0x080fe20000400000 */
[-C--:B------:R-:W-:Y:S01]  /*9d00*/  FMUL R230, R230, R10.reuse ;  /* 0x0000000ae6e67220 */ /* 0x080fe20000400000 */
[-C--:B------:R-:W-:Y:S01]  /*9d10*/  FMUL R231, R231, R10.reuse ;  /* 0x0000000ae7e77220 */ /* 0x080fe20000400000 */
[----:B------:R-:W-:Y:S01]  /*9d20*/  FMUL R234, R234, R10 ;  /* 0x0000000aeaea7220 */ /* 0x000fe20000400000 */
[----:B----4-:R-:W-:Y:S01]  /*9d30*/  @!P5 FMUL R16, R16, R16 ;  /* 0x000000101010d220 */ /* 0x010fe20000400000 */
[-C--:B------:R-:W-:Y:S01]  /*9d40*/  FMUL R235, R235, R10.reuse ;  /* 0x0000000aebeb7220 */ /* 0x080fe20000400000 */
[-C--:B------:R-:W-:Y:S01]  /*9d50*/  FMUL R238, R238, R10.reuse ;  /* 0x0000000aeeee7220 */ /* 0x080fe20000400000 */
[-C--:B------:R-:W-:Y:S01]  /*9d60*/  FMUL R239, R239, R10.reuse ;  /* 0x0000000aefef7220 */ /* 0x080fe20000400000 */
[-C--:B------:R-:W-:Y:S01]  /*9d70*/  FMUL R242, R242, R10.reuse ;  /* 0x0000000af2f27220 */ /* 0x080fe20000400000 */
[-C--:B------:R-:W-:Y:S01]  /*9d80*/  FMUL R243, R243, R10.reuse ;  /* 0x0000000af3f37220 */ /* 0x080fe20000400000 */
[-C--:B------:R-:W-:Y:S01]  /*9d90*/  FMUL R246, R246, R10.reuse ;  /* 0x0000000af6f67220 */ /* 0x080fe20000400000 */
[----:B------:R-:W-:Y:S01]  /*9da0*/  FMUL R247, R247, R10 ;  /* 0x0000000af7f77220 */ /* 0x000fe20000400000 */
[----:B-1----:R-:W-:Y:S01]  /*9db0*/  @!P6 FMUL R19, R19, R19 ;  /* 0x000000131313e220 */ /* 0x002fe20000400000 */
[-C--:B------:R-:W-:Y:S01]  /*9dc0*/  FMUL R160, R160, R8.reuse ;  /* 0x00000008a0a07220 */ /* 0x080fe20000400000 */
        /* <DEDUP_REMOVED lines=42> */
[----:B------:R-:W-:Y:S01]  /*a070*/  FMUL R245, R245, R8 ;  /* 0x00000008f5f57220 */ /* 0x000fe20000400000 */
[----:B------:R-:W-:Y:S01]  /*a080*/  F2FP.F16.F32.PACK_AB R25, R12, R11 ;  /* 0x0000000b0c19723e */ /* 0x000fe200000000ff */
[----:B------:R-:W-:Y:S01]  /*a090*/  FFMA R20, R10, R18, R11 ;  /* 0x000000120a147223 */ /* 0x000fe2000000000b */
[----:B------:R-:W-:Y:S01]  /*a0a0*/  F2FP.F16.F32.PACK_AB R27, R14, R17 ;  /* 0x000000110e1b723e */ /* 0x000fe200000000ff */
[--C-:B------:R-:W-:Y:S01]  /*a0b0*/  FFMA R36, R36, UR22, -R9.reuse ;  /* 0x0000001624247c23 */ /* 0x100fe20008000809 */
[----:B------:R-:W-:Y:S01]  /*a0c0*/  F2FP.F16.F32.PACK_AB R24, R21, R13 ;  /* 0x0000000d1518723e */ /* 0x000fe200000000ff */
[----:B------:R-:W-:Y:S01]  /*a0d0*/  FFMA R37, R37, UR22, -R9 ;  /* 0x0000001625257c23 */ /* 0x000fe20008000809 */
[----:B------:R-:W-:Y:S01]  /*a0e0*/  F2FP.F16.F32.PACK_AB R26, R19, R16 ;  /* 0x00000010131a723e */ /* 0x000fe200000000ff */
[----:B------:R-:W-:Y:S01]  /*a0f0*/  UMOV UR11, 0x40000040 ;  /* 0x40000040000b7882 */ /* 0x000fe20000000000 */
[----:B------:R-:W-:Y:S01]  /*a100*/  FSETP.GEU.AND P4, PT, R35, -126, PT ;  /* 0xc2fc00002300780b */ /* 0x000fe20003f8e000 */
[--C-:B------:R-:W-:Y:S01]  /*a110*/  FFMA R248, R42, UR22, -R5.reuse ;  /* 0x000000162af87c23 */ /* 0x100fe20008000805 */
[----:B------:R-:W-:Y:S01]  /*a120*/  WARPGROUP.ARRIVE ;  /* 0x00000000000079c5 */ /* 0x000fe20000000000 */
[----:B------:R-:W-:Y:S01]  /*a130*/  FSETP.GEU.AND P3, PT, R34, -126, PT ;  /* 0xc2fc00002200780b */ /* 0x000fe20003f6e000 */
[--C-:B------:R-:W-:Y:S01]  /*a140*/  FFMA R43, R43, UR22, -R5.reuse ;  /* 0x000000162b2b7c23 */ /* 0x100fe20008000805 */
[----:B------:R-:W-:Y:S01]  /*a150*/  FSETP.GEU.AND P6, PT, R38, -126, PT ;  /* 0xc2fc00002600780b */ /* 0x000fe20003fce000 */
[----:B------:R-:W-:Y:S01]  /*a160*/  FFMA R42, R47, UR22, -R5 ;  /* 0x000000162f2a7c23 */ /* 0x000fe20008000805 */
[----:B------:R-:W-:Y:S01]  /*a170*/  FSETP.GEU.AND P5, PT, R39, -126, PT ;  /* 0xc2fc00002700780b */ /* 0x000fe20003fae000 */
[--C-:B------:R-:W-:Y:S01]  /*a180*/  FFMA R11, R44, UR22, -R9.reuse ;  /* 0x000000162c0b7c23 */ /* 0x100fe20008000809 */
[----:B------:R-:W-:Y:S01]  /*a190*/  FFMA R40, R40, UR22, -R9 ;  /* 0x0000001628287c23 */ /* 0x000fe20008000809 */
[----:B------:R-:W-:-:S02]  /*a1a0*/  IMAD.MOV.U32 R47, RZ, RZ, R19 ;  /* 0x000000ffff2f7224 */ /* 0x000fc400078e0013 */
[----:B------:R-:W-:Y:S01]  /*a1b0*/  FFMA R19, R48, UR22, -R9 ;  /* 0x0000001630137c23 */ /* 0x000fe20008000809 */
[--C-:B------:R-:W-:Y:S01]  /*a1c0*/  FFMA R23, R62, UR22, -R5.reuse ;  /* 0x000000163e177c23 */ /* 0x100fe20008000805 */
[----:B------:R-:W-:Y:S01]  /*a1d0*/  @!P4 FMUL R35, R35, 0.5 ;  /* 0x3f0000002323c820 */ /* 0x000fe20000400000 */
[----:B------:R-:W-:Y:S01]  /*a1e0*/  FFMA R28, R63, UR22, -R5 ;  /* 0x000000163f1c7c23 */ /* 0x000fe20008000805 */
[--C-:B------:R-:W-:Y:S01]  /*a1f0*/  FFMA R29, R57, UR22, -R9.reuse ;  /* 0x00000016391d7c23 */ /* 0x100fe20008000809 */
[----:B------:R-:W-:Y:S01]  /*a200*/  @!P3 FMUL R34, R34, 0.5 ;  /* 0x3f0000002222b820 */ /* 0x000fe20000400000 */
[----:B------:R1:W3:Y:S01]  /*a210*/  MUFU.EX2 R10, R35 ;  /* 0x00000023000a7308 */ /* 0x0002e20000000800 */
[----:B------:R-:W-:Y:S01]  /*a220*/  @!P6 FMUL R38, R38, 0.5 ;  /* 0x3f0000002626e820 */ /* 0x000fe20000400000 */
[--C-:B------:R-:W-:Y:S01]  /*a230*/  FFMA R31, R60, UR22, -R9.reuse ;  /* 0x000000163c1f7c23 */ /* 0x100fe20008000809 */
[----:B------:R-:W-:Y:S01]  /*a240*/  @!P5 FMUL R39, R39, 0.5 ;  /* 0x3f0000002727d820 */ /* 0x000fe20000400000 */
[--C-:B------:R-:W-:Y:S01]  /*a250*/  FFMA R30, R61, UR22, -R9.reuse ;  /* 0x000000163d1e7c23 */ /* 0x100fe20008000809 */
[--C-:B------:R-:W-:Y:S01]  /*a260*/  FFMA R57, R80, UR22, -R9.reuse ;  /* 0x0000001650397c23 */ /* 0x100fe20008000809 */
[----:B------:R-:W-:Y:S01]  /*a270*/  FFMA R60, R85, UR22, -R9 ;  /* 0x00000016553c7c23 */ /* 0x000fe20008000809 */
[--C-:B------:R-:W-:Y:S01]  /*a280*/  FFMA R63, R90, UR22, -R5.reuse ;  /* 0x000000165a3f7c23 */ /* 0x100fe20008000805 */
[----:B------:R-:W4:Y:S01]  /*a290*/  MUFU.EX2 R15, R34 ;  /* 0x00000022000f7308 */ /* 0x000f220000000800 */
[----:B-1----:R-:W-:Y:S01]  /*a2a0*/  MOV R35, R17 ;  /* 0x0000001100237202 */ /* 0x002fe20000000f00 */
[--C-:B------:R-:W-:Y:S01]  /*a2b0*/  FFMA R80, R111, UR22, -R5.reuse ;  /* 0x000000166f507c23 */ /* 0x100fe20008000805 */
[----:B------:R-:W-:-:S05]  /*a2c0*/  FFMA R85, R114, UR22, -R5 ;  /* 0x0000001672557c23 */ /* 0x000fca0008000805 */
[----:B------:R3:W1:Y:S08]  /*a2d0*/  MUFU.EX2 R17, R38 ;  /* 0x0000002600117308 */ /* 0x0006700000000800 */
[----:B------:R5:W5:Y:S01]  /*a2e0*/  MUFU.EX2 R18, R39 ;  /* 0x0000002700127308 */ /* 0x000b620000000800 */
[----:B---3--:R-:W-:Y:S02]  /*a2f0*/  IMAD.MOV.U32 R38, RZ, RZ, R10 ;  /* 0x000000ffff267224 */ /* 0x008fe400078e000a */
[----:B----4-:R-:W-:Y:S01]  /*a300*/  @!P3 FMUL R15, R15, R15 ;  /* 0x0000000f0f0fb220 */ /* 0x010fe20000400000 */
[----:B------:R-:W-:Y:S01]  /*a310*/  FSETP.GEU.AND P3, PT, R32, -126, PT ;  /* 0xc2fc00002000780b */ /* 0x000fe20003f6e000 */
[----:B------:R-:W-:Y:S01]  /*a320*/  FFMA R10, R46, UR22, -R5 ;  /* 0x000000162e0a7c23 */ /* 0x000fe20008000805 */
[----:B------:R-:W-:Y:S01]  /*a330*/  @!P4 FMUL R38, R38, R38 ;  /* 0x000000262626c220 */ /* 0x000fe20000400000 */
[----:B------:R-:W-:Y:S01]  /*a340*/  FSETP.GEU.AND P4, PT, R33, -126, PT ;  /* 0xc2fc00002100780b */ /* 0x000fe20003f8e000 */
[----:B-1----:R-:W-:Y:S01]  /*a350*/  @!P6 FMUL R17, R17, R17 ;  /* 0x000000111111e220 */ /* 0x002fe20000400000 */
[----:B------:R-:W-:-:S02]  /*a360*/  FSETP.GEU.AND P6, PT, R36, -126, PT ;  /* 0xc2fc00002400780b */ /* 0x000fc40003fce000 */
[----:B-----5:R-:W-:Y:S01]  /*a370*/  MOV R39, R12 ;  /* 0x0000000c00277202 */ /* 0x020fe20000000f00 */
[----:B------:R-:W-:Y:S01]  /*a380*/  FFMA R12, R45, UR22, -R9 ;  /* 0x000000162d0c7c23 */ /* 0x000fe20008000809 */
[----:B------:R-:W-:-:S04]  /*a390*/  IMAD.MOV.U32 R45, RZ, RZ, R17 ;  /* 0x000000ffff2d7224 */ /* 0x000fc800078e0011 */
[----:B------:R-:W-:Y:S01]  /*a3a0*/  @!P3 FMUL R32, R32, 0.5 ;  /* 0x3f0000002020b820 */ /* 0x000fe20000400000 */
[----:B------:R-:W-:Y:S01]  /*a3b0*/  @!P5 FMUL R18, R18, R18 ;  /* 0x000000121212d220 */ /* 0x000fe20000400000 */
[----:B------:R-:W-:Y:S01]  /*a3c0*/  FSETP.GEU.AND P5, PT, R37, -126, PT ;  /* 0xc2fc00002500780b */ /* 0x000fe20003fae000 */
[----:B------:R-:W-:Y:S01]  /*a3d0*/  @!P4 FMUL R33, R33, 0.5 ;  /* 0x3f0000002121c820 */ /* 0x000fe20000400000 */
[----:B------:R1:W3:Y:S02]  /*a3e0*/  MUFU.EX2 R252, R32 ;  /* 0x0000002000fc7308 */ /* 0x0002e40000000800 */
[----:B------:R-:W-:Y:S01]  /*a3f0*/  MOV R44, R18 ;  /* 0x00000012002c7202 */ /* 0x000fe20000000f00 */
[----:B------:R-:W-:-:S05]  /*a400*/  @!P6 FMUL R36, R36, 0.5 ;  /* 0x3f0000002424e820 */ /* 0x000fca0000400000 */
[----:B------:R4:W5:Y:S01]  /*a410*/  MUFU.EX2 R251, R33 ;  /* 0x0000002100fb7308 */ /* 0x0009620000000800 */
[----:B-1----:R-:W-:Y:S01]  /*a420*/  FFMA R32, R56, UR22, -R9 ;  /* 0x0000001638207c23 */ /* 0x002fe20008000809 */
[--C-:B------:R-:W-:Y:S01]  /*a430*/  FFMA R56, R87, UR22, -R5.reuse ;  /* 0x0000001657387c23 */ /* 0x100fe20008000805 */
[----:B------:R-:W-:Y:S01]  /*a440*/  @!P5 FMUL R37, R37, 0.5 ;  /* 0x3f0000002525d820 */ /* 0x000fe20000400000 */
[----:B------:R-:W-:-:S04]  /*a450*/  FFMA R87, R118, UR22, -R5 ;  /* 0x0000001676577c23 */ /* 0x000fc80008000805 */
[----:B------:R1:W1:Y:S01]  /*a460*/  MUFU.EX2 R250, R36 ;  /* 0x0000002400fa7308 */ /* 0x0002620000000800 */
[----:B---3--:R-:W-:Y:S01]  /*a470*/  @!P3 FMUL R252, R252, R252 ;  /* 0x000000fcfcfcb220 */ /* 0x008fe20000400000 */
[----:B------:R-:W-:Y:S01]  /*a480*/  FSETP.GEU.AND P3, PT, R248, -126, PT ;  /* 0xc2fc0000f800780b */ /* 0x000fe20003f6e000 */
[----:B----4-:R-:W-:-:S05]  /*a490*/  FFMA R33, R66, UR22, -R5 ;  /* 0x0000001642217c23 */ /* 0x010fca0008000805 */
[----:B------:R3:W4:Y:S01]  /*a4a0*/  MUFU.EX2 R249, R37 ;  /* 0x0000002500f97308 */ /* 0x0007220000000800 */
[----:B-----5:R-:W-:Y:S01]  /*a4b0*/  @!P4 FMUL R251, R251, R251 ;  /* 0x000000fbfbfbc220 */ /* 0x020fe20000400000 */
[----:B------:R-:W-:Y:S02]  /*a4c0*/  FSETP.GEU.AND P4, PT, R43, -126, PT ;  /* 0xc2fc00002b00780b */ /* 0x000fe40003f8e000 */
[----:B-1----:R-:W-:Y:S01]  /*a4d0*/  MOV R36, R21 ;  /* 0x0000001500247202 */ /* 0x002fe20000000f00 */
[----:B------:R-:W-:Y:S01]  /*a4e0*/  FFMA R21, R58, UR22, -R5 ;  /* 0x000000163a157c23 */ /* 0x000fe20008000805 */
[--C-:B------:R-:W-:Y:S01]  /*a4f0*/  FFMA R58, R81, UR22, -R9.reuse ;  /* 0x00000016513a7c23 */ /* 0x100fe20008000809 */
[----:B------:R-:W-:Y:S01]  /*a500*/  @!P3 FMUL R248, R248, 0.5 ;  /* 0x3f000000f8f8b820 */ /* 0x000fe20000400000 */
[----:B------:R-:W-:Y:S01]  /*a510*/  FFMA R81, R104, UR22, -R9 ;  /* 0x0000001668517c23 */ /* 0x000fe20008000809 */
[----:B------:R-:W-:Y:S01]  /*a520*/  @!P6 FMUL R250, R250, R250 ;  /* 0x000000fafafae220 */ /* 0x000fe20000400000 */
[----:B------:R-:W-:-:S02]  /*a530*/  FSETP.GEU.AND P6, PT, R10, -126, PT ;  /* 0xc2fc00000a00780b */ /* 0x000fc40003fce000 */
[----:B---3--:R-:W-:Y:S01]  /*a540*/  MOV R37, R20 ;  /* 0x0000001400257202 */ /* 0x008fe20000000f00 */
[----:B------:R-:W1:Y:S01]  /*a550*/  MUFU.EX2 R248, R248 ;  /* 0x000000f800f87308 */ /* 0x000e620000000800 */
[----:B------:R-:W-:Y:S01]  /*a560*/  FFMA R20, R52, UR22, -R9 ;  /* 0x0000001634147c23 */ /* 0x000fe20008000809 */
[----:B------:R-:W-:Y:S01]  /*a570*/  @!P4 FMUL R43, R43, 0.5 ;  /* 0x3f0000002b2bc820 */ /* 0x000fe20000400000 */
[----:B----4-:R-:W-:Y:S01]  /*a580*/  @!P5 FMUL R249, R249, R249 ;  /* 0x000000f9f9f9d220 */ /* 0x010fe20000400000 */
[----:B------:R-:W-:-:S04]  /*a590*/  FSETP.GEU.AND P5, PT, R42, -126, PT ;  /* 0xc2fc00002a00780b */ /* 0x000fc80003fae000 */
[----:B------:R-:W3:Y:S02]  /*a5a0*/  MUFU.EX2 R46, R43 ;  /* 0x0000002b002e7308 */ /* 0x000ee40000000800 */
[----:B------:R-:W-:-:S06]  /*a5b0*/  @!P6 FMUL R10, R10, 0.5 ;  /* 0x3f0000000a0ae820 */ /* 0x000fcc0000400000 */
[----:B------:R4:W5:Y:S01]  /*a5c0*/  MUFU.EX2 R43, R10 ;  /* 0x0000000a002b7308 */ /* 0x0009620000000800 */
[----:B-1----:R-:W-:Y:S01]  /*a5d0*/  @!P3 FMUL R248, R248, R248 ;  /* 0x000000f8f8f8b220 */ /* 0x002fe20000400000 */
[----:B------:R-:W-:Y:S01]  /*a5e0*/  @!P5 FMUL R42, R42, 0.5 ;  /* 0x3f0000002a2ad820 */ /* 0x000fe20000400000 */
[----:B------:R-:W-:-:S05]  /*a5f0*/  FSETP.GEU.AND P3, PT, R40, -126, PT ;  /* 0xc2fc00002800780b */ /* 0x000fca0003f6e000 */
[----:B------:R-:W1:Y:S01]  /*a600*/  MUFU.EX2 R42, R42 ;  /* 0x0000002a002a7308 */ /* 0x000e620000000800 */
[----:B----4-:R-:W-:Y:S01]  /*a610*/  FFMA R10, R41, UR22, -R9 ;  /* 0x00000016290a7c23 */ /* 0x010fe20008000809 */
[----:B---3--:R-:W-:-:S04]  /*a620*/  @!P4 FMUL R46, R46, R46 ;  /* 0x0000002e2e2ec220 */ /* 0x008fc80000400000 */
[----:B------:R-:W-:Y:S02]  /*a630*/  FSETP.GEU.AND P4, PT, R10, -126, PT ;  /* 0xc2fc00000a00780b */ /* 0x000fe40003f8e000 */
[----:B------:R-:W-:Y:S01]  /*a640*/  @!P3 FMUL R40, R40, 0.5 ;  /* 0x3f0000002828b820 */ /* 0x000fe20000400000 */
[----:B-----5:R-:W-:Y:S01]  /*a650*/  @!P6 FMUL R43, R43, R43 ;  /* 0x0000002b2b2be220 */ /* 0x020fe20000400000 */
[----:B------:R-:W-:Y:S02]  /*a660*/  FSETP.GEU.AND P6, PT, R11, -126, PT ;  /* 0xc2fc00000b00780b */ /* 0x000fe40003fce000 */
[----:B------:R3:W4:Y:S01]  /*a670*/  MUFU.EX2 R41, R40 ;  /* 0x0000002800297308 */ /* 0x0007220000000800 */
[----:B-1----:R-:W-:Y:S01]  /*a680*/  @!P5 FMUL R42, R42, R42 ;  /* 0x0000002a2a2ad220 */ /* 0x002fe20000400000 */
[----:B--2---:R-:W-:-:S05]  /*a690*/  R2UR UR6, R22 ;  /* 0x00000000160672ca */ /* 0x004fca00000e0000 */
[----:B------:R-:W-:Y:S01]  /*a6a0*/  @!P4 FMUL R10, R10, 0.5 ;  /* 0x3f0000000a0ac820 */ /* 0x000fe20000400000 */
[----:B------:R-:W-:Y:S02]  /*a6b0*/  FSETP.GEU.AND P5, PT, R12, -126, PT ;  /* 0xc2fc00000c00780b */ /* 0x000fe40003fae000 */
[----:B---3--:R-:W-:Y:S01]  /*a6c0*/  MOV R40, R13 ;  /* 0x0000000d00287202 */ /* 0x008fe20000000f00 */
[----:B------:R-:W-:Y:S01]  /*a6d0*/  @!P6 FMUL R11, R11, 0.5 ;  /* 0x3f0000000b0be820 */ /* 0x000fe20000400000 */
[--C-:B------:R-:W-:Y:S01]  /*a6e0*/  FFMA R13, R50, UR22, -R5.reuse ;  /* 0x00000016320d7c23 */ /* 0x100fe20008000805 */
[----:B------:R-:W1:Y:S01]  /*a6f0*/  MUFU.EX2 R10, R10 ;  /* 0x0000000a000a7308 */ /* 0x000e620000000800 */
[----:B------:R-:W-:Y:S01]  /*a700*/  MOV R50, R14 ;  /* 0x0000000e00327202 */ /* 0x000fe20000000f00 */
[----:B------:R-:W-:Y:S01]  /*a710*/  FFMA R14, R51, UR22, -R5 ;  /* 0x00000016330e7c23 */ /* 0x000fe20008000805 */
[----:B------:R-:W-:Y:S02]  /*a720*/  IMAD.MOV.U32 R51, RZ, RZ, R15 ;  /* 0x000000ffff337224 */ /* 0x000fe400078e000f */
[----:B----4-:R-:W-:Y:S01]  /*a730*/  @!P3 FMUL R41, R41, R41 ;  /* 0x000000292929b220 */ /* 0x010fe20000400000 */
[----:B------:R-:W-:Y:S01]  /*a740*/  FSETP.GEU.AND P3, PT, R13, -126, PT ;  /* 0xc2fc00000d00780b */ /* 0x000fe20003f6e000 */
[----:B------:R-:W-:Y:S01]  /*a750*/  UIMAD UR6, UR6, 0x1800, UR23 ;  /* 0x00001800060678a4 */ /* 0x000fe2000f8e0217 */
[----:B------:R-:W-:Y:S01]  /*a760*/  MOV R34, R22 ;  /* 0x0000001600227202 */ /* 0x000fe20000000f00 */
[----:B------:R-:W-:Y:S01]  /*a770*/  @!P5 FMUL R12, R12, 0.5 ;  /* 0x3f0000000c0cd820 */ /* 0x000fe20000400000 */
[----:B------:R-:W2:Y:S01]  /*a780*/  MUFU.EX2 R11, R11 ;  /* 0x0000000b000b7308 */ /* 0x000ea20000000800 */
[----:B------:R-:W-:Y:S01]  /*a790*/  UIADD3 UR8, UR6, 0x80, URZ ;  /* 0x0000008006087890 */ /* 0x000fe2000fffe03f */
[----:B------:R-:W-:Y:S01]  /*a7a0*/  FFMA R22, R59, UR22, -R5 ;  /* 0x000000163b167c23 */ /* 0x000fe20008000805 */
[----:B------:R-:W-:Y:S01]  /*a7b0*/  IMAD.MOV.U32 R52, RZ, RZ, R51 ;  /* 0x000000ffff347224 */ /* 0x000fe200078e0033 */
[----:B------:R-:W-:Y:S01]  /*a7c0*/  MOV R51, R36 ;  /* 0x0000002400337202 */ /* 0x000fe20000000f00 */
[----:B------:R-:W-:Y:S01]  /*a7d0*/  FFMA R36, R71, UR22, -R5 ;  /* 0x0000001647247c23 */ /* 0x000fe20008000805 */
[----:B------:R-:W-:Y:S01]  /*a7e0*/  HGMMA.64x192x16.F32 R152, R24, gdesc[UR4].tnspB, R152, gsb0 ;  /* 0x42e0000418987df0 */ /* 0x000fe20008000898 */
[----:B------:R-:W-:Y:S01]  /*a7f0*/  MOV R48, R40 ;  /* 0x0000002800307202 */ /* 0x000fe20000000f00 */
[----:B------:R-:W-:Y:S01]  /*a800*/  UMOV UR10, UR8 ;  /* 0x00000008000a7c82 */ /* 0x000fe20008000000 */
[----:B------:R-:W3:Y:S01]  /*a810*/  MUFU.EX2 R12, R12 ;  /* 0x0000000c000c7308 */ /* 0x000ee20000000800 */
[----:B-1----:R-:W-:Y:S01]  /*a820*/  @!P4 FMUL R10, R10, R10 ;  /* 0x0000000a0a0ac220 */ /* 0x002fe20000400000 */
[----:B------:R-:W-:Y:S01]  /*a830*/  UIADD3 UR8, UR6, 0x100, URZ ;  /* 0x0000010006087890 */ /* 0x000fe2000fffe03f */
[----:B------:R-:W-:Y:S01]  /*a840*/  FSETP.GEU.AND P4, PT, R14, -126, PT ;  /* 0xc2fc00000e00780b */ /* 0x000fe20003f8e000 */
[----:B------:R-:W-:Y:S01]  /*a850*/  @!P3 FMUL R13, R13, 0.5 ;  /* 0x3f0000000d0db820 */ /* 0x000fe20000400000 */
[----:B------:R-:W-:Y:S01]  /*a860*/  MOV R40, R38 ;  /* 0x0000002600287202 */ /* 0x000fe20000000f00 */
[----:B------:R-:W-:Y:S01]  /*a870*/  IMAD.MOV.U32 R71, RZ, RZ, R51 ;  /* 0x000000ffff477224 */ /* 0x000fe200078e0033 */
[----:B------:R-:W-:Y:S01]  /*a880*/  MOV R61, R48 ;  /* 0x00000030003d7202 */ /* 0x000fe20000000f00 */
[----:B--2---:R-:W-:Y:S01]  /*a890*/  @!P6 FMUL R11, R11, R11 ;  /* 0x0000000b0b0be220 */ /* 0x004fe20000400000 */
[----:B------:R-:W-:Y:S01]  /*a8a0*/  FFMA R48, R79, UR22, -R5 ;  /* 0x000000164f307c23 */ /* 0x000fe20008000805 */
[----:B------:R-:W1:Y:S01]  /*a8b0*/  MUFU.EX2 R13, R13 ;  /* 0x0000000d000d7308 */ /* 0x000e620000000800 */
[--C-:B------:R-:W-:Y:S01]  /*a8c0*/  FFMA R51, R76, UR22, -R9.reuse ;  /* 0x000000164c337c23 */ /* 0x100fe20008000809 */
[--C-:B------:R-:W-:Y:S01]  /*a8d0*/  FFMA R59, R84, UR22, -R9.reuse ;  /* 0x00000016543b7c23 */ /* 0x100fe20008000809 */
[--C-:B------:R-:W-:Y:S01]  /*a8e0*/  FFMA R76, R101, UR22, -R9.reuse ;  /* 0x00000016654c7c23 */ /* 0x100fe20008000809 */
[----:B------:R-:W-:-:S02]  /*a8f0*/  FFMA R84, R109, UR22, -R9 ;  /* 0x000000166d547c23 */ /* 0x000fc40008000809 */
[----:B------:R-:W-:Y:S01]  /*a900*/  @!P4 FMUL R14, R14, 0.5 ;  /* 0x3f0000000e0ec820 */ /* 0x000fe20000400000 */
[----:B---3--:R-:W-:-:S05]  /*a910*/  @!P5 FMUL R12, R12, R12 ;  /* 0x0000000c0c0cd220 */ /* 0x008fca0000400000 */
[----:B------:R-:W2:Y:S01]  /*a920*/  MUFU.EX2 R14, R14 ;  /* 0x0000000e000e7308 */ /* 0x000ea20000000800 */
[----:B-1----:R-:W-:Y:S01]  /*a930*/  @!P3 FMUL R13, R13, R13 ;  /* 0x0000000d0d0db220 */ /* 0x002fe20000400000 */
[----:B------:R-:W-:Y:S01]  /*a940*/  FSETP.GEU.AND P3, PT, R19, -126, PT ;  /* 0xc2fc00001300780b */ /* 0x000fe20003f6e000 */
[----:B--2---:R-:W-:-:S12]  /*a950*/  @!P4 FMUL R14, R14, R14 ;  /* 0x0000000e0e0ec220 */ /* 0x004fd80000400000 */
[----:B------:R-:W-:-:S06]  /*a960*/  @!P3 FMUL R19, R19, 0.5 ;  /* 0x3f0000001313b820 */ /* 0x000fcc0000400000 */
[----:B------:R-:W1:Y:S02]  /*a970*/  MUFU.EX2 R19, R19 ;  /* 0x0000001300137308 */ /* 0x000e640000000800 */
[----:B-1----:R-:W-:Y:S01]  /*a980*/  @!P3 FMUL R19, R19, R19 ;  /* 0x000000131313b220 */ /* 0x002fe20000400000 */
[----:B------:R-:W-:-:S13]  /*a990*/  FSETP.GEU.AND P3, PT, R21, -126, PT ;  /* 0xc2fc00001500780b */ /* 0x000fda0003f6e000 */
        /* <DEDUP_REMOVED lines=11> */
[----:B------:R-:W-:Y:S02]  /*aa50*/  WARPGROUP.DEPBAR.LE gsb0, 0x0 ;  /* 0x00008000000079c5 */ /* 0x000fe40000010000 */
[----:B------:R-:W-:Y:S01]  /*aa60*/  F2FP.F16.F32.PACK_AB R25, R38, R15 ;  /* 0x0000000f2619723e */ /* 0x000fe200000000ff */
[----:B------:R-:W-:Y:S01]  /*aa70*/  FFMA R15, R54, UR22, -R5 ;  /* 0x00000016360f7c23 */ /* 0x000fe20008000805 */
[----:B------:R-:W-:Y:S01]  /*aa80*/  F2FP.F16.F32.PACK_AB R27, R18, R17 ;  /* 0x00000011121b723e */ /* 0x000fe200000000ff */
[--C-:B------:R-:W-:Y:S01]  /*aa90*/  FFMA R17, R49, UR22, -R9.reuse ;  /* 0x0000001631117c23 */ /* 0x100fe20008000809 */
[----:B------:R-:W-:Y:S01]  /*aaa0*/  F2FP.F16.F32.PACK_AB R24, R251, R252 ;  /* 0x000000fcfb18723e */ /* 0x000fe200000000ff */
[--C-:B------:R-:W-:Y:S01]  /*aab0*/  FFMA R18, R53, UR22, -R9.reuse ;  /* 0x0000001635127c23 */ /* 0x100fe20008000809 */
[----:B------:R-:W-:Y:S01]  /*aac0*/  F2FP.F16.F32.PACK_AB R26, R249, R250 ;  /* 0x000000faf91a723e */ /* 0x000fe200000000ff */
[----:B------:R-:W-:Y:S01]  /*aad0*/  FFMA R38, R65, UR22, -R9 ;  /* 0x0000001641267c23 */ /* 0x000fe20008000809 */
[----:B------:R-:W-:Y:S01]  /*aae0*/  MOV R54, R16 ;  /* 0x0000001000367202 */ /* 0x000fe20000000f00 */
[----:B------:R-:W-:Y:S01]  /*aaf0*/  FFMA R16, R55, UR22, -R5 ;  /* 0x0000001637107c23 */ /* 0x000fe20008000805 */
[----:B------:R-:W-:Y:S01]  /*ab00*/  WARPGROUP.ARRIVE ;  /* 0x00000000000079c5 */ /* 0x000fe20000000000 */
[----:B------:R-:W-:Y:S01]  /*ab10*/  FSETP.GEU.AND P6, PT, R15, -126, PT ;  /* 0xc2fc00000f00780b */ /* 0x000fe20003fce000 */
[----:B------:R-:W-:Y:S01]  /*ab20*/  IMAD.MOV.U32 R55, RZ, RZ, R45 ;  /* 0x000000ffff377224 */ /* 0x000fe200078e002d */
[----:B------:R-:W-:Y:S01]  /*ab30*/  FSETP.GEU.AND P4, PT, R17, -126, PT ;  /* 0xc2fc00001100780b */ /* 0x000fe20003f8e000 */
[--C-:B------:R-:W-:Y:S01]  /*ab40*/  FFMA R53, R86, UR22, -R5.reuse ;  /* 0x0000001656357c23 */ /* 0x100fe20008000805 */
[----:B------:R-:W-:Y:S01]  /*ab50*/  FSETP.GEU.AND P5, PT, R16, -126, PT ;  /* 0xc2fc00001000780b */ /* 0x000fe20003fae000 */
[----:B------:R-:W-:Y:S01]  /*ab60*/  HGMMA.64x192x16.F32 R152, R24, gdesc[UR8].tnspB, R152, gsb0 ;  /* 0x42e0000818987df0 */ /* 0x000fe20008000898 */
[----:B------:R-:W-:Y:S01]  /*ab70*/  UMOV UR10, UR8 ;  /* 0x00000008000a7c82 */ /* 0x000fe20008000000 */
[----:B------:R-:W-:Y:S01]  /*ab80*/  UMOV UR11, 0x40000040 ;  /* 0x40000040000b7882 */ /* 0x000fe20000000000 */
[----:B------:R-:W-:Y:S01]  /*ab90*/  UIADD3 UR8, UR6, 0x180, URZ ;  /* 0x0000018006087890 */ /* 0x000fe2000fffe03f */
[----:B------:R-:W-:Y:S01]  /*aba0*/  MOV R49, R50 ;  /* 0x0000003200317202 */ /* 0x000fe20000000f00 */
[----:B------:R-:W-:Y:S01]  /*abb0*/  FFMA R86, R115, UR22, -R5 ;  /* 0x0000001673567c23 */ /* 0x000fe20008000805 */
[----:B------:R-:W-:Y:S01]  /*abc0*/  MOV R45, R44 ;  /* 0x0000002c002d7202 */ /* 0x000fe20000000f00 */
[----:B------:R-:W-:-:S02]  /*abd0*/  IMAD.MOV.U32 R44, RZ, RZ, R35 ;  /* 0x000000ffff2c7224 */ /* 0x000fc400078e0023 */
[----:B------:R-:W-:Y:S01]  /*abe0*/  @!P6 FMUL R15, R15, 0.5 ;  /* 0x3f0000000f0fe820 */ /* 0x000fe20000400000 */
[----:B------:R-:W-:Y:S01]  /*abf0*/  MOV R50, R34 ;  /* 0x0000002200327202 */ /* 0x000fe20000000f00 */
[----:B------:R-:W-:Y:S01]  /*ac00*/  @!P4 FMUL R17, R17, 0.5 ;  /* 0x3f0000001111c820 */ /* 0x000fe20000400000 */
[--C-:B------:R-:W-:Y:S01]  /*ac10*/  FFMA R34, R67, UR22, -R5.reuse ;  /* 0x0000001643227c23 */ /* 0x100fe20008000805 */
[----:B------:R-:W-:Y:S01]  /*ac20*/  @!P5 FMUL R16, R16, 0.5 ;  /* 0x3f0000001010d820 */ /* 0x000fe20000400000 */
[----:B------:R-:W-:Y:S01]  /*ac30*/  FFMA R35, R70, UR22, -R5 ;  /* 0x0000001646237c23 */ /* 0x000fe20008000805 */
[----:B------:R-:W1:Y:S01]  /*ac40*/  MUFU.EX2 R15, R15 ;  /* 0x0000000f000f7308 */ /* 0x000e620000000800 */
[----:B------:R-:W-:Y:S01]  /*ac50*/  MOV R66, R54 ;  /* 0x0000003600427202 */ /* 0x000fe20000000f00 */
[----:B------:R-:W-:Y:S01]  /*ac60*/  IMAD.MOV.U32 R70, RZ, RZ, R39 ;  /* 0x000000ffff467224 */ /* 0x000fe200078e0027 */
[----:B------:R-:W-:Y:S01]  /*ac70*/  MOV R54, R47 ;  /* 0x0000002f00367202 */ /* 0x000fe20000000f00 */
[----:B------:R-:W-:Y:S01]  /*ac80*/  FFMA R39, R68, UR22, -R9 ;  /* 0x0000001644277c23 */ /* 0x000fe20008000809 */
[----:B------:R-:W-:-:S02]  /*ac90*/  IMAD.MOV.U32 R47, RZ, RZ, R37 ;  /* 0x000000ffff2f7224 */ /* 0x000fc400078e0025 */
[--C-:B------:R-:W-:Y:S01]  /*aca0*/  FFMA R37, R64, UR22, -R9.reuse ;  /* 0x0000001640257c23 */ /* 0x100fe20008000809 */
[----:B------:R-:W-:Y:S01]  /*acb0*/  MOV R68, R54 ;  /* 0x0000003600447202 */ /* 0x000fe20000000f00 */
[----:B------:R-:W2:Y:S01]  /*acc0*/  MUFU.EX2 R16, R16 ;  /* 0x0000001000107308 */ /* 0x000ea20000000800 */
[----:B------:R-:W-:Y:S01]  /*acd0*/  MOV R54, R40 ;  /* 0x0000002800367202 */ /* 0x000fe20000000f00 */
[----:B------:R-:W-:Y:S01]  /*ace0*/  FFMA R40, R69, UR22, -R9 ;  /* 0x0000001645287c23 */ /* 0x000fe20008000809 */
[----:B------:R-:W-:Y:S01]  /*acf0*/  FSETP.GEU.AND P3, PT, R37, -126, PT ;  /* 0xc2fc00002500780b */ /* 0x000fe20003f6e000 */
[----:B------:R-:W-:Y:S01]  /*ad00*/  IMAD.MOV.U32 R69, RZ, RZ, R50 ;  /* 0x000000ffff457224 */ /* 0x000fe200078e0032 */
[----:B------:R-:W-:Y:S01]  /*ad10*/  MOV R67, R47 ;  /* 0x0000002f00437202 */ /* 0x000fe20000000f00 */
[--C-:B------:R-:W-:Y:S01]  /*ad20*/  FFMA R47, R75, UR22, -R5.reuse ;  /* 0x000000164b2f7c23 */ /* 0x100fe20008000805 */
[----:B------:R-:W-:Y:S01]  /*ad30*/  MOV R50, R45 ;  /* 0x0000002d00327202 */ /* 0x000fe20000000f00 */
[----:B------:R-:W3:Y:S01]  /*ad40*/  MUFU.EX2 R17, R17 ;  /* 0x0000001100117308 */ /* 0x000ee20000000800 */
[----:B-1----:R-:W-:Y:S01]  /*ad50*/  @!P6 FMUL R15, R15, R15 ;  /* 0x0000000f0f0fe220 */ /* 0x002fe20000400000 */
[----:B------:R-:W-:Y:S01]  /*ad60*/  FSETP.GEU.AND P6, PT, R20, -126, PT ;  /* 0xc2fc00001400780b */ /* 0x000fe20003fce000 */
[--C-:B------:R-:W-:Y:S01]  /*ad70*/  FFMA R45, R74, UR22, -R5.reuse ;  /* 0x000000164a2d7c23 */ /* 0x100fe20008000805 */
[----:B------:R-:W-:Y:S01]  /*ad80*/  MOV R75, R44 ;  /* 0x0000002c004b7202 */ /* 0x000fe20000000f00 */
[----:B------:R-:W-:Y:S01]  /*ad90*/  FFMA R44, R78, UR22, -R5 ;  /* 0x000000164e2c7c23 */ /* 0x000fe20008000805 */
[----:B------:R-:W-:Y:S01]  /*ada0*/  MOV R65, R52 ;  /* 0x0000003400417202 */ /* 0x000fe20000000f00 */
[----:B------:R-:W-:-:S02]  /*adb0*/  IMAD.MOV.U32 R62, RZ, RZ, R49 ;  /* 0x000000ffff3e7224 */ /* 0x000fc400078e0031 */
[----:B------:R-:W-:Y:S01]  /*adc0*/  @!P3 FMUL R37, R37, 0.5 ;  /* 0x3f0000002525b820 */ /* 0x000fe20000400000 */
[----:B--2---:R-:W-:Y:S01]  /*add0*/  @!P5 FMUL R16, R16, R16 ;  /* 0x000000101010d220 */ /* 0x004fe20000400000 */
[----:B------:R-:W-:Y:S01]  /*ade0*/  FSETP.GEU.AND P5, PT, R18, -126, PT ;  /* 0xc2fc00001200780b */ /* 0x000fe20003fae000 */
[----:B------:R-:W-:Y:S02]  /*adf0*/  IMAD.MOV.U32 R78, RZ, RZ, R50 ;  /* 0x000000ffff4e7224 */ /* 0x000fe400078e0032 */
[--C-:B------:R-:W-:Y:S01]  /*ae00*/  FFMA R49, R72, UR22, -R9.reuse ;  /* 0x0000001648317c23 */ /* 0x100fe20008000809 */
[--C-:B------:R-:W-:Y:S01]  /*ae10*/  FFMA R50, R73, UR22, -R9.reuse ;  /* 0x0000001649327c23 */ /* 0x100fe20008000809 */
[----:B------:R-:W1:Y:S01]  /*ae20*/  MUFU.EX2 R37, R37 ;  /* 0x0000002500257308 */ /* 0x000e620000000800 */
[----:B------:R-:W-:Y:S01]  /*ae30*/  @!P6 FMUL R20, R20, 0.5 ;  /* 0x3f0000001414e820 */ /* 0x000fe20000400000 */
[----:B------:R-:W-:Y:S01]  /*ae40*/  FFMA R52, R77, UR22, -R9 ;  /* 0x000000164d347c23 */ /* 0x000fe20008000809 */
[----:B---3--:R-:W-:Y:S01]  /*ae50*/  @!P4 FMUL R17, R17, R17 ;  /* 0x000000111111c220 */ /* 0x008fe20000400000 */
[----:B------:R-:W-:Y:S01]  /*ae60*/  FSETP.GEU.AND P4, PT, R22, -126, PT ;  /* 0xc2fc00001600780b */ /* 0x000fe20003f8e000 */
[--C-:B------:R-:W-:Y:S01]  /*ae70*/  FFMA R72, R103, UR22, -R5.reuse ;  /* 0x0000001667487c23 */ /* 0x100fe20008000805 */
[----:B------:R-:W-:Y:S01]  /*ae80*/  MOV R64, R55 ;  /* 0x0000003700407202 */ /* 0x000fe20000000f00 */
[--C-:B------:R-:W-:Y:S01]  /*ae90*/  FFMA R55, R83, UR22, -R5.reuse ;  /* 0x0000001653377c23 */ /* 0x100fe20008000805 */
[----:B------:R-:W2:Y:S01]  /*aea0*/  MUFU.EX2 R20, R20 ;  /* 0x0000001400147308 */ /* 0x000ea20000000800 */
[----:B------:R-:W-:Y:S01]  /*aeb0*/  @!P5 FMUL R18, R18, 0.5 ;  /* 0x3f0000001212d820 */ /* 0x000fe20000400000 */
[----:B------:R-:W-:Y:S01]  /*aec0*/  MOV R74, R54 ;  /* 0x00000036004a7202 */ /* 0x000fe20000000f00 */
[----:B------:R-:W-:Y:S01]  /*aed0*/  FFMA R54, R82, UR22, -R5 ;  /* 0x0000001652367c23 */ /* 0x000fe20008000805 */
[----:B------:R-:W-:Y:S01]  /*aee0*/  MOV R79, R75 ;  /* 0x0000004b004f7202 */ /* 0x000fe20000000f00 */
[----:B------:R-:W-:Y:S01]  /*aef0*/  FFMA R73, R96, UR22, -R9 ;  /* 0x0000001660497c23 */ /* 0x000fe20008000809 */
[----:B------:R-:W-:Y:S01]  /*af00*/  MOV R90, R78 ;  /* 0x0000004e005a7202 */ /* 0x000fe20000000f00 */
[----:B------:R-:W-:Y:S01]  /*af10*/  IMAD.MOV.U32 R78, RZ, RZ, R74 ;  /* 0x000000ffff4e7224 */ /* 0x000fe200078e004a */
[----:B------:R-:W3:Y:S01]  /*af20*/  MUFU.EX2 R18, R18 ;  /* 0x0000001200127308 */ /* 0x000ee20000000800 */
[----:B------:R-:W-:Y:S01]  /*af30*/  @!P4 FMUL R22, R22, 0.5 ;  /* 0x3f0000001616c820 */ /* 0x000fe20000400000 */
[----:B-1----:R-:W-:Y:S01]  /*af40*/  @!P3 FMUL R37, R37, R37 ;  /* 0x000000252525b220 */ /* 0x002fe20000400000 */
[----:B------:R-:W-:Y:S01]  /*af50*/  FSETP.GEU.AND P3, PT, R45, -126, PT ;  /* 0xc2fc00002d00780b */ /* 0x000fe20003f6e000 */
[----:B------:R-:W-:Y:S01]  /*af60*/  FFMA R77, R106, UR22, -R5 ;  /* 0x000000166a4d7c23 */ /* 0x000fe20008000805 */
[----:B------:R-:W-:Y:S01]  /*af70*/  MOV R75, R68 ;  /* 0x00000044004b7202 */ /* 0x000fe20000000f00 */
[----:B------:R-:W-:Y:S01]  /*af80*/  FFMA R82, R105, UR22, -R9 ;  /* 0x0000001669527c23 */ /* 0x000fe20008000809 */
[----:B------:R-:W-:Y:S01]  /*af90*/  MOV R68, R61 ;  /* 0x0000003d00447202 */ /* 0x000fe20000000f00 */
[----:B------:R-:W1:Y:S01]  /*afa0*/  MUFU.EX2 R22, R22 ;  /* 0x0000001600167308 */ /* 0x000e620000000800 */
[----:B--2---:R-:W-:Y:S01]  /*afb0*/  @!P6 FMUL R20, R20, R20 ;  /* 0x000000141414e220 */ /* 0x004fe20000400000 */
[----:B------:R-:W-:Y:S01]  /*afc0*/  FSETP.GEU.AND P6, PT, R23, -126, PT ;  /* 0xc2fc00001700780b */ /* 0x000fe20003fce000 */
[--C-:B------:R-:W-:Y:S01]  /*afd0*/  FFMA R61, R91, UR22, -R5.reuse ;  /* 0x000000165b3d7c23 */ /* 0x100fe20008000805 */
[----:B------:R-:W-:Y:S01]  /*afe0*/  MOV R74, R69 ;  /* 0x00000045004a7202 */ /* 0x000fe20000000f00 */
[----:B------:R-:W-:Y:S01]  /*aff0*/  IMAD.MOV.U32 R69, RZ, RZ, R64 ;  /* 0x000000ffff457224 */ /* 0x000fe200078e0040 */
[----:B------:R-:W-:Y:S01]  /*b000*/  MOV R91, R62 ;  /* 0x0000003e005b7202 */ /* 0x000fe20000000f00 */
[--C-:B------:R-:W-:Y:S01]  /*b010*/  FFMA R62, R94, UR22, -R5.reuse ;  /* 0x000000165e3e7c23 */ /* 0x100fe20008000805 */
[----:B------:R-:W-:Y:S01]  /*b020*/  @!P3 FMUL R45, R45, 0.5 ;  /* 0x3f0000002d2db820 */ /* 0x000fe20000400000 */
[----:B---3--:R-:W-:Y:S01]  /*b030*/  @!P5 FMUL R18, R18, R18 ;  /* 0x000000121212d220 */ /* 0x008fe20000400000 */
[----:B------:R-:W-:Y:S01]  /*b040*/  FSETP.GEU.AND P5, PT, R28, -126, PT ;  /* 0xc2fc00001c00780b */ /* 0x000fe20003fae000 */
[----:B------:R-:W-:Y:S01]  /*b050*/  FFMA R64, R95, UR22, -R5 ;  /* 0x000000165f407c23 */ /* 0x000fe20008000805 */
[----:B------:R-:W-:-:S02]  /*b060*/  IMAD.MOV.U32 R95, RZ, RZ, R65 ;  /* 0x000000ffff5f7224 */ /* 0x000fc400078e0041 */
[--C-:B------:R-:W-:Y:S01]  /*b070*/  FFMA R65, R88, UR22, -R9.reuse ;  /* 0x0000001658417c23 */ /* 0x100fe20008000809 */
[----:B------:R-:W2:Y:S01]  /*b080*/  MUFU.EX2 R45, R45 ;  /* 0x0000002d002d7308 */ /* 0x000ea20000000800 */
[----:B------:R-:W-:Y:S01]  /*b090*/  @!P6 FMUL R23, R23, 0.5 ;  /* 0x3f0000001717e820 */ /* 0x000fe20000400000 */
[----:B------:R-:W-:Y:S01]  /*b0a0*/  MOV R88, R66 ;  /* 0x0000004200587202 */ /* 0x000fe20000000f00 */
[----:B-1----:R-:W-:Y:S01]  /*b0b0*/  @!P4 FMUL R22, R22, R22 ;  /* 0x000000161616c220 */ /* 0x002fe20000400000 */
[----:B------:R-:W-:Y:S01]  /*b0c0*/  FSETP.GEU.AND P4, PT, R29, -126, PT ;  /* 0xc2fc00001d00780b */ /* 0x000fe20003f8e000 */
[----:B------:R-:W-:Y:S01]  /*b0d0*/  FFMA R66, R89, UR22, -R9 ;  /* 0x0000001659427c23 */ /* 0x000fe20008000809 */
[----:B------:R-:W-:Y:S01]  /*b0e0*/  MOV R89, R79 ;  /* 0x0000004f00597202 */ /* 0x000fe20000000f00 */
[----:B------:R-:W-:Y:S01]  /*b0f0*/  IMAD.MOV.U32 R94, RZ, RZ, R67 ;  /* 0x000000ffff5e7224 */ /* 0x000fe200078e0043 */
[----:B------:R-:W1:Y:S01]  /*b100*/  MUFU.EX2 R23, R23 ;  /* 0x0000001700177308 */ /* 0x000e620000000800 */
[----:B------:R-:W-:Y:S01]  /*b110*/  @!P5 FMUL R28, R28, 0.5 ;  /* 0x3f0000001c1cd820 */ /* 0x000fe20000400000 */
[----:B------:R-:W-:-:S02]  /*b120*/  IMAD.MOV.U32 R79, RZ, RZ, R68 ;  /* 0x000000ffff4f7224 */ /* 0x000fc400078e0044 */
[--C-:B------:R-:W-:Y:S01]  /*b130*/  FFMA R67, R92, UR22, -R9.reuse ;  /* 0x000000165c437c23 */ /* 0x100fe20008000809 */
[----:B------:R-:W-:Y:S01]  /*b140*/  FFMA R68, R93, UR22, -R9 ;  /* 0x000000165d447c23 */ /* 0x000fe20008000809 */
[----:B------:R-:W-:Y:S01]  /*b150*/  MOV R92, R78 ;  /* 0x0000004e005c7202 */ /* 0x000fe20000000f00 */
[----:B------:R-:W-:Y:S01]  /*b160*/  IMAD.MOV.U32 R96, RZ, RZ, R74 ;  /* 0x000000ffff607224 */ /* 0x000fe200078e004a */
[----:B------:R-:W-:Y:S01]  /*b170*/  MOV R78, R69 ;  /* 0x00000045004e7202 */ /* 0x000fe20000000f00 */
[----:B------:R-:W3:Y:S01]  /*b180*/  MUFU.EX2 R28, R28 ;  /* 0x0000001c001c7308 */ /* 0x000ee20000000800 */
[----:B------:R-:W-:Y:S01]  /*b190*/  @!P4 FMUL R29, R29, 0.5 ;  /* 0x3f0000001d1dc820 */ /* 0x000fe20000400000 */
[----:B--2---:R-:W-:Y:S01]  /*b1a0*/  @!P3 FMUL R45, R45, R45 ;  /* 0x0000002d2d2db220 */ /* 0x004fe20000400000 */
[----:B------:R-:W-:Y:S01]  /*b1b0*/  FSETP.GEU.AND P3, PT, R49, -126, PT ;  /* 0xc2fc00003100780b */ /* 0x000fe20003f6e000 */
[--C-:B------:R-:W-:Y:S01]  /*b1c0*/  FFMA R69, R98, UR22, -R5.reuse ;  /* 0x0000001662457c23 */ /* 0x100fe20008000805 */
[----:B------:R-:W-:Y:S01]  /*b1d0*/  MOV R98, R70 ;  /* 0x0000004600627202 */ /* 0x000fe20000000f00 */
[--C-:B------:R-:W-:Y:S01]  /*b1e0*/  FFMA R70, R99, UR22, -R5.reuse ;  /* 0x0000001663467c23 */ /* 0x100fe20008000805 */
[----:B------:R-:W-:Y:S01]  /*b1f0*/  MOV R99, R71 ;  /* 0x0000004700637202 */ /* 0x000fe20000000f00 */
[----:B------:R-:W2:Y:S01]  /*b200*/  MUFU.EX2 R29, R29 ;  /* 0x0000001d001d7308 */ /* 0x000ea20000000800 */
[----:B-1----:R-:W-:Y:S01]  /*b210*/  @!P6 FMUL R23, R23, R23 ;  /* 0x000000171717e220 */ /* 0x002fe20000400000 */
[----:B------:R-:W-:Y:S01]  /*b220*/  FSETP.GEU.AND P6, PT, R31, -126, PT ;  /* 0xc2fc00001f00780b */ /* 0x000fe20003fce000 */
[----:B------:R-:W-:Y:S01]  /*b230*/  FFMA R71, R102, UR22, -R5 ;  /* 0x0000001666477c23 */ /* 0x000fe20008000805 */
[----:B------:R-:W-:Y:S01]  /*b240*/  MOV R93, R75 ;  /* 0x0000004b005d7202 */ /* 0x000fe20000000f00 */
[--C-:B------:R-:W-:Y:S01]  /*b250*/  FFMA R74, R97, UR22, -R9.reuse ;  /* 0x00000016614a7c23 */ /* 0x100fe20008000809 */
[----:B------:R-:W-:Y:S01]  /*b260*/  FFMA R75, R100, UR22, -R9 ;  /* 0x00000016644b7c23 */ /* 0x000fe20008000809 */
[----:B------:R-:W-:-:S02]  /*b270*/  IMAD.MOV.U32 R102, RZ, RZ, R79 ;  /* 0x000000ffff667224 */ /* 0x000fc400078e004f */
[----:B------:R-:W-:Y:S01]  /*b280*/  @!P3 FMUL R49, R49, 0.5 ;  /* 0x3f0000003131b820 */ /* 0x000fe20000400000 */
[----:B---3--:R-:W-:Y:S01]  /*b290*/  @!P5 FMUL R28, R28, R28 ;  /* 0x0000001c1c1cd220 */ /* 0x008fe20000400000 */
[----:B------:R-:W-:Y:S01]  /*b2a0*/  FSETP.GEU.AND P5, PT, R30, -126, PT ;  /* 0xc2fc00001e00780b */ /* 0x000fe20003fae000 */
[--C-:B------:R-:W-:Y:S01]  /*b2b0*/  FFMA R79, R110, UR22, -R5.reuse ;  /* 0x000000166e4f7c23 */ /* 0x100fe20008000805 */
[----:B------:R-:W-:Y:S01]  /*b2c0*/  MOV R103, R78 ;  /* 0x0000004e00677202 */ /* 0x000fe20000000f00 */
[----:B------:R-:W-:Y:S01]  /*b2d0*/  FFMA R78, R107, UR22, -R5 ;  /* 0x000000166b4e7c23 */ /* 0x000fe20008000805 */
[----:B------:R-:W1:Y:S01]  /*b2e0*/  MUFU.EX2 R49, R49 ;  /* 0x0000003100317308 */ /* 0x000e620000000800 */
[----:B------:R-:W-:Y:S01]  /*b2f0*/  @!P6 FMUL R31, R31, 0.5 ;  /* 0x3f0000001f1fe820 */ /* 0x000fe20000400000 */
[----:B------:R-:W-:Y:S01]  /*b300*/  FFMA R83, R108, UR22, -R9 ;  /* 0x000000166c537c23 */ /* 0x000fe20008000809 */
[----:B--2---:R-:W-:Y:S01]  /*b310*/  @!P4 FMUL R29, R29, R29 ;  /* 0x0000001d1d1dc220 */ /* 0x004fe20000400000 */
[----:B------:R-:W-:Y:S01]  /*b320*/  FSETP.GEU.AND P4, PT, R34, -126, PT ;  /* 0xc2fc00002200780b */ /* 0x000fe20003f8e000 */
[----:B------:R-:W-:Y:S01]  /*b330*/  IMAD.MOV.U32 R100, RZ, RZ, R102 ;  /* 0x000000ffff647224 */ /* 0x000fe200078e0066 */
[----:B------:R-:W-:-:S02]  /*b340*/  MOV R97, R99 ;  /* 0x0000006300617202 */ /* 0x000fc40000000f00 */
[----:B------:R-:W2:Y:S01]  /*b350*/  MUFU.EX2 R31, R31 ;  /* 0x0000001f001f7308 */ /* 0x000ea20000000800 */
[----:B------:R-:W-:Y:S01]  /*b360*/  @!P5 FMUL R30, R30, 0.5 ;  /* 0x3f0000001e1ed820 */ /* 0x000fe20000400000 */
[----:B------:R-:W-:Y:S01]  /*b370*/  MOV R99, R98 ;  /* 0x0000006200637202 */ /* 0x000fe20000000f00 */
[----:B------:R-:W-:Y:S01]  /*b380*/  IMAD.MOV.U32 R106, RZ, RZ, R100 ;  /* 0x000000ffff6a7224 */ /* 0x000fe200078e0064 */
        /* <DEDUP_REMOVED lines=8> */
[--C-:B------:R-:W-:Y:S01]  /*b410*/  FFMA R91, R116, UR22, -R9.reuse ;  /* 0x00000016745b7c23 */ /* 0x100fe20008000809 */
[----:B------:R-:W-:Y:S01]  /*b420*/  MOV R101, R103 ;  /* 0x0000006700657202 */ /* 0x000fe20000000f00 */
[----:B------:R-:W-:Y:S01]  /*b430*/  IMAD.MOV.U32 R103, RZ, RZ, R92 ;  /* 0x000000ffff677224 */ /* 0x000fe200078e005c */
[----:B------:R-:W-:Y:S01]  /*b440*/  MOV R102, R89 ;  /* 0x0000005900667202 */ /* 0x000fe20000000f00 */
[----:B------:R-:W1:Y:S01]  /*b450*/  MUFU.EX2 R34, R34 ;  /* 0x0000002200227308 */ /* 0x000e620000000800 */
[----:B--2---:R-:W-:Y:S01]  /*b460*/  @!P6 FMUL R31, R31, R31 ;  /* 0x0000001f1f1fe220 */ /* 0x004fe20000400000 */
[----:B------:R-:W-:Y:S01]  /*b470*/  FSETP.GEU.AND P6, PT, R35, -126, PT ;  /* 0xc2fc00002300780b */ /* 0x000fe20003fce000 */
[--C-:B------:R-:W-:Y:S01]  /*b480*/  FFMA R89, R112, UR22, -R9.reuse ;  /* 0x0000001670597c23 */ /* 0x100fe20008000809 */
[----:B------:R-:W-:Y:S01]  /*b490*/  MOV R119, R90 ;  /* 0x0000005a00777202 */ /* 0x000fe20000000f00 */
[--C-:B------:R-:W-:Y:S01]  /*b4a0*/  FFMA R90, R113, UR22, -R9.reuse ;  /* 0x00000016715a7c23 */ /* 0x100fe20008000809 */
[----:B------:R-:W-:Y:S01]  /*b4b0*/  FFMA R92, R117, UR22, -R9 ;  /* 0x00000016755c7c23 */ /* 0x000fe20008000809 */
[----:B------:R-:W-:Y:S01]  /*b4c0*/  MOV R117, R101 ;  /* 0x0000006500757202 */ /* 0x000fe20000000f00 */
[----:B------:R-:W-:Y:S01]  /*b4d0*/  @!P3 FMUL R54, R54, 0.5 ;  /* 0x3f0000003636b820 */ /* 0x000fe20000400000 */
[----:B---3--:R-:W-:Y:S01]  /*b4e0*/  @!P5 FMUL R30, R30, R30 ;  /* 0x0000001e1e1ed220 */ /* 0x008fe20000400000 */
[----:B------:R-:W-:Y:S01]  /*b4f0*/  FSETP.GEU.AND P5, PT, R36, -126, PT ;  /* 0xc2fc00002400780b */ /* 0x000fe20003fae000 */
[----:B------:R-:W-:Y:S01]  /*b500*/  IMAD.MOV.U32 R101, RZ, RZ, R97 ;  /* 0x000000ffff657224 */ /* 0x000fe200078e0061 */
[----:B------:R-:W-:Y:S01]  /*b510*/  MOV R97, R96 ;  /* 0x0000006000617202 */ /* 0x000fe20000000f00 */
[----:B------:R-:W-:Y:S01]  /*b520*/  FFMA R100, R125, UR22, -R9 ;  /* 0x000000167d647c23 */ /* 0x000fe20008000809 */
[----:B------:R-:W2:Y:S01]  /*b530*/  MUFU.EX2 R54, R54 ;  /* 0x0000003600367308 */ /* 0x000ea20000000800 */
[----:B------:R-:W-:Y:S01]  /*b540*/  @!P6 FMUL R35, R35, 0.5 ;  /* 0x3f0000002323e820 */ /* 0x000fe20000400000 */
[----:B------:R-:W-:Y:S01]  /*b550*/  MOV R96, R93 ;  /* 0x0000005d00607202 */ /* 0x000fe20000000f00 */
[----:B-1----:R-:W-:Y:S01]  /*b560*/  @!P4 FMUL R34, R34, R34 ;  /* 0x000000222222c220 */ /* 0x002fe20000400000 */
[----:B------:R-:W-:Y:S01]  /*b570*/  FSETP.GEU.AND P4, PT, R38, -126, PT ;  /* 0xc2fc00002600780b */ /* 0x000fe20003f8e000 */
[----:B------:R-:W-:Y:S01]  /*b580*/  FFMA R93, R122, UR22, -R5 ;  /* 0x000000167a5d7c23 */ /* 0x000fe20008000805 */
[----:B------:R-:W-:Y:S01]  /*b590*/  IMAD.MOV.U32 R122, RZ, RZ, R103 ;  /* 0x000000ffff7a7224 */ /* 0x000fe200078e0067 */
[----:B------:R-:W-:Y:S01]  /*b5a0*/  MOV R103, R94 ;  /* 0x0000005e00677202 */ /* 0x000fe20000000f00 */
[----:B------:R-:W1:Y:S01]  /*b5b0*/  MUFU.EX2 R35, R35 ;  /* 0x0000002300237308 */ /* 0x000e620000000800 */
[----:B------:R-:W-:Y:S01]  /*b5c0*/  @!P5 FMUL R36, R36, 0.5 ;  /* 0x3f0000002424d820 */ /* 0x000fe20000400000 */
[--C-:B------:R-:W-:Y:S01]  /*b5d0*/  FFMA R94, R123, UR22, -R5.reuse ;  /* 0x000000167b5e7c23 */ /* 0x100fe20008000805 */
[----:B------:R-:W-:Y:S01]  /*b5e0*/  MOV R123, R95 ;  /* 0x0000005f007b7202 */ /* 0x000fe20000000f00 */
[----:B------:R-:W-:Y:S01]  /*b5f0*/  FFMA R95, R126, UR22, -R5 ;  /* 0x000000167e5f7c23 */ /* 0x000fe20008000805 */
[----:B------:R-:W-:-:S02]  /*b600*/  IMAD.MOV.U32 R126, RZ, RZ, R96 ;  /* 0x000000ffff7e7224 */ /* 0x000fc400078e0060 */
[----:B------:R-:W-:Y:S01]  /*b610*/  FFMA R96, R127, UR22, -R5 ;  /* 0x000000167f607c23 */ /* 0x000fe20008000805 */
[----:B------:R-:W-:Y:S01]  /*b620*/  MOV R127, R97 ;  /* 0x00000061007f7202 */ /* 0x000fe20000000f00 */
[----:B------:R-:W3:Y:S01]  /*b630*/  MUFU.EX2 R36, R36 ;  /* 0x0000002400247308 */ /* 0x000ee20000000800 */
[----:B------:R-:W-:Y:S01]  /*b640*/  @!P4 FMUL R38, R38, 0.5 ;  /* 0x3f0000002626c820 */ /* 0x000fe20000400000 */
[----:B--2---:R-:W-:Y:S01]  /*b650*/  @!P3 FMUL R54, R54, R54 ;  /* 0x000000363636b220 */ /* 0x004fe20000400000 */
[----:B------:R-:W-:Y:S01]  /*b660*/  FSETP.GEU.AND P3, PT, R57, -126, PT ;  /* 0xc2fc00003900780b */ /* 0x000fe20003f6e000 */
[--C-:B------:R-:W-:Y:S01]  /*b670*/  FFMA R97, R120, UR22, -R9.reuse ;  /* 0x0000001678617c23 */ /* 0x100fe20008000809 */
[----:B------:R-:W-:Y:S01]  /*b680*/  MOV R120, R98 ;  /* 0x0000006200787202 */ /* 0x000fe20000000f00 */
[----:B------:R-:W-:Y:S01]  /*b690*/  FFMA R98, R121, UR22, -R9 ;  /* 0x0000001679627c23 */ /* 0x000fe20008000809 */
[----:B------:R-:W-:Y:S01]  /*b6a0*/  IMAD.MOV.U32 R121, RZ, RZ, R102 ;  /* 0x000000ffff797224 */ /* 0x000fe200078e0066 */
[----:B------:R-:W2:Y:S01]  /*b6b0*/  MUFU.EX2 R38, R38 ;  /* 0x0000002600267308 */ /* 0x000ea20000000800 */
[----:B-1----:R-:W-:Y:S01]  /*b6c0*/  @!P6 FMUL R35, R35, R35 ;  /* 0x000000232323e220 */ /* 0x002fe20000400000 */
[----:B------:R-:W-:-:S02]  /*b6d0*/  FSETP.GEU.AND P6, PT, R39, -126, PT ;  /* 0xc2fc00002700780b */ /* 0x000fc40003fce000 */
[----:B------:R-:W-:Y:S01]  /*b6e0*/  MOV R102, R99 ;  /* 0x0000006300667202 */ /* 0x000fe20000000f00 */
[----:B------:R-:W-:Y:S01]  /*b6f0*/  FFMA R99, R124, UR22, -R9 ;  /* 0x000000167c637c23 */ /* 0x000fe20008000809 */
[----:B------:R-:W-:Y:S01]  /*b700*/  MOV R124, R101 ;  /* 0x00000065007c7202 */ /* 0x000fe20000000f00 */
[--C-:B------:R-:W-:Y:S01]  /*b710*/  FFMA R101, R130, UR22, -R5.reuse ;  /* 0x0000001682657c23 */ /* 0x100fe20008000805 */
[----:B------:R-:W-:Y:S01]  /*b720*/  @!P3 FMUL R57, R57, 0.5 ;  /* 0x3f0000003939b820 */ /* 0x000fe20000400000 */
[----:B---3--:R-:W-:Y:S01]  /*b730*/  @!P5 FMUL R36, R36, R36 ;  /* 0x000000242424d220 */ /* 0x008fe20000400000 */
[----:B------:R-:W-:Y:S01]  /*b740*/  FSETP.GEU.AND P5, PT, R40, -126, PT ;  /* 0xc2fc00002800780b */ /* 0x000fe20003fae000 */
[--C-:B------:R-:W-:Y:S01]  /*b750*/  FFMA R104, R135, UR22, -R5.reuse ;  /* 0x0000001687687c23 */ /* 0x100fe20008000805 */
[----:B------:R-:W-:Y:S02]  /*b760*/  MOV R125, R103 ;  /* 0x00000067007d7202 */ /* 0x000fe40000000f00 */
[----:B------:R-:W1:Y:S01]  /*b770*/  MUFU.EX2 R57, R57 ;  /* 0x0000003900397308 */ /* 0x000e620000000800 */
[----:B------:R-:W-:Y:S01]  /*b780*/  @!P6 FMUL R39, R39, 0.5 ;  /* 0x3f0000002727e820 */ /* 0x000fe20000400000 */
[----:B------:R-:W-:Y:S01]  /*b790*/  MOV R130, R102 ;  /* 0x0000006600827202 */ /* 0x000fe20000000f00 */
[----:B--2---:R-:W-:Y:S01]  /*b7a0*/  @!P4 FMUL R38, R38, R38 ;  /* 0x000000262626c220 */ /* 0x004fe20000400000 */
[----:B------:R-:W-:Y:S01]  /*b7b0*/  FSETP.GEU.AND P4, PT, R47, -126, PT ;  /* 0xc2fc00002f00780b */ /* 0x000fe20003f8e000 */
[----:B------:R-:W-:-:S04]  /*b7c0*/  FFMA R102, R131, UR22, -R5 ;  /* 0x0000001683667c23 */ /* 0x000fc80008000805 */
[----:B------:R-:W-:Y:S01]  /*b7d0*/  @!P5 FMUL R40, R40, 0.5 ;  /* 0x3f0000002828d820 */ /* 0x000fe20000400000 */
[----:B------:R-:W-:Y:S02]  /*b7e0*/  WARPGROUP.DEPBAR.LE gsb0, 0x0 ;  /* 0x00008000000079c5 */ /* 0x000fe40000010000 */
[----:B------:R-:W-:Y:S01]  /*b7f0*/  F2FP.F16.F32.PACK_AB R25, R46, R248 ;  /* 0x000000f82e19723e */ /* 0x000fe200000000ff */
[----:B------:R-:W2:Y:S01]  /*b800*/  MUFU.EX2 R39, R39 ;  /* 0x0000002700277308 */ /* 0x000ea20000000800 */
[----:B------:R-:W-:Y:S01]  /*b810*/  F2FP.F16.F32.PACK_AB R27, R42, R43 ;  /* 0x0000002b2a1b723e */ /* 0x000fe200000000ff */
[----:B------:R-:W-:Y:S01]  /*b820*/  FFMA R103, R134, UR22, -R5 ;  /* 0x0000001686677c23 */ /* 0x000fe20008000805 */
[----:B------:R-:W-:Y:S01]  /*b830*/  F2FP.F16.F32.PACK_AB R24, R10, R41 ;  /* 0x000000290a18723e */ /* 0x000fe200000000ff */
[----:B------:R-:W-:Y:S01]  /*b840*/  @!P4 FMUL R47, R47, 0.5 ;  /* 0x3f0000002f2fc820 */ /* 0x000fe20000400000 */
[----:B------:R-:W-:Y:S01]  /*b850*/  F2FP.F16.F32.PACK_AB R26, R12, R11 ;  /* 0x0000000b0c1a723e */ /* 0x000fe200000000ff */
[----:B-1----:R-:W-:Y:S01]  /*b860*/  @!P3 FMUL R57, R57, R57 ;  /* 0x000000393939b220 */ /* 0x002fe20000400000 */
[----:B------:R-:W-:Y:S01]  /*b870*/  FSETP.GEU.AND P3, PT, R63, -126, PT ;  /* 0xc2fc00003f00780b */ /* 0x000fe20003f6e000 */
[----:B------:R-:W1:Y:S01]  /*b880*/  MUFU.EX2 R40, R40 ;  /* 0x0000002800287308 */ /* 0x000e620000000800 */
[----:B------:R-:W-:Y:S01]  /*b890*/  WARPGROUP.ARRIVE ;  /* 0x00000000000079c5 */ /* 0x000fe20000000000 */
[--C-:B------:R-:W-:Y:S01]  /*b8a0*/  FFMA R105, R128, UR22, -R9.reuse ;  /* 0x0000001680697c23 */ /* 0x100fe20008000809 */
[--C-:B------:R-:W-:Y:S01]  /*b8b0*/  FFMA R107, R132, UR22, -R9.reuse ;  /* 0x00000016846b7c23 */ /* 0x100fe20008000809 */
[----:B------:R-:W-:Y:S01]  /*b8c0*/  FFMA R108, R133, UR22, -R9 ;  /* 0x00000016856c7c23 */ /* 0x000fe20008000809 */
[----:B------:R-:W3:Y:S02]  /*b8d0*/  LDL.LU R131, [R1+0x14] ;  /* 0x0000140001837983 */ /* 0x000ee40000300800 */
[----:B------:R-:W-:Y:S01]  /*b8e0*/  HGMMA.64x192x16.F32 R152, R24, gdesc[UR8].tnspB, R152, gsb0 ;  /* 0x42e0000818987df0 */ /* 0x000fe20008000898 */
[----:B------:R-:W-:Y:S01]  /*b8f0*/  UMOV UR10, UR8 ;  /* 0x00000008000a7c82 */ /* 0x000fe20008000000 */
[----:B------:R-:W-:Y:S01]  /*b900*/  UMOV UR11, 0x40000040 ;  /* 0x40000040000b7882 */ /* 0x000fe20000000000 */
[----:B------:R-:W-:Y:S01]  /*b910*/  UIADD3 UR8, UR6, 0x200, URZ ;  /* 0x0000020006087890 */ /* 0x000fe2000fffe03f */
[----:B--2---:R-:W-:Y:S01]  /*b920*/  @!P6 FMUL R39, R39, R39 ;  /* 0x000000272727e220 */ /* 0x004fe20000400000 */
[----:B------:R-:W-:Y:S01]  /*b930*/  FSETP.GEU.AND P6, PT, R44, -126, PT ;  /* 0xc2fc00002c00780b */ /* 0x000fe20003fce000 */
[----:B------:R-:W2:Y:S01]  /*b940*/  MUFU.EX2 R47, R47 ;  /* 0x0000002f002f7308 */ /* 0x000ea20000000800 */
[----:B------:R-:W-:Y:S01]  /*b950*/  @!P3 FMUL R63, R63, 0.5 ;  /* 0x3f0000003f3fb820 */ /* 0x000fe20000400000 */
[----:B-1----:R-:W-:Y:S01]  /*b960*/  @!P5 FMUL R40, R40, R40 ;  /* 0x000000282828d220 */ /* 0x002fe20000400000 */
[----:B------:R-:W-:-:S05]  /*b970*/  FSETP.GEU.AND P5, PT, R48, -126, PT ;  /* 0xc2fc00003000780b */ /* 0x000fca0003fae000 */
[----:B------:R-:W1:Y:S04]  /*b980*/  MUFU.EX2 R63, R63 ;  /* 0x0000003f003f7308 */ /* 0x000e680000000800 */
[----:B------:R-:W-:Y:S01]  /*b990*/  @!P6 FMUL R44, R44, 0.5 ;  /* 0x3f0000002c2ce820 */ /* 0x000fe20000400000 */
[----:B--2---:R-:W-:-:S03]  /*b9a0*/  @!P4 FMUL R47, R47, R47 ;  /* 0x0000002f2f2fc220 */ /* 0x004fc60000400000 */
[----:B------:R-:W-:Y:S02]  /*b9b0*/  @!P5 FMUL R48, R48, 0.5 ;  /* 0x3f0000003030d820 */ /* 0x000fe40000400000 */
[----:B------:R-:W2:Y:S01]  /*b9c0*/  MUFU.EX2 R44, R44 ;  /* 0x0000002c002c7308 */ /* 0x000ea20000000800 */
[----:B------:R-:W-:Y:S01]  /*b9d0*/  FSETP.GEU.AND P4, PT, R50, -126, PT ;  /* 0xc2fc00003200780b */ /* 0x000fe20003f8e000 */
[----:B-1----:R-:W-:Y:S01]  /*b9e0*/  @!P3 FMUL R63, R63, R63 ;  /* 0x0000003f3f3fb220 */ /* 0x002fe20000400000 */
[----:B------:R-:W-:-:S05]  /*b9f0*/  FSETP.GEU.AND P3, PT, R65, -126, PT ;  /* 0xc2fc00004100780b */ /* 0x000fca0003f6e000 */
[----:B------:R-:W1:Y:S06]  /*ba00*/  MUFU.EX2 R48, R48 ;  /* 0x0000003000307308 */ /* 0x000e6c0000000800 */
[----:B------:R-:W-:Y:S01]  /*ba10*/  @!P4 FMUL R50, R50, 0.5 ;  /* 0x3f0000003232c820 */ /* 0x000fe20000400000 */
[----:B--2---:R-:W-:Y:S01]  /*ba20*/  @!P6 FMUL R44, R44, R44 ;  /* 0x0000002c2c2ce220 */ /* 0x004fe20000400000 */
[----:B------:R-:W-:-:S04]  /*ba30*/  FSETP.GEU.AND P6, PT, R51, -126, PT ;  /* 0xc2fc00003300780b */ /* 0x000fc80003fce000 */
[----:B------:R-:W2:Y:S01]  /*ba40*/  MUFU.EX2 R50, R50 ;  /* 0x0000003200327308 */ /* 0x000ea20000000800 */
[----:B------:R-:W-:Y:S01]  /*ba50*/  @!P3 FMUL R65, R65, 0.5 ;  /* 0x3f0000004141b820 */ /* 0x000fe20000400000 */
[----:B-1----:R-:W-:Y:S01]  /*ba60*/  @!P5 FMUL R48, R48, R48 ;  /* 0x000000303030d220 */ /* 0x002fe20000400000 */
[----:B------:R-:W-:-:S05]  /*ba70*/  FSETP.GEU.AND P5, PT, R52, -126, PT ;  /* 0xc2fc00003400780b */ /* 0x000fca0003fae000 */
[----:B------:R-:W1:Y:S01]  /*ba80*/  MUFU.EX2 R65, R65 ;  /* 0x0000004100417308 */ /* 0x000e620000000800 */
[----:B------:R-:W-:-:S07]  /*ba90*/  @!P6 FMUL R51, R51, 0.5 ;  /* 0x3f0000003333e820 */ /* 0x000fce0000400000 */
[----:B------:R-:W4:Y:S01]  /*baa0*/  MUFU.EX2 R51, R51 ;  /* 0x0000003300337308 */ /* 0x000f220000000800 */
[----:B--2---:R-:W-:Y:S01]  /*bab0*/  @!P4 FMUL R50, R50, R50 ;  /* 0x000000323232c220 */ /* 0x004fe20000400000 */
[----:B------:R-:W-:Y:S01]  /*bac0*/  @!P5 FMUL R52, R52, 0.5 ;  /* 0x3f0000003434d820 */ /* 0x000fe20000400000 */
[----:B------:R-:W-:-:S05]  /*bad0*/  FSETP.GEU.AND P4, PT, R55, -126, PT ;  /* 0xc2fc00003700780b */ /* 0x000fca0003f8e000 */
[----:B------:R-:W2:Y:S01]  /*bae0*/  MUFU.EX2 R52, R52 ;  /* 0x0000003400347308 */ /* 0x000ea20000000800 */
[----:B-1----:R-:W-:Y:S01]  /*baf0*/  @!P3 FMUL R65, R65, R65 ;  /* 0x000000414141b220 */ /* 0x002fe20000400000 */
[----:B------:R-:W-:-:S06]  /*bb00*/  FSETP.GEU.AND P3, PT, R69, -126, PT ;  /* 0xc2fc00004500780b */ /* 0x000fcc0003f6e000 */
[----:B------:R-:W-:Y:S01]  /*bb10*/  @!P4 FMUL R55, R55, 0.5 ;  /* 0x3f0000003737c820 */ /* 0x000fe20000400000 */
[----:B----4-:R-:W-:Y:S01]  /*bb20*/  @!P6 FMUL R51, R51, R51 ;  /* 0x000000333333e220 */ /* 0x010fe20000400000 */
[----:B------:R-:W-:-:S04]  /*bb30*/  FSETP.GEU.AND P6, PT, R53, -126, PT ;  /* 0xc2fc00003500780b */ /* 0x000fc80003fce000 */
[----:B------:R-:W1:Y:S01]  /*bb40*/  MUFU.EX2 R55, R55 ;  /* 0x0000003700377308 */ /* 0x000e620000000800 */
[----:B------:R-:W-:Y:S01]  /*bb50*/  @!P3 FMUL R69, R69, 0.5 ;  /* 0x3f0000004545b820 */ /* 0x000fe20000400000 */
[----:B--2---:R-:W-:Y:S01]  /*bb60*/  @!P5 FMUL R52, R52, R52 ;  /* 0x000000343434d220 */ /* 0x004fe20000400000 */
[----:B------:R-:W-:-:S05]  /*bb70*/  FSETP.GEU.AND P5, PT, R56, -126, PT ;  /* 0xc2fc00003800780b */ /* 0x000fca0003fae000 */
[----:B------:R-:W2:Y:S01]  /*bb80*/  MUFU.EX2 R69, R69 ;  /* 0x0000004500457308 */ /* 0x000ea20000000800 */
[----:B------:R-:W-:-:S07]  /*bb90*/  @!P6 FMUL R53, R53, 0.5 ;  /* 0x3f0000003535e820 */ /* 0x000fce0000400000 */
[----:B------:R-:W4:Y:S01]  /*bba0*/  MUFU.EX2 R53, R53 ;  /* 0x0000003500357308 */ /* 0x000f220000000800 */
[----:B------:R-:W-:Y:S01]  /*bbb0*/  @!P5 FMUL R56, R56, 0.5 ;  /* 0x3f0000003838d820 */ /* 0x000fe20000400000 */
[----:B-1----:R-:W-:Y:S01]  /*bbc0*/  @!P4 FMUL R55, R55, R55 ;  /* 0x000000373737c220 */ /* 0x002fe20000400000 */
[----:B------:R-:W-:-:S05]  /*bbd0*/  FSETP.GEU.AND P4, PT, R58, -126, PT ;  /* 0xc2fc00003a00780b */ /* 0x000fca0003f8e000 */
[----:B------:R-:W1:Y:S01]  /*bbe0*/  MUFU.EX2 R56, R56 ;  /* 0x0000003800387308 */ /* 0x000e620000000800 */
[----:B--2---:R-:W-:Y:S01]  /*bbf0*/  @!P3 FMUL R69, R69, R69 ;  /* 0x000000454545b220 */ /* 0x004fe20000400000 */
[----:B------:R-:W-:-:S06]  /*bc00*/  FSETP.GEU.AND P3, PT, R73, -126, PT ;  /* 0xc2fc00004900780b */ /* 0x000fcc0003f6e000 */
[----:B------:R-:W-:Y:S01]  /*bc10*/  @!P4 FMUL R58, R58, 0.5 ;  /* 0x3f0000003a3ac820 */ /* 0x000fe20000400000 */
[----:B----4-:R-:W-:Y:S01]  /*bc20*/  @!P6 FMUL R53, R53, R53 ;  /* 0x000000353535e220 */ /* 0x010fe20000400000 */
        /* <DEDUP_REMOVED lines=8> */
[----:B------:R-:W-:Y:S01]  /*bcb0*/  @!P5 FMUL R60, R60, 0.5 ;  /* 0x3f0000003c3cd820 */ /* 0x000fe20000400000 */
[----:B--2---:R-:W-:Y:S01]  /*bcc0*/  @!P4 FMUL R58, R58, R58 ;  /* 0x0000003a3a3ac220 */ /* 0x004fe20000400000 */
        /* <DEDUP_REMOVED lines=26> */
[----:B------:R-:W-:Y:S01]  /*be70*/  FSETP.GEU.AND P5, PT, R68, -126, PT ;  /* 0xc2fc00004400780b */ /* 0x000fe20003fae000 */
[----:B------:R-:W-:Y:S02]  /*be80*/  WARPGROUP.DEPBAR.LE gsb0, 0x0 ;  /* 0x00008000000079c5 */ /* 0x000fe40000010000 */
[----:B------:R-:W-:-:S03]  /*be90*/  F2FP.F16.F32.PACK_AB R25, R14, R13 ;  /* 0x0000000d0e19723e */ /* 0x000fc600000000ff */
[----:B------:R-:W-:Y:S01]  /*bea0*/  @!P6 FMUL R67, R67, 0.5 ;  /* 0x3f0000004343e820 */ /* 0x000fe20000400000 */
[----:B------:R-:W-:Y:S01]  /*beb0*/  F2FP.F16.F32.PACK_AB R27, R16, R15 ;  /* 0x0000000f101b723e */ /* 0x000fe200000000ff */
[----:B------:R-:W1:Y:S01]  /*bec0*/  MUFU.EX2 R81, R81 ;  /* 0x0000005100517308 */ /* 0x000e620000000800 */
[----:B------:R-:W-:Y:S02]  /*bed0*/  F2FP.F16.F32.PACK_AB R24, R17, R19 ;  /* 0x000000131118723e */ /* 0x000fe400000000ff */
[----:B------:R-:W-:Y:S02]  /*bee0*/  F2FP.F16.F32.PACK_AB R26, R18, R20 ;  /* 0x00000014121a723e */ /* 0x000fe400000000ff */
[----:B------:R-:W-:Y:S01]  /*bef0*/  @!P5 FMUL R68, R68, 0.5 ;  /* 0x3f0000004444d820 */ /* 0x000fe20000400000 */
[----:B--2---:R-:W-:Y:S01]  /*bf00*/  @!P4 FMUL R66, R66, R66 ;  /* 0x000000424242c220 */ /* 0x004fe20000400000 */
[C---:B------:R-:W-:Y:S01]  /*bf10*/  FSETP.GEU.AND P4, PT, R70.reuse, -126, PT ;  /* 0xc2fc00004600780b */ /* 0x040fe20003f8e000 */
[----:B------:R-:W-:Y:S01]  /*bf20*/  WARPGROUP.ARRIVE ;  /* 0x00000000000079c5 */ /* 0x000fe20000000000 */
[----:B------:R-:W2:Y:S05]  /*bf30*/  MUFU.EX2 R67, R67 ;  /* 0x0000004300437308 */ /* 0x000eaa0000000800 */
[----:B------:R-:W-:Y:S01]  /*bf40*/  HGMMA.64x192x16.F32 R152, R24, gdesc[UR8].tnspB, R152, gsb0 ;  /* 0x42e0000818987df0 */ /* 0x000fe20008000898 */
[----:B------:R-:W-:Y:S01]  /*bf50*/  UMOV UR10, UR8 ;  /* 0x00000008000a7c82 */ /* 0x000fe20008000000 */
[----:B------:R-:W-:Y:S01]  /*bf60*/  UMOV UR11, 0x40000040 ;  /* 0x40000040000b7882 */ /* 0x000fe20000000000 */
[----:B------:R-:W-:Y:S01]  /*bf70*/  UIADD3 UR8, UR6, 0x280, URZ ;  /* 0x0000028006087890 */ /* 0x000fe2000fffe03f */
[----:B------:R-:W4:Y:S01]  /*bf80*/  MUFU.EX2 R68, R68 ;  /* 0x0000004400447308 */ /* 0x000f220000000800 */
[----:B-1----:R-:W-:Y:S01]  /*bf90*/  @!P3 FMUL R81, R81, R81 ;  /* 0x000000515151b220 */ /* 0x002fe20000400000 */
[----:B------:R-:W-:Y:S01]  /*bfa0*/  @!P4 FMUL R70, R70, 0.5 ;  /* 0x3f0000004646c820 */ /* 0x000fe20000400000 */
[----:B------:R-:W-:Y:S01]  /*bfb0*/  FSETP.GEU.AND P3, PT, R85, -126, PT ;  /* 0xc2fc00005500780b */ /* 0x000fe20003f6e000 */
[----:B--2---:R-:W-:Y:S01]  /*bfc0*/  @!P6 FMUL R67, R67, R67 ;  /* 0x000000434343e220 */ /* 0x004fe20000400000 */
[----:B------:R-:W-:-:S03]  /*bfd0*/  FSETP.GEU.AND P6, PT, R71, -126, PT ;  /* 0xc2fc00004700780b */ /* 0x000fc60003fce000 */
[----:B------:R-:W1:Y:S08]  /*bfe0*/  MUFU.EX2 R70, R70 ;  /* 0x0000004600467308 */ /* 0x000e700000000800 */
[----:B------:R-:W-:Y:S01]  /*bff0*/  @!P3 FMUL R85, R85, 0.5 ;  /* 0x3f0000005555b820 */ /* 0x000fe20000400000 */
[----:B----4-:R-:W-:Y:S01]  /*c000*/  @!P5 FMUL R68, R68, R68 ;  /* 0x000000444444d220 */ /* 0x010fe20000400000 */
[----:B------:R-:W-:Y:S01]  /*c010*/  FSETP.GEU.AND P5, PT, R72, -126, PT ;  /* 0xc2fc00004800780b */ /* 0x000fe20003fae000 */
[----:B------:R-:W-:-:S03]  /*c020*/  @!P6 FMUL R71, R71, 0.5 ;  /* 0x3f0000004747e820 */ /* 0x000fc60000400000 */
[----:B------:R-:W2:Y:S01]  /*c030*/  MUFU.EX2 R85, R85 ;  /* 0x0000005500557308 */ /* 0x000ea20000000800 */
[----:B-1----:R-:W-:Y:S01]  /*c040*/  @!P4 FMUL R70, R70, R70 ;  /* 0x000000464646c220 */ /* 0x002fe20000400000 */
[----:B------:R-:W-:-:S07]  /*c050*/  FSETP.GEU.AND P4, PT, R74, -126, PT ;  /* 0xc2fc00004a00780b */ /* 0x000fce0003f8e000 */
[----:B------:R-:W-:Y:S01]  /*c060*/  @!P5 FMUL R72, R72, 0.5 ;  /* 0x3f0000004848d820 */ /* 0x000fe20000400000 */
[----:B------:R-:W1:Y:S08]  /*c070*/  MUFU.EX2 R71, R71 ;  /* 0x0000004700477308 */ /* 0x000e700000000800 */
        /* <DEDUP_REMOVED lines=54> */
[----:B------:R-:W-:Y:S01]  /*c3e0*/  FSETP.GEU.AND P6, PT, R87, -126, PT ;  /* 0xc2fc00005700780b */ /* 0x000fe20003fce000 */
[----:B----4-:R-:W-:Y:S01]  /*c3f0*/  @!P5 FMUL R84, R84, R84 ;  /* 0x000000545454d220 */ /* 0x010fe20000400000 */
[----:B------:R-:W-:-:S11]  /*c400*/  FSETP.GEU.AND P5, PT, R88, -126, PT ;  /* 0xc2fc00005800780b */ /* 0x000fd60003fae000 */
[----:B------:R-:W-:Y:S01]  /*c410*/  @!P6 FMUL R87, R87, 0.5 ;  /* 0x3f0000005757e820 */ /* 0x000fe20000400000 */
[----:B-1----:R-:W-:Y:S01]  /*c420*/  @!P4 FMUL R86, R86, R86 ;  /* 0x000000565656c220 */ /* 0x002fe20000400000 */
[----:B------:R-:W-:-:S04]  /*c430*/  FSETP.GEU.AND P4, PT, R90, -126, PT ;  /* 0xc2fc00005a00780b */ /* 0x000fc80003f8e000 */
[----:B------:R-:W1:Y:S01]  /*c440*/  MUFU.EX2 R87, R87 ;  /* 0x0000005700577308 */ /* 0x000e620000000800 */
[----:B------:R-:W-:-:S07]  /*c450*/  @!P5 FMUL R88, R88, 0.5 ;  /* 0x3f0000005858d820 */ /* 0x000fce0000400000 */
[----:B------:R-:W2:Y:S01]  /*c460*/  MUFU.EX2 R88, R88 ;  /* 0x0000005800587308 */ /* 0x000ea20000000800 */
[----:B------:R-:W-:-:S07]  /*c470*/  @!P4 FMUL R90, R90, 0.5 ;  /* 0x3f0000005a5ac820 */ /* 0x000fce0000400000 */
[----:B------:R-:W4:Y:S01]  /*c480*/  MUFU.EX2 R90, R90 ;  /* 0x0000005a005a7308 */ /* 0x000f220000000800 */
[----:B-1----:R-:W-:Y:S01]  /*c490*/  @!P6 FMUL R87, R87, R87 ;  /* 0x000000575757e220 */ /* 0x002fe20000400000 */
[----:B------:R-:W-:Y:S01]  /*c4a0*/  FSETP.GEU.AND P6, PT, R91, -126, PT ;  /* 0xc2fc00005b00780b */ /* 0x000fe20003fce000 */
[----:B------:R-:W-:Y:S02]  /*c4b0*/  WARPGROUP.DEPBAR.LE gsb0, 0x0 ;  /* 0x00008000000079c5 */ /* 0x000fe40000010000 */
[----:B------:R-:W-:Y:S02]  /*c4c0*/  F2FP.F16.F32.PACK_AB R25, R22, R21 ;  /* 0x000000151619723e */ /* 0x000fe400000000ff */
[----:B------:R-:W-:Y:S02]  /*c4d0*/  F2FP.F16.F32.PACK_AB R27, R28, R23 ;  /* 0x000000171c1b723e */ /* 0x000fe400000000ff */
[----:B------:R-:W-:Y:S01]  /*c4e0*/  F2FP.F16.F32.PACK_AB R24, R29, R32 ;  /* 0x000000201d18723e */ /* 0x000fe200000000ff */
[----:B--2---:R-:W-:Y:S01]  /*c4f0*/  @!P5 FMUL R88, R88, R88 ;  /* 0x000000585858d220 */ /* 0x004fe20000400000 */
[----:B------:R-:W-:-:S02]  /*c500*/  F2FP.F16.F32.PACK_AB R26, R30, R31 ;  /* 0x0000001f1e1a723e */ /* 0x000fc400000000ff */
[----:B------:R-:W-:Y:S02]  /*c510*/  FSETP.GEU.AND P5, PT, R92, -126, PT ;  /* 0xc2fc00005c00780b */ /* 0x000fe40003fae000 */
[----:B------:R-:W-:Y:S01]  /*c520*/  WARPGROUP.ARRIVE ;  /* 0x00000000000079c5 */ /* 0x000fe20000000000 */
[----:B------:R-:W-:Y:S01]  /*c530*/  @!P6 FMUL R91, R91, 0.5 ;  /* 0x3f0000005b5be820 */ /* 0x000fe20000400000 */
[----:B----4-:R-:W-:Y:S01]  /*c540*/  @!P4 FMUL R90, R90, R90 ;  /* 0x0000005a5a5ac220 */ /* 0x010fe20000400000 */
[----:B------:R-:W-:-:S03]  /*c550*/  FSETP.GEU.AND P4, PT, R94, -126, PT ;  /* 0xc2fc00005e00780b */ /* 0x000fc60003f8e000 */
[----:B------:R-:W-:Y:S01]  /*c560*/  HGMMA.64x192x16.F32 R152, R24, gdesc[UR8].tnspB, R152, gsb0 ;  /* 0x42e0000818987df0 */ /* 0x000fe20008000898 */
[----:B------:R-:W-:Y:S01]  /*c570*/  UMOV UR10, UR8 ;  /* 0x00000008000a7c82 */ /* 0x000fe20008000000 */
[----:B------:R-:W-:Y:S01]  /*c580*/  UMOV UR11, 0x40000040 ;  /* 0x40000040000b7882 */ /* 0x000fe20000000000 */
[----:B------:R-:W-:Y:S01]  /*c590*/  UIADD3 UR8, UR6, 0x300, URZ ;  /* 0x0000030006087890 */ /* 0x000fe2000fffe03f */
[----:B------:R-:W1:Y:S01]  /*c5a0*/  MUFU.EX2 R91, R91 ;  /* 0x0000005b005b7308 */ /* 0x000e620000000800 */
[----:B------:R-:W-:-:S05]  /*c5b0*/  @!P5 FMUL R92, R92, 0.5 ;  /* 0x3f0000005c5cd820 */ /* 0x000fca0000400000 */
[----:B------:R-:W-:Y:S02]  /*c5c0*/  @!P4 FMUL R94, R94, 0.5 ;  /* 0x3f0000005e5ec820 */ /* 0x000fe40000400000 */
[----:B------:R-:W2:Y:S08]  /*c5d0*/  MUFU.EX2 R92, R92 ;  /* 0x0000005c005c7308 */ /* 0x000eb00000000800 */
[----:B------:R-:W4:Y:S01]  /*c5e0*/  MUFU.EX2 R94, R94 ;  /* 0x0000005e005e7308 */ /* 0x000f220000000800 */
[----:B-1----:R-:W-:Y:S01]  /*c5f0*/  @!P6 FMUL R91, R91, R91 ;  /* 0x0000005b5b5be220 */ /* 0x002fe20000400000 */
[----:B------:R-:W-:Y:S01]  /*c600*/  FSETP.GEU.AND P6, PT, R95, -126, PT ;  /* 0xc2fc00005f00780b */ /* 0x000fe20003fce000 */
[----:B--2---:R-:W-:Y:S01]  /*c610*/  @!P5 FMUL R92, R92, R92 ;  /* 0x0000005c5c5cd220 */ /* 0x004fe20000400000 */
[----:B------:R-:W-:-:S11]  /*c620*/  FSETP.GEU.AND P5, PT, R96, -126, PT ;  /* 0xc2fc00006000780b */ /* 0x000fd60003fae000 */
[----:B------:R-:W-:Y:S01]  /*c630*/  @!P6 FMUL R95, R95, 0.5 ;  /* 0x3f0000005f5fe820 */ /* 0x000fe20000400000 */
[----:B----4-:R-:W-:Y:S01]  /*c640*/  @!P4 FMUL R94, R94, R94 ;  /* 0x0000005e5e5ec220 */ /* 0x010fe20000400000 */
        /* <DEDUP_REMOVED lines=8> */
[----:B--2---:R-:W-:Y:S01]  /*c6d0*/  @!P5 FMUL R96, R96, R96 ;  /* 0x000000606060d220 */ /* 0x004fe20000400000 */
[----:B------:R-:W-:-:S11]  /*c6e0*/  FSETP.GEU.AND P5, PT, R100, -126, PT ;  /* 0xc2fc00006400780b */ /* 0x000fd60003fae000 */
[----:B------:R-:W-:Y:S01]  /*c6f0*/  @!P6 FMUL R99, R99, 0.5 ;  /* 0x3f0000006363e820 */ /* 0x000fe20000400000 */
[----:B----4-:R-:W-:-:S05]  /*c700*/  @!P4 FMUL R98, R98, R98 ;  /* 0x000000626262c220 */ /* 0x010fca0000400000 */
[----:B------:R-:W1:Y:S01]  /*c710*/  MUFU.EX2 R99, R99 ;  /* 0x0000006300637308 */ /* 0x000e620000000800 */
[----:B------:R-:W-:-:S07]  /*c720*/  @!P5 FMUL R100, R100, 0.5 ;  /* 0x3f0000006464d820 */ /* 0x000fce0000400000 */
[----:B------:R-:W2:Y:S01]  /*c730*/  MUFU.EX2 R100, R100 ;  /* 0x0000006400647308 */ /* 0x000ea20000000800 */
[----:B-1----:R-:W-:Y:S01]  /*c740*/  @!P6 FMUL R99, R99, R99 ;  /* 0x000000636363e220 */ /* 0x002fe20000400000 */
[----:B--2---:R-:W-:Y:S01]  /*c750*/  @!P5 FMUL R100, R100, R100 ;  /* 0x000000646464d220 */ /* 0x004fe20000400000 */
[----:B------:R-:W-:Y:S02]  /*c760*/  WARPGROUP.DEPBAR.LE gsb0, 0x0 ;  /* 0x00008000000079c5 */ /* 0x000fe40000010000 */
[----:B------:R-:W-:Y:S02]  /*c770*/  F2FP.F16.F32.PACK_AB R25, R34, R33 ;  /* 0x000000212219723e */ /* 0x000fe400000000ff */
[----:B------:R-:W-:Y:S02]  /*c780*/  F2FP.F16.F32.PACK_AB R27, R36, R35 ;  /* 0x00000023241b723e */ /* 0x000fe400000000ff */
[----:B------:R-:W-:Y:S02]  /*c790*/  F2FP.F16.F32.PACK_AB R24, R38, R37 ;  /* 0x000000252618723e */ /* 0x000fe400000000ff */
[----:B------:R-:W-:-:S04]  /*c7a0*/  F2FP.F16.F32.PACK_AB R26, R40, R39 ;  /* 0x00000027281a723e */ /* 0x000fc800000000ff */
[----:B------:R-:W-:-:S06]  /*c7b0*/  WARPGROUP.ARRIVE ;  /* 0x00000000000079c5 */ /* 0x000fcc0000000000 */
[----:B------:R-:W-:Y:S01]  /*c7c0*/  HGMMA.64x192x16.F32 R152, R24, gdesc[UR8].tnspB, R152, gsb0 ;  /* 0x42e0000818987df0 */ /* 0x000fe20008000898 */
[----:B------:R-:W-:Y:S01]  /*c7d0*/  UMOV UR10, UR8 ;  /* 0x00000008000a7c82 */ /* 0x000fe20008000000 */
[----:B------:R-:W-:Y:S01]  /*c7e0*/  UMOV UR11, 0x40000040 ;  /* 0x40000040000b7882 */ /* 0x000fe20000000000 */
[----:B------:R-:W-:Y:S01]  /*c7f0*/  UIADD3 UR8, UR6, 0x380, URZ ;  /* 0x0000038006087890 */ /* 0x000fe2000fffe03f */
[----:B------:R-:W-:Y:S02]  /*c800*/  WARPGROUP.DEPBAR.LE gsb0, 0x0 ;  /* 0x00008000000079c5 */ /* 0x000fe40000010000 */
[----:B------:R-:W-:Y:S02]  /*c810*/  F2FP.F16.F32.PACK_AB R25, R47, R45 ;  /* 0x0000002d2f19723e */ /* 0x000fe400000000ff */
[----:B------:R-:W-:Y:S02]  /*c820*/  F2FP.F16.F32.PACK_AB R27, R48, R44 ;  /* 0x0000002c301b723e */ /* 0x000fe400000000ff */
[----:B------:R-:W-:-:S02]  /*c830*/  F2FP.F16.F32.PACK_AB R24, R50, R49 ;  /* 0x000000313218723e */ /* 0x000fc400000000ff */
        /* <DEDUP_REMOVED lines=55> */
[----:B------:R-:W-:Y:S02]  /*cbb0*/  FSETP.GEU.AND P4, PT, R102, -126, PT ;  /* 0xc2fc00006600780b */ /* 0x000fe40003f8e000 */
[----:B------:R-:W-:Y:S02]  /*cbc0*/  FSETP.GEU.AND P6, PT, R103, -126, PT ;  /* 0xc2fc00006700780b */ /* 0x000fe40003fce000 */
[----:B------:R-:W-:Y:S01]  /*cbd0*/  FSETP.GEU.AND P5, PT, R104, -126, PT ;  /* 0xc2fc00006800780b */ /* 0x000fe20003fae000 */
[----:B------:R-:W-:-:S08]  /*cbe0*/  @!P3 FMUL R101, R101, 0.5 ;  /* 0x3f0000006565b820 */ /* 0x000fd00000400000 */
[----:B------:R-:W-:Y:S02]  /*cbf0*/  @!P4 FMUL R102, R102, 0.5 ;  /* 0x3f0000006666c820 */ /* 0x000fe40000400000 */
[----:B------:R-:W-:Y:S02]  /*cc00*/  @!P6 FMUL R103, R103, 0.5 ;  /* 0x3f0000006767e820 */ /* 0x000fe40000400000 */
[----:B------:R-:W-:Y:S01]  /*cc10*/  @!P5 FMUL R104, R104, 0.5 ;  /* 0x3f0000006868d820 */ /* 0x000fe20000400000 */
[----:B------:R-:W1:Y:S08]  /*cc20*/  MUFU.EX2 R101, R101 ;  /* 0x0000006500657308 */ /* 0x000e700000000800 */
[----:B------:R-:W2:Y:S08]  /*cc30*/  MUFU.EX2 R102, R102 ;  /* 0x0000006600667308 */ /* 0x000eb00000000800 */
[----:B------:R-:W4:Y:S08]  /*cc40*/  MUFU.EX2 R103, R103 ;  /* 0x0000006700677308 */ /* 0x000f300000000800 */
[----:B------:R-:W5:Y:S01]  /*cc50*/  MUFU.EX2 R104, R104 ;  /* 0x0000006800687308 */ /* 0x000f620000000800 */
[----:B------:R-:W-:-:S02]  /*cc60*/  IMAD.MOV.U32 R134, RZ, RZ, R106 ;  /* 0x000000ffff867224 */ /* 0x000fc400078e006a */
[----:B------:R-:W-:Y:S01]  /*cc70*/  FFMA R106, R129, UR22, -R9 ;  /* 0x00000016816a7c23 */ /* 0x000fe20008000809 */
[----:B-1----:R-:W-:Y:S01]  /*cc80*/  @!P3 FMUL R101, R101, R101 ;  /* 0x000000656565b220 */ /* 0x002fe20000400000 */
[----:B--2---:R-:W-:Y:S01]  /*cc90*/  @!P4 FMUL R102, R102, R102 ;  /* 0x000000666666c220 */ /* 0x004fe20000400000 */
[----:B------:R-:W-:Y:S02]  /*cca0*/  FSETP.GEU.AND P3, PT, R105, -126, PT ;  /* 0xc2fc00006900780b */ /* 0x000fe40003f6e000 */
[----:B------:R-:W-:Y:S01]  /*ccb0*/  FSETP.GEU.AND P4, PT, R106, -126, PT ;  /* 0xc2fc00006a00780b */ /* 0x000fe20003f8e000 */
[----:B----4-:R-:W-:Y:S01]  /*ccc0*/  @!P6 FMUL R103, R103, R103 ;  /* 0x000000676767e220 */ /* 0x010fe20000400000 */
[----:B------:R-:W-:Y:S01]  /*ccd0*/  FSETP.GEU.AND P6, PT, R107, -126, PT ;  /* 0xc2fc00006b00780b */ /* 0x000fe20003fce000 */
[----:B-----5:R-:W-:Y:S01]  /*cce0*/  @!P5 FMUL R104, R104, R104 ;  /* 0x000000686868d220 */ /* 0x020fe20000400000 */
[----:B------:R-:W-:-:S07]  /*ccf0*/  FSETP.GEU.AND P5, PT, R108, -126, PT ;  /* 0xc2fc00006c00780b */ /* 0x000fce0003fae000 */
[----:B------:R-:W-:Y:S02]  /*cd00*/  @!P3 FMUL R105, R105, 0.5 ;  /* 0x3f0000006969b820 */ /* 0x000fe40000400000 */
[----:B------:R-:W-:Y:S02]  /*cd10*/  @!P4 FMUL R106, R106, 0.5 ;  /* 0x3f0000006a6ac820 */ /* 0x000fe40000400000 */
[----:B------:R-:W-:Y:S02]  /*cd20*/  @!P6 FMUL R107, R107, 0.5 ;  /* 0x3f0000006b6be820 */ /* 0x000fe40000400000 */
[----:B------:R-:W1:Y:S01]  /*cd30*/  MUFU.EX2 R105, R105 ;  /* 0x0000006900697308 */ /* 0x000e620000000800 */
[----:B------:R-:W-:-:S07]  /*cd40*/  @!P5 FMUL R108, R108, 0.5 ;  /* 0x3f0000006c6cd820 */ /* 0x000fce0000400000 */
[----:B------:R-:W2:Y:S08]  /*cd50*/  MUFU.EX2 R106, R106 ;  /* 0x0000006a006a7308 */ /* 0x000eb00000000800 */
[----:B------:R-:W4:Y:S01]  /*cd60*/  MUFU.EX2 R107, R107 ;  /* 0x0000006b006b7308 */ /* 0x000f220000000800 */
[----:B------:R-:W-:Y:S02]  /*cd70*/  WARPGROUP.DEPBAR.LE gsb0, 0x0 ;  /* 0x00008000000079c5 */ /* 0x000fe40000010000 */
[----:B------:R-:W-:-:S02]  /*cd80*/  F2FP.F16.F32.PACK_AB R25, R94, R93 ;  /* 0x0000005d5e19723e */ /* 0x000fc400000000ff */
[----:B------:R-:W-:Y:S02]  /*cd90*/  F2FP.F16.F32.PACK_AB R27, R96, R95 ;  /* 0x0000005f601b723e */ /* 0x000fe400000000ff */
[----:B------:R-:W-:Y:S02]  /*cda0*/  F2FP.F16.F32.PACK_AB R24, R98, R97 ;  /* 0x000000616218723e */ /* 0x000fe400000000ff */
[----:B------:R-:W-:-:S04]  /*cdb0*/  F2FP.F16.F32.PACK_AB R26, R100, R99 ;  /* 0x00000063641a723e */ /* 0x000fc800000000ff */
[----:B------:R-:W-:-:S06]  /*cdc0*/  WARPGROUP.ARRIVE ;  /* 0x00000000000079c5 */ /* 0x000fcc0000000000 */
[----:B------:R-:W-:Y:S01]  /*cdd0*/  HGMMA.64x192x16.F32 R152, R24, gdesc[UR8].tnspB, R152, gsb0 ;  /* 0x42e0000818987df0 */ /* 0x000fe20008000898 */
[----:B------:R-:W5:Y:S01]  /*cde0*/  MUFU.EX2 R108, R108 ;  /* 0x0000006c006c7308 */ /* 0x000f620000000800 */
[----:B-1----:R-:W-:Y:S01]  /*cdf0*/  @!P3 FMUL R105, R105, R105 ;  /* 0x000000696969b220 */ /* 0x002fe20000400000 */
[----:B--2---:R-:W-:Y:S01]  /*ce00*/  @!P4 FMUL R106, R106, R106 ;  /* 0x0000006a6a6ac220 */ /* 0x004fe20000400000 */
[----:B----4-:R-:W-:Y:S01]  /*ce10*/  @!P6 FMUL R107, R107, R107 ;  /* 0x0000006b6b6be220 */ /* 0x010fe20000400000 */
[----:B------:R-:W-:Y:S01]  /*ce20*/  UIADD3 UR8, UR6, 0x680, URZ ;  /* 0x0000068006087890 */ /* 0x000fe2000fffe03f */
[----:B-----5:R-:W-:-:S06]  /*ce30*/  @!P5 FMUL R108, R108, R108 ;  /* 0x0000006c6c6cd220 */ /* 0x020fcc0000400000 */
[----:B------:R-:W-:Y:S01]  /*ce40*/  UMOV UR10, UR8 ;  /* 0x00000008000a7c82 */ /* 0x000fe20008000000 */
[----:B------:R-:W-:Y:S01]  /*ce50*/  UMOV UR11, 0x40000040 ;  /* 0x40000040000b7882 */ /* 0x000fe20000000000 */
[--C-:B------:R-:W-:Y:S01]  /*ce60*/  FFMA R109, R138, UR22, -R5.reuse ;  /* 0x000000168a6d7c23 */ /* 0x100fe20008000805 */
[--C-:B------:R-:W-:Y:S01]  /*ce70*/  FFMA R111, R139, UR22, -R5.reuse ;  /* 0x000000168b6f7c23 */ /* 0x100fe20008000805 */
[--C-:B------:R-:W-:Y:S01]  /*ce80*/  FFMA R110, R142, UR22, -R5.reuse ;  /* 0x000000168e6e7c23 */ /* 0x100fe20008000805 */
[----:B------:R-:W-:Y:S02]  /*ce90*/  FFMA R112, R143, UR22, -R5 ;  /* 0x000000168f707c23 */ /* 0x000fe40008000805 */
[----:B------:R-:W-:Y:S02]  /*cea0*/  FSETP.GEU.AND P3, PT, R109, -126, PT ;  /* 0xc2fc00006d00780b */ /* 0x000fe40003f6e000 */
[----:B------:R-:W-:Y:S02]  /*ceb0*/  FSETP.GEU.AND P4, PT, R111, -126, PT ;  /* 0xc2fc00006f00780b */ /* 0x000fe40003f8e000 */
[----:B------:R-:W-:-:S02]  /*cec0*/  FSETP.GEU.AND P6, PT, R110, -126, PT ;  /* 0xc2fc00006e00780b */ /* 0x000fc40003fce000 */
[----:B------:R-:W-:-:S07]  /*ced0*/  FSETP.GEU.AND P5, PT, R112, -126, PT ;  /* 0xc2fc00007000780b */ /* 0x000fce0003fae000 */
[----:B------:R-:W-:Y:S02]  /*cee0*/  @!P3 FMUL R109, R109, 0.5 ;  /* 0x3f0000006d6db820 */ /* 0x000fe40000400000 */
[----:B------:R-:W-:Y:S02]  /*cef0*/  @!P4 FMUL R111, R111, 0.5 ;  /* 0x3f0000006f6fc820 */ /* 0x000fe40000400000 */
[----:B------:R-:W-:Y:S02]  /*cf00*/  @!P6 FMUL R110, R110, 0.5 ;  /* 0x3f0000006e6ee820 */ /* 0x000fe40000400000 */
[----:B------:R-:W-:Y:S01]  /*cf10*/  @!P5 FMUL R112, R112, 0.5 ;  /* 0x3f0000007070d820 */ /* 0x000fe20000400000 */
[----:B------:R-:W1:Y:S08]  /*cf20*/  MUFU.EX2 R109, R109 ;  /* 0x0000006d006d7308 */ /* 0x000e700000000800 */
[----:B------:R-:W2:Y:S08]  /*cf30*/  MUFU.EX2 R111, R111 ;  /* 0x0000006f006f7308 */ /* 0x000eb00000000800 */
[----:B------:R-:W4:Y:S08]  /*cf40*/  MUFU.EX2 R110, R110 ;  /* 0x0000006e006e7308 */ /* 0x000f300000000800 */
[----:B------:R-:W5:Y:S01]  /*cf50*/  MUFU.EX2 R112, R112 ;  /* 0x0000007000707308 */ /* 0x000f620000000800 */
[--C-:B------:R-:W-:Y:S01]  /*cf60*/  FFMA R113, R136, UR22, -R9.reuse ;  /* 0x0000001688717c23 */ /* 0x100fe20008000809 */
[--C-:B------:R-:W-:Y:S01]  /*cf70*/  FFMA R114, R137, UR22, -R9.reuse ;  /* 0x0000001689727c23 */ /* 0x100fe20008000809 */
[--C-:B------:R-:W-:Y:S01]  /*cf80*/  FFMA R115, R140, UR22, -R9.reuse ;  /* 0x000000168c737c23 */ /* 0x100fe20008000809 */
[----:B------:R-:W-:Y:S01]  /*cf90*/  FFMA R116, R141, UR22, -R9 ;  /* 0x000000168d747c23 */ /* 0x000fe20008000809 */
[----:B-1----:R-:W-:Y:S01]  /*cfa0*/  @!P3 FMUL R109, R109, R109 ;  /* 0x0000006d6d6db220 */ /* 0x002fe20000400000 */
[----:B--2---:R-:W-:Y:S01]  /*cfb0*/  @!P4 FMUL R111, R111, R111 ;  /* 0x0000006f6f6fc220 */ /* 0x004fe20000400000 */
[----:B------:R-:W-:Y:S01]  /*cfc0*/  FSETP.GEU.AND P3, PT, R113, -126, PT ;  /* 0xc2fc00007100780b */ /* 0x000fe20003f6e000 */
[----:B----4-:R-:W-:Y:S01]  /*cfd0*/  @!P6 FMUL R110, R110, R110 ;  /* 0x0000006e6e6ee220 */ /* 0x010fe20000400000 */
[----:B------:R-:W-:-:S02]  /*cfe0*/  FSETP.GEU.AND P4, PT, R114, -126, PT ;  /* 0xc2fc00007200780b */ /* 0x000fc40003f8e000 */
[----:B------:R-:W-:Y:S01]  /*cff0*/  FSETP.GEU.AND P6, PT, R115, -126, PT ;  /* 0xc2fc00007300780b */ /* 0x000fe20003fce000 */
[----:B-----5:R-:W-:Y:S01]  /*d000*/  @!P5 FMUL R112, R112, R112 ;  /* 0x000000707070d220 */ /* 0x020fe20000400000 */
[----:B------:R-:W-:-:S07]  /*d010*/  FSETP.GEU.AND P5, PT, R116, -126, PT ;  /* 0xc2fc00007400780b */ /* 0x000fce0003fae000 */
[----:B------:R-:W-:Y:S01]  /*d020*/  @!P3 FMUL R113, R113, 0.5 ;  /* 0x3f0000007171b820 */ /* 0x000fe20000400000 */
[----:B------:R-:W-:Y:S02]  /*d030*/  WARPGROUP.DEPBAR.LE gsb0, 0x0 ;  /* 0x00008000000079c5 */ /* 0x000fe40000010000 */
[----:B------:R-:W-:Y:S02]  /*d040*/  F2FP.F16.F32.PACK_AB R25, R102, R101 ;  /* 0x000000656619723e */ /* 0x000fe400000000ff */
[----:B------:R-:W-:Y:S02]  /*d050*/  F2FP.F16.F32.PACK_AB R27, R104, R103 ;  /* 0x00000067681b723e */ /* 0x000fe400000000ff */
[----:B------:R-:W-:Y:S02]  /*d060*/  F2FP.F16.F32.PACK_AB R24, R106, R105 ;  /* 0x000000696a18723e */ /* 0x000fe400000000ff */
[----:B------:R-:W-:-:S04]  /*d070*/  F2FP.F16.F32.PACK_AB R26, R108, R107 ;  /* 0x0000006b6c1a723e */ /* 0x000fc800000000ff */
[----:B------:R-:W-:-:S06]  /*d080*/  WARPGROUP.ARRIVE ;  /* 0x00000000000079c5 */ /* 0x000fcc0000000000 */
[----:B------:R-:W-:Y:S01]  /*d090*/  HGMMA.64x192x16.F32 R152, R24, gdesc[UR8].tnspB, R152, gsb0 ;  /* 0x42e0000818987df0 */ /* 0x000fe20008000898 */
[----:B------:R-:W-:Y:S01]  /*d0a0*/  @!P4 FMUL R114, R114, 0.5 ;  /* 0x3f0000007272c820 */ /* 0x000fe20000400000 */
[----:B------:R-:W-:Y:S01]  /*d0b0*/  @!P6 FMUL R115, R115, 0.5 ;  /* 0x3f0000007373e820 */ /* 0x000fe20000400000 */
[----:B------:R-:W-:Y:S01]  /*d0c0*/  @!P5 FMUL R116, R116, 0.5 ;  /* 0x3f0000007474d820 */ /* 0x000fe20000400000 */
[----:B------:R-:W1:Y:S08]  /*d0d0*/  MUFU.EX2 R113, R113 ;  /* 0x0000007100717308 */ /* 0x000e700000000800 */
[----:B------:R-:W2:Y:S08]  /*d0e0*/  MUFU.EX2 R114, R114 ;  /* 0x0000007200727308 */ /* 0x000eb00000000800 */
[----:B------:R-:W4:Y:S08]  /*d0f0*/  MUFU.EX2 R115, R115 ;  /* 0x0000007300737308 */ /* 0x000f300000000800 */
[----:B------:R-:W5:Y:S01]  /*d100*/  MUFU.EX2 R116, R116 ;  /* 0x0000007400747308 */ /* 0x000f620000000800 */
[----:B-1----:R-:W-:Y:S01]  /*d110*/  @!P3 FMUL R113, R113, R113 ;  /* 0x000000717171b220 */ /* 0x002fe20000400000 */
[----:B--2---:R-:W-:Y:S01]  /*d120*/  @!P4 FMUL R114, R114, R114 ;  /* 0x000000727272c220 */ /* 0x004fe20000400000 */
[----:B------:R-:W-:Y:S01]  /*d130*/  UIADD3 UR8, UR6, 0x700, URZ ;  /* 0x0000070006087890 */ /* 0x000fe2000fffe03f */
[----:B----4-:R-:W-:Y:S01]  /*d140*/  @!P6 FMUL R115, R115, R115 ;  /* 0x000000737373e220 */ /* 0x010fe20000400000 */
[----:B-----5:R-:W-:-:S05]  /*d150*/  @!P5 FMUL R116, R116, R116 ;  /* 0x000000747474d220 */ /* 0x020fca0000400000 */
[----:B------:R-:W-:Y:S01]  /*d160*/  UMOV UR10, UR8 ;  /* 0x00000008000a7c82 */ /* 0x000fe20008000000 */
[----:B------:R-:W-:Y:S01]  /*d170*/  UMOV UR11, 0x40000040 ;  /* 0x40000040000b7882 */ /* 0x000fe20000000000 */
[----:B---3--:R-:W-:-:S04]  /*d180*/  FFMA R8, R8, R131, R134 ;  /* 0x0000008308087223 */ /* 0x008fc80000000086 */
[----:B------:R-:W-:Y:S01]  /*d190*/  FADD R8, R8, R124 ;  /* 0x0000007c08087221 */ /* 0x000fe20000000000 */
[----:B------:R-:W-:Y:S02]  /*d1a0*/  WARPGROUP.DEPBAR.LE gsb0, 0x0 ;  /* 0x00008000000079c5 */ /* 0x000fe40000010000 */
[----:B------:R-:W-:Y:S02]  /*d1b0*/  F2FP.F16.F32.PACK_AB R25, R111, R109 ;  /* 0x0000006d6f19723e */ /* 0x000fe400000000ff */
[----:B------:R-:W-:Y:S02]  /*d1c0*/  F2FP.F16.F32.PACK_AB R27, R112, R110 ;  /* 0x0000006e701b723e */ /* 0x000fe400000000ff */
[----:B------:R-:W-:Y:S02]  /*d1d0*/  F2FP.F16.F32.PACK_AB R24, R114, R113 ;  /* 0x000000717218723e */ /* 0x000fe400000000ff */
[----:B------:R-:W-:-:S04]  /*d1e0*/  F2FP.F16.F32.PACK_AB R26, R116, R115 ;  /* 0x00000073741a723e */ /* 0x000fc800000000ff */
[----:B------:R-:W-:-:S06]  /*d1f0*/  WARPGROUP.ARRIVE ;  /* 0x00000000000079c5 */ /* 0x000fcc0000000000 */
[----:B------:R-:W-:Y:S01]  /*d200*/  HGMMA.64x192x16.F32 R152, R24, gdesc[UR8].tnspB, R152, gsb0 ;  /* 0x42e0000818987df0 */ /* 0x000fe20008000898 */
[----:B------:R-:W-:Y:S01]  /*d210*/  FADD R8, R8, R120 ;  /* 0x0000007808087221 */ /* 0x000fe20000000000 */
[----:B------:R-:W-:-:S05]  /*d220*/  FFMA R146, R146, UR22, -R5 ;  /* 0x0000001692927c23 */ /* 0x000fca0008000805 */
[----:B------:R-:W-:-:S13]  /*d230*/  FSETP.GEU.AND P3, PT, R146, -126, PT ;  /* 0xc2fc00009200780b */ /* 0x000fda0003f6e000 */
[----:B------:R-:W-:Y:S01]  /*d240*/  @!P3 FMUL R146, R146, 0.5 ;  /* 0x3f0000009292b820 */ /* 0x000fe20000400000 */
[----:B------:R-:W-:Y:S01]  /*d250*/  FFMA R145, R145, UR22, -R9 ;  /* 0x0000001691917c23 */ /* 0x000fe20008000809 */
[----:B------:R-:W-:Y:S02]  /*d260*/  WARPGROUP.DEPBAR.LE gsb0, 0x0 ;  /* 0x00008000000079c5 */ /* 0x000fe40000010000 */
[----:B------:R-:W-:-:S04]  /*d270*/  FADD R24, R125, R130 ;  /* 0x000000827d187221 */ /* 0x000fc80000000000 */
[----:B------:R-:W-:-:S04]  /*d280*/  FADD R24, R24, R121 ;  /* 0x0000007918187221 */ /* 0x000fc80000000000 */
[----:B------:R-:W-:-:S04]  /*d290*/  FADD R24, R24, R127 ;  /* 0x0000007f18187221 */ /* 0x000fc80000000000 */
[----:B------:R-:W-:Y:S01]  /*d2a0*/  FADD R24, R24, R123 ;  /* 0x0000007b18187221 */ /* 0x000fe20000000000 */
[----:B------:R-:W-:-:S03]  /*d2b0*/  FADD R25, R8, R126 ;  /* 0x0000007e08197221 */ /* 0x000fc60000000000 */
[----:B------:R-:W-:Y:S01]  /*d2c0*/  FADD R24, R24, R122 ;  /* 0x0000007a18187221 */ /* 0x000fe20000000000 */
[----:B------:R-:W-:-:S03]  /*d2d0*/  FADD R252, R25, R252 ;  /* 0x000000fc19fc7221 */ /* 0x000fc60000000000 */
[----:B------:R-:W-:-:S04]  /*d2e0*/  FADD R24, R24, R117 ;  /* 0x0000007518187221 */ /* 0x000fc80000000000 */
[----:B------:R-:W-:Y:S02]  /*d2f0*/  FADD R25, R24, R119 ;  /* 0x0000007718197221 */ /* 0x000fe40000000000 */
[----:B------:R-:W2:Y:S04]  /*d300*/  LDL.LU R119, [R1+0x10] ;  /* 0x0000100001777983 */ /* 0x000ea80000300800 */
[----:B------:R-:W3:Y:S01]  /*d310*/  LDL.LU R117, [R1+0xc] ;  /* 0x00000c0001757983 */ /* 0x000ee20000300800 */
[----:B------:R-:W-:-:S04]  /*d320*/  FADD R251, R252, R251 ;  /* 0x000000fbfcfb7221 */ /* 0x000fc80000000000 */
[----:B------:R-:W-:-:S04]  /*d330*/  FADD R250, R251, R250 ;  /* 0x000000fafbfa7221 */ /* 0x000fc80000000000 */
[----:B------:R-:W-:Y:S01]  /*d340*/  FADD R250, R250, R249 ;  /* 0x000000f9fafa7221 */ /* 0x000fe20000000000 */
[----:B------:R-:W-:-:S03]  /*d350*/  FADD R25, R25, R248 ;  /* 0x000000f819197221 */ /* 0x000fc60000000000 */
[----:B------:R-:W-:Y:S01]  /*d360*/  FADD R41, R250, R41 ;  /* 0x00000029fa297221 */ /* 0x000fe20000000000 */
[----:B------:R-:W-:-:S03]  /*d370*/  FADD R46, R25, R46 ;  /* 0x0000002e192e7221 */ /* 0x000fc60000000000 */
[----:B------:R-:W-:Y:S01]  /*d380*/  FADD R10, R41, R10 ;  /* 0x0000000a290a7221 */ /* 0x000fe20000000000 */
[----:B------:R-:W-:-:S03]  /*d390*/  FADD R43, R46, R43 ;  /* 0x0000002b2e2b7221 */ /* 0x000fc60000000000 */
[----:B------:R-:W-:Y:S01]  /*d3a0*/  FADD R11, R10, R11 ;  /* 0x0000000b0a0b7221 */ /* 0x000fe20000000000 */
[----:B------:R-:W-:-:S03]  /*d3b0*/  FFMA R10, R150, UR22, -R5 ;  /* 0x00000016960a7c23 */ /* 0x000fc60008000805 */
[----:B------:R-:W-:Y:S01]  /*d3c0*/  FADD R12, R11, R12 ;  /* 0x0000000c0b0c7221 */ /* 0x000fe20000000000 */
[--C-:B------:R-:W-:Y:S01]  /*d3d0*/  FFMA R11, R151, UR22, -R5.reuse ;  /* 0x00000016970b7c23 */ /* 0x100fe20008000805 */
[----:B------:R-:W-:Y:S01]  /*d3e0*/  FADD R42, R43, R42 ;  /* 0x0000002a2b2a7221 */ /* 0x000fe20000000000 */
[----:B------:R-:W-:Y:S01]  /*d3f0*/  FFMA R8, R147, UR22, -R5 ;  /* 0x0000001693087c23 */ /* 0x000fe20008000805 */
[----:B------:R-:W-:Y:S02]  /*d400*/  FSETP.GEU.AND P6, PT, R10, -126, PT ;  /* 0xc2fc00000a00780b */ /* 0x000fe40003fce000 */
[----:B------:R-:W-:Y:S01]  /*d410*/  FSETP.GEU.AND P5, PT, R11, -126, PT ;  /* 0xc2fc00000b00780b */ /* 0x000fe20003fae000 */
[----:B------:R-:W-:Y:S01]  /*d420*/  FADD R13, R42, R13 ;  /* 0x0000000d2a0d7221 */ /* 0x000fe20000000000 */
[----:B------:R-:W-:Y:S01]  /*d430*/  FADD R12, R12, R19 ;  /* 0x000000130c0c7221 */ /* 0x000fe20000000000 */
[----:B------:R-:W-:Y:S02]  /*d440*/  FSETP.GEU.AND P4, PT, R8, -126, PT ;  /* 0xc2fc00000800780b */ /* 0x000fe40003f8e000 */
[----:B------:R-:W-:Y:S01]  /*d450*/  FADD R14, R13, R14 ;  /* 0x0000000e0d0e7221 */ /* 0x000fe20000000000 */
[----:B------:R-:W-:-:S03]  /*d460*/  FADD R17, R12, R17 ;  /* 0x000000110c117221 */ /* 0x000fc60000000000 */
[----:B------:R-:W-:Y:S01]  /*d470*/  FADD R15, R14, R15 ;  /* 0x0000000f0e0f7221 */ /* 0x000fe20000000000 */
[----:B------:R-:W-:Y:S01]  /*d480*/  FADD R17, R17, R20 ;  /* 0x0000001411117221 */ /* 0x000fe20000000000 */
[----:B------:R-:W-:Y:S02]  /*d490*/  @!P6 FMUL R10, R10, 0.5 ;  /* 0x3f0000000a0ae820 */ /* 0x000fe40000400000 */
[----:B------:R-:W-:Y:S01]  /*d4a0*/  FADD R16, R15, R16 ;  /* 0x000000100f107221 */ /* 0x000fe20000000000 */
[----:B------:R-:W-:Y:S01]  /*d4b0*/  @!P5 FMUL R11, R11, 0.5 ;  /* 0x3f0000000b0bd820 */ /* 0x000fe20000400000 */
[----:B------:R-:W-:Y:S01]  /*d4c0*/  FADD R17, R17, R18 ;  /* 0x0000001211117221 */ /* 0x000fe20000000000 */
[----:B------:R-:W-:Y:S01]  /*d4d0*/  @!P4 FMUL R8, R8, 0.5 ;  /* 0x3f0000000808c820 */ /* 0x000fe20000400000 */
[----:B------:R-:W-:Y:S01]  /*d4e0*/  FADD R21, R16, R21 ;  /* 0x0000001510157221 */ /* 0x000fe20000000000 */
[----:B------:R-:W1:Y:S01]  /*d4f0*/  MUFU.EX2 R5, R146 ;  /* 0x0000009200057308 */ /* 0x000e620000000800 */
[----:B------:R-:W-:-:S02]  /*d500*/  FADD R32, R17, R32 ;  /* 0x0000002011207221 */ /* 0x000fc40000000000 */
[----:B------:R-:W-:Y:S02]  /*d510*/  FADD R22, R21, R22 ;  /* 0x0000001615167221 */ /* 0x000fe40000000000 */
[----:B------:R-:W-:-:S03]  /*d520*/  FADD R32, R32, R29 ;  /* 0x0000001d20207221 */ /* 0x000fc60000000000 */
[----:B------:R-:W4:Y:S01]  /*d530*/  MUFU.EX2 R10, R10 ;  /* 0x0000000a000a7308 */ /* 0x000f220000000800 */
[----:B------:R-:W-:-:S07]  /*d540*/  FADD R23, R22, R23 ;  /* 0x0000001716177221 */ /* 0x000fce0000000000 */
[----:B------:R-:W5:Y:S01]  /*d550*/  MUFU.EX2 R11, R11 ;  /* 0x0000000b000b7308 */ /* 0x000f620000000800 */
[----:B------:R-:W-:-:S07]  /*d560*/  FADD R31, R32, R31 ;  /* 0x0000001f201f7221 */ /* 0x000fce0000000000 */
[----:B------:R-:W5:Y:S01]  /*d570*/  MUFU.EX2 R8, R8 ;  /* 0x0000000800087308 */ /* 0x000f620000000800 */
[----:B------:R-:W-:Y:S01]  /*d580*/  FADD R28, R23, R28 ;  /* 0x0000001c171c7221 */ /* 0x000fe20000000000 */
[----:B------:R-:W-:Y:S01]  /*d590*/  FADD R30, R31, R30 ;  /* 0x0000001e1f1e7221 */ /* 0x000fe20000000000 */
[--C-:B------:R-:W-:Y:S01]  /*d5a0*/  FFMA R12, R144, UR22, -R9.reuse ;  /* 0x00000016900c7c23 */ /* 0x100fe20008000809 */
[--C-:B------:R-:W-:Y:S01]  /*d5b0*/  FFMA R13, R149, UR22, -R9.reuse ;  /* 0x00000016950d7c23 */ /* 0x100fe20008000809 */
[----:B------:R-:W-:Y:S01]  /*d5c0*/  FFMA R14, R148, UR22, -R9 ;  /* 0x00000016940e7c23 */ /* 0x000fe20008000809 */
[----:B------:R-:W-:Y:S01]  /*d5d0*/  FADD R33, R28, R33 ;  /* 0x000000211c217221 */ /* 0x000fe20000000000 */
[----:B------:R-:W-:Y:S01]  /*d5e0*/  FADD R37, R30, R37 ;  /* 0x000000251e257221 */ /* 0x000fe20000000000 */
[----:B-1----:R-:W-:Y:S01]  /*d5f0*/  @!P3 FMUL R5, R5, R5 ;  /* 0x000000050505b220 */ /* 0x002fe20000400000 */
[----:B----4-:R-:W-:Y:S01]  /*d600*/  @!P6 FMUL R10, R10, R10 ;  /* 0x0000000a0a0ae220 */ /* 0x010fe20000400000 */
[----:B-----5:R-:W-:Y:S01]  /*d610*/  @!P5 FMUL R11, R11, R11 ;  /* 0x0000000b0b0bd220 */ /* 0x020fe20000400000 */
[----:B------:R-:W-:Y:S01]  /*d620*/  FADD R34, R33, R34 ;  /* 0x0000002221227221 */ /* 0x000fe20000000000 */
[----:B------:R-:W-:Y:S01]  /*d630*/  FSETP.GEU.AND P3, PT, R12, -126, PT ;  /* 0xc2fc00000c00780b */ /* 0x000fe20003f6e000 */
[----:B------:R-:W-:Y:S01]  /*d640*/  FADD R38, R37, R38 ;  /* 0x0000002625267221 */ /* 0x000fe20000000000 */
[----:B------:R-:W-:-:S02]  /*d650*/  FSETP.GEU.AND P6, PT, R13, -126, PT ;  /* 0xc2fc00000d00780b */ /* 0x000fc40003fce000 */
[----:B------:R-:W-:Y:S01]  /*d660*/  FSETP.GEU.AND P5, PT, R14, -126, PT ;  /* 0xc2fc00000e00780b */ /* 0x000fe20003fae000 */
[----:B------:R-:W-:Y:S01]  /*d670*/  @!P4 FMUL R8, R8, R8 ;  /* 0x000000080808c220 */ /* 0x000fe20000400000 */
[----:B------:R-:W-:Y:S01]  /*d680*/  FSETP.GEU.AND P4, PT, R145, -126, PT ;  /* 0xc2fc00009100780b */ /* 0x000fe20003f8e000 */
[----:B------:R-:W-:Y:S01]  /*d690*/  FADD R35, R34, R35 ;  /* 0x0000002322237221 */ /* 0x000fe20000000000 */
[----:B------:R-:W-:-:S03]  /*d6a0*/  FADD R39, R38, R39 ;  /* 0x0000002726277221 */ /* 0x000fc60000000000 */
[----:B------:R-:W-:Y:S01]  /*d6b0*/  FADD R36, R35, R36 ;  /* 0x0000002423247221 */ /* 0x000fe20000000000 */
[----:B------:R-:W-:Y:S01]  /*d6c0*/  FADD R40, R39, R40 ;  /* 0x0000002827287221 */ /* 0x000fe20000000000 */
[----:B------:R-:W-:Y:S02]  /*d6d0*/  @!P3 FMUL R12, R12, 0.5 ;  /* 0x3f0000000c0cb820 */ /* 0x000fe40000400000 */
[----:B------:R-:W-:Y:S01]  /*d6e0*/  FADD R36, R36, R45 ;  /* 0x0000002d24247221 */ /* 0x000fe20000000000 */
[----:B------:R-:W-:Y:S01]  /*d6f0*/  FADD R49, R40, R49 ;  /* 0x0000003128317221 */ /* 0x000fe20000000000 */
[----:B------:R-:W-:Y:S01]  /*d700*/  @!P6 FMUL R13, R13, 0.5 ;  /* 0x3f0000000d0de820 */ /* 0x000fe20000400000 */
[----:B------:R-:W-:Y:S01]  /*d710*/  @!P5 FMUL R14, R14, 0.5 ;  /* 0x3f0000000e0ed820 */ /* 0x000fe20000400000 */
[----:B------:R-:W-:Y:S01]  /*d720*/  @!P4 FMUL R145, R145, 0.5 ;  /* 0x3f0000009191c820 */ /* 0x000fe20000400000 */
[----:B------:R-:W-:Y:S01]  /*d730*/  FADD R47, R36, R47 ;  /* 0x0000002f242f7221 */ /* 0x000fe20000000000 */
[----:B------:R-:W-:Y:S01]  /*d740*/  FADD R50, R49, R50 ;  /* 0x0000003231327221 */ /* 0x000fe20000000000 */
[----:B------:R-:W1:Y:S02]  /*d750*/  MUFU.EX2 R12, R12 ;  /* 0x0000000c000c7308 */ /* 0x000e640000000800 */
[----:B------:R-:W-:Y:S01]  /*d760*/  FADD R47, R47, R44 ;  /* 0x0000002c2f2f7221 */ /* 0x000fe20000000000 */
[----:B------:R-:W-:-:S05]  /*d770*/  FADD R51, R50, R51 ;  /* 0x0000003332337221 */ /* 0x000fca0000000000 */
[----:B------:R-:W4:Y:S01]  /*d780*/  MUFU.EX2 R9, R145 ;  /* 0x0000009100097308 */ /* 0x000f220000000800 */
[----:B------:R-:W-:Y:S01]  /*d790*/  FADD R47, R47, R48 ;  /* 0x000000302f2f7221 */ /* 0x000fe20000000000 */
[----:B------:R-:W-:-:S06]  /*d7a0*/  FADD R52, R51, R52 ;  /* 0x0000003433347221 */ /* 0x000fcc0000000000 */
[----:B------:R-:W5:Y:S08]  /*d7b0*/  MUFU.EX2 R13, R13 ;  /* 0x0000000d000d7308 */ /* 0x000f700000000800 */
[----:B------:R-:W5:Y:S01]  /*d7c0*/  MUFU.EX2 R14, R14 ;  /* 0x0000000e000e7308 */ /* 0x000f620000000800 */
[----:B------:R-:W-:Y:S01]  /*d7d0*/  FADD R54, R47, R54 ;  /* 0x000000362f367221 */ /* 0x000fe20000000000 */
[----:B------:R-:W-:-:S03]  /*d7e0*/  FADD R57, R52, R57 ;  /* 0x0000003934397221 */ /* 0x000fc60000000000 */
[----:B------:R-:W-:Y:S01]  /*d7f0*/  FADD R54, R54, R55 ;  /* 0x0000003736367221 */ /* 0x000fe20000000000 */
[----:B------:R-:W-:Y:S01]  /*d800*/  FADD R58, R57, R58 ;  /* 0x0000003a393a7221 */ /* 0x000fe20000000000 */
[----:B-1----:R-:W-:Y:S01]  /*d810*/  @!P3 FMUL R12, R12, R12 ;  /* 0x0000000c0c0cb220 */ /* 0x002fe20000400000 */
[----:B----4-:R-:W-:Y:S01]  /*d820*/  @!P4 FMUL R9, R9, R9 ;  /* 0x000000090909c220 */ /* 0x010fe20000400000 */
[----:B------:R-:W-:Y:S01]  /*d830*/  FADD R53, R54, R53 ;  /* 0x0000003536357221 */ /* 0x000fe20000000000 */
[----:B-----5:R-:W-:Y:S01]  /*d840*/  @!P6 FMUL R13, R13, R13 ;  /* 0x0000000d0d0de220 */ /* 0x020fe20000400000 */
[----:B------:R-:W-:Y:S01]  /*d850*/  FADD R59, R58, R59 ;  /* 0x0000003b3a3b7221 */ /* 0x000fe20000000000 */
[----:B------:R-:W-:Y:S01]  /*d860*/  F2FP.F16.F32.PACK_AB R25, R8, R5 ;  /* 0x000000050819723e */ /* 0x000fe200000000ff */
[----:B------:R-:W-:Y:S01]  /*d870*/  FADD R56, R53, R56 ;  /* 0x0000003835387221 */ /* 0x000fe20000000000 */
[----:B------:R-:W-:Y:S01]  /*d880*/  @!P5 FMUL R14, R14, R14 ;  /* 0x0000000e0e0ed220 */ /* 0x000fe20000400000 */
[----:B------:R-:W-:Y:S01]  /*d890*/  FADD R60, R59, R60 ;  /* 0x0000003c3b3c7221 */ /* 0x000fe20000000000 */
[----:B------:R-:W-:Y:S01]  /*d8a0*/  F2FP.F16.F32.PACK_AB R27, R11, R10 ;  /* 0x0000000a0b1b723e */ /* 0x000fe200000000ff */
[----:B------:R-:W-:Y:S01]  /*d8b0*/  UIADD3 UR6, UR6, 0x780, URZ ;  /* 0x0000078006067890 */ /* 0x000fe2000fffe03f */
[----:B------:R-:W-:-:S02]  /*d8c0*/  F2FP.F16.F32.PACK_AB R24, R9, R12 ;  /* 0x0000000c0918723e */ /* 0x000fc400000000ff */
[----:B------:R-:W-:Y:S01]  /*d8d0*/  F2FP.F16.F32.PACK_AB R26, R13, R14 ;  /* 0x0000000e0d1a723e */ /* 0x000fe200000000ff */
[----:B------:R-:W-:Y:S01]  /*d8e0*/  FADD R56, R56, R63 ;  /* 0x0000003f38387221 */ /* 0x000fe20000000000 */
[----:B------:R-:W-:Y:S02]  /*d8f0*/  FADD R65, R60, R65 ;  /* 0x000000413c417221 */ /* 0x000fe40000000000 */
[----:B------:R-:W-:Y:S01]  /*d900*/  WARPGROUP.ARRIVE ;  /* 0x00000000000079c5 */ /* 0x000fe20000000000 */
[----:B------:R-:W-:Y:S01]  /*d910*/  FADD R61, R56, R61 ;  /* 0x0000003d383d7221 */ /* 0x000fe20000000000 */
[----:B------:R-:W-:Y:S01]  /*d920*/  UMOV UR7, 0x40000040 ;  /* 0x4000004000077882 */ /* 0x000fe20000000000 */
[----:B------:R-:W-:Y:S02]  /*d930*/  FADD R66, R65, R66 ;  /* 0x0000004241427221 */ /* 0x000fe40000000000 */
[----:B------:R-:W-:Y:S01]  /*d940*/  FADD R61, R61, R62 ;  /* 0x0000003e3d3d7221 */ /* 0x000fe20000000000 */
[----:B------:R-:W-:Y:S01]  /*d950*/  HGMMA.64x192x16.F32 R152, R24, gdesc[UR4].tnspB, R152, gsb0 ;  /* 0x42e0000418987df0 */ /* 0x000fe20008000898 */
[----:B------:R-:W-:-:S02]  /*d960*/  FADD R67, R66, R67 ;  /* 0x0000004342437221 */ /* 0x000fc40000000000 */
[----:B------:R-:W-:Y:S02]  /*d970*/  FADD R64, R61, R64 ;  /* 0x000000403d407221 */ /* 0x000fe40000000000 */
[----:B------:R-:W-:Y:S02]  /*d980*/  FADD R68, R67, R68 ;  /* 0x0000004443447221 */ /* 0x000fe40000000000 */
[----:B------:R-:W-:Y:S02]  /*d990*/  FADD R69, R64, R69 ;  /* 0x0000004540457221 */ /* 0x000fe40000000000 */
[----:B------:R-:W-:Y:S02]  /*d9a0*/  FADD R73, R68, R73 ;  /* 0x0000004944497221 */ /* 0x000fe40000000000 */
[----:B------:R-:W-:Y:S02]  /*d9b0*/  FADD R70, R69, R70 ;  /* 0x0000004645467221 */ /* 0x000fe40000000000 */
        /* <DEDUP_REMOVED lines=26> */
[----:B------:R-:W-:Y:S01]  /*db60*/  FADD R99, R98, R99 ;  /* 0x0000006362637221 */ /* 0x000fe20000000000 */
[----:B------:R-:W1:Y:S01]  /*db70*/  S2R R120, SR_CgaCtaId ;  /* 0x0000000000787919 */ /* 0x000e620000008800 */
        /* <DEDUP_REMOVED lines=24> */
[----:B--2---:R-:W-:Y:S02]  /*dd00*/  IADD3 R15, R119, 0x1, RZ ;  /* 0x00000001770f7810 */ /* 0x004fe40007ffe0ff */
[----:B------:R-:W-:Y:S02]  /*dd10*/  MOV R119, 0x400 ;  /* 0x0000040000777802 */ /* 0x000fe40000000f00 */
[C---:B------:R-:W-:Y:S02]  /*dd20*/  ISETP.NE.AND P3, PT, R15.reuse, 0x4, PT ;  /* 0x000000040f00780c */ /* 0x040fe40003f65270 */
[----:B-1----:R-:W-:Y:S02]  /*dd30*/  LEA R119, R120, R119, 0x18 ;  /* 0x0000007778777211 */ /* 0x002fe400078ec0ff */
[----:B------:R-:W-:-:S02]  /*dd40*/  SEL R15, R15, RZ, P3 ;  /* 0x000000ff0f0f7207 */ /* 0x000fc40001800000 */
[----:B------:R-:W-:-:S05]  /*dd50*/  IADD3 R119, R119, 0x66020, RZ ;  /* 0x0006602077777810 */ /* 0x000fca0007ffe0ff */
[C---:B------:R-:W-:Y:S01]  /*dd60*/  IMAD R16, R15.reuse, 0x8, R119 ;  /* 0x000000080f107824 */ /* 0x040fe200078e0277 */
[----:B------:R-:W-:Y:S01]  /*dd70*/  IADD3 R15, R15, 0x1, RZ ;  /* 0x000000010f0f7810 */ /* 0x000fe20007ffe0ff */
[----:B------:R-:W-:-:S03]  /*dd80*/  FADD R18, R10, R11 ;  /* 0x0000000b0a127221 */ /* 0x000fc60000000000 */
[----:B------:R-:W-:Y:S01]  /*dd90*/  ISETP.NE.AND P3, PT, R15, 0x4, PT ;  /* 0x000000040f00780c */ /* 0x000fe20003f65270 */
[----:B------:R-:W-:-:S03]  /*dda0*/  FADD R10, R14, R13 ;  /* 0x0000000d0e0a7221 */ /* 0x000fc60000000000 */
[----:B------:R-:W-:Y:S02]  /*ddb0*/  SEL R9, R15, RZ, P3 ;  /* 0x000000ff0f097207 */ /* 0x000fe40001800000 */
[----:B------:R1:W-:Y:S01]  /*ddc0*/  STL [R1+0x14], R10 ;  /* 0x0000140a01007387 */ /* 0x0003e20000100800 */
[----:B------:R-:W-:-:S03]  /*ddd0*/  PRMT R16, RZ, 0x654, R16 ;  /* 0x00000654ff107816 */ /* 0x000fc60000000010 */
[----:B------:R1:W-:Y:S01]  /*dde0*/  STL [R1+0x10], R9 ;  /* 0x0000100901007387 */ /* 0x0003e20000100800 */
[----:B------:R-:W-:Y:S02]  /*ddf0*/  WARPGROUP.DEPBAR.LE gsb0, 0x0 ;  /* 0x00008000000079c5 */ /* 0x000fe40000010000 */
[----:B------:R2:W-:Y:S02]  /*de00*/  SYNCS.ARRIVE.TRANS64.RED.A1T0 RZ, [R16+URZ], RZ ;  /* 0x000000ff10ff79a7 */ /* 0x0005e4000810043f */
[----:B--2---:R-:W-:-:S04]  /*de10*/  IADD3 R16, R118, 0x1, RZ ;  /* 0x0000000176107810 */ /* 0x004fc80007ffe0ff */
[----:B------:R-:W-:-:S04]  /*de20*/  ISETP.NE.AND P4, PT, R16, 0x4, PT ;  /* 0x000000041000780c */ /* 0x000fc80003f85270 */
[----:B------:R-:W-:Y:S02]  /*de30*/  SEL R8, RZ, 0x1, P4 ;  /* 0x00000001ff087807 */ /* 0x000fe40002000000 */
[----:B------:R-:W-:Y:S02]  /*de40*/  SEL R5, R16, RZ, P4 ;  /* 0x000000ff10057207 */ /* 0x000fe40002000000 */
[----:B---3--:R-:W-:Y:S01]  /*de50*/  LOP3.LUT R8, R117, R8, RZ, 0x3c, !PT ;  /* 0x0000000875087212 */ /* 0x008fe200078e3cff */
[----:B-1----:R-:W-:Y:S06]  /*de60*/  @P1 BRA `(.L_x_31) ;  /* 0x0000000400081947 */ /* 0x002fec0003800000 */
[----:B------:R-:W-:Y:S01]  /*de70*/  ISETP.LT.OR P1, PT, R3, 0x1, !P0 ;  /* 0x000000010300780c */ /* 0x000fe20004721670 */
[----:B------:R-:W-:-:S12]  /*de80*/  BSSY B0, `(.L_x_32) ;  /* 0x000003f000007945 */ /* 0x000fd80003800000 */
        /* <DEDUP_REMOVED lines=10> */
[----:B------:R-:W-:-:S05]  /*df30*/  LOP3.LUT R117, R117, 0xffffff80, RZ, 0xc0, !PT ;  /* 0xffffff8075757812 */ /* 0x000fca00078ec0ff */
[----:B------:R-:W-:-:S05]  /*df40*/  IMAD.IADD R117, R118, 0x1, -R117 ;  /* 0x0000000176757824 */ /* 0x000fca00078e0a75 */
[----:B------:R-:W-:Y:S01]  /*df50*/  ISETP.NE.AND P3, PT, R117, RZ, PT ;  /* 0x000000ff7500720c */ /* 0x000fe20003f65270 */
[----:B-1----:R-:W-:-:S12]  /*df60*/  @!P1 BRA `(.L_x_34) ;  /* 0x0000009800389947 */ /* 0x002fd80003800000 */
.L_x_90:
[----:B------:R-:W-:Y:S05]  /*df70*/  @P3 BRA `(.L_x_35) ;  /* 0x0000000000183947 */ /* 0x000fea0003800000 */
[----:B------:R-:W2:Y:S01]  /*df80*/  S2R R11, SR_TID.X ;  /* 0x00000000000b7919 */ /* 0x000ea20000002100 */
[----:B-1----:R-:W-:-:S04]  /*df90*/  MOV R10, 0x18000 ;  /* 0x00018000000a7802 */ /* 0x002fc80000000f00 */
[----:B------:R3:W-:Y:S01]  /*dfa0*/  SYNCS.ARRIVE.TRANS64 RZ, [R9+URZ+0x66000], R10 ;  /* 0x0660000a09ff79a7 */ /* 0x0007e2000800003f */
[----:B--2---:R-:W-:-:S13]  /*dfb0*/  LOP3.LUT P1, RZ, R11, 0x1f, RZ, 0xc0, !PT ;  /* 0x0000001f0bff7812 */ /* 0x004fda000782c0ff */
[----:B---3--:R-:W-:Y:S05]  /*dfc0*/  @!P1 BRA `(.L_x_35) ;  /* 0x0000000000049947 */ /* 0x008fea0003800000 */
[----:B------:R-:W-:Y:S01]  /*dfd0*/  BPT.TRAP 0x1 ;  /* 0x000000040000795c */ /* 0x000fe20000300000 */
.L_x_35:
[----:B------:R-:W2:Y:S01]  /*dfe0*/  LDL.LU R11, [R1] ;  /* 0x00000000010b7983 */ /* 0x000ea20000300800 */
[----:B-1----:R-:W-:Y:S01]  /*dff0*/  MOV R10, 0x400 ;  /* 0x00000400000a7802 */ /* 0x002fe20000000f00 */
        /* <DEDUP_REMOVED lines=10> */
[----:B------:R-:W-:Y:S01]  /*e0a0*/  UMOV UR26, URZ ;  /* 0x0000003f001a7c82 */ /* 0x000fe20008000000 */
[----:B------:R-:W-:-:S08]  /*e0b0*/  UMOV UR28, UR36 ;  /* 0x00000024001c7c82 */ /* 0x000fd00008000000 */
        /* <DEDUP_REMOVED lines=12> */
[----:B------:R-:W-:-:S05]  /*e180*/  VIADD R2, R2, 0x1 ;  /* 0x0000000102027836 */ /* 0x000fca0000000000 */
[----:B------:R-:W-:-:S04]  /*e190*/  ISETP.NE.AND P1, PT, R2, 0x4, PT ;  /* 0x000000040200780c */ /* 0x000fc80003f25270 */
[----:B------:R-:W-:Y:S02]  /*e1a0*/  SEL R9, RZ, 0x1, P1 ;  /* 0x00000001ff097807 */ /* 0x000fe40000800000 */
[----:B------:R-:W-:Y:S02]  /*e1b0*/  SEL R2, R2, RZ, P1 ;  /* 0x000000ff02027207 */ /* 0x000fe40000800000 */
[----:B------:R-:W-:Y:S02]  /*e1c0*/  LOP3.LUT R4, R4, R9, RZ, 0x3c, !PT ;  /* 0x0000000904047212 */ /* 0x000fe400078e3cff */
[C---:B--2---:R-:W-:Y:S02]  /*e1d0*/  R2UR UR27, R11.reuse ;  /* 0x000000000b1b72ca */ /* 0x044fe400000e0000 */
[----:B------:R-:W-:-:S11]  /*e1e0*/  IADD3 R11, R11, 0x1, RZ ;  /* 0x000000010b0b7810 */ /* 0x000fd60007ffe0ff */
[----:B------:R-:W-:Y:S01]  /*e1f0*/  USHF.L.U32 UR27, UR27, 0x8, URZ ;  /* 0x000000081b1b7899 */ /* 0x000fe2000800063f */
[----:B------:R1:W-:Y:S06]  /*e200*/  STL [R1], R11 ;  /* 0x0000000b01007387 */ /* 0x0003ec0000100800 */
[----:B------:R-:W-:Y:S01]  /*e210*/  UMOV UR19, UR27 ;  /* 0x0000001b00137c82 */ /* 0x000fe20008000000 */
[----:B------:R-:W-:Y:S01]  /*e220*/  UMOV UR11, UR27 ;  /* 0x0000001b000b7c82 */ /* 0x000fe20008000000 */
[----:B------:R1:W-:Y:S01]  /*e230*/  UTMALDG.4D [UR24], [UR32], desc[UR6] ;  /* 0x00000618200075b4 */ /* 0x0003e20008019000 */
[----:B------:R1:W-:Y:S01]  /*e240*/  UTMALDG.4D [UR16], [UR32], desc[UR6] ;  /* 0x00000610200075b4 */ /* 0x0003e20008019000 */
[----:B------:R1:W-:Y:S02]  /*e250*/  UTMALDG.4D [UR8], [UR32], desc[UR6] ;  /* 0x00000608200075b4 */ /* 0x0003e40008019000 */
[----:B-1----:R-:W-:Y:S01]  /*e260*/  NOP ;  /* 0x0000000000007918 */ /* 0x002fe20000000000 */
.L_x_33:
[----:B------:R-:W-:Y:S05]  /*e270*/  BSYNC B0 ;  /* 0x0000000000007941 */ /* 0x000fea0003800000 */
.L_x_32:
[----:B------:R-:W-:-:S07]  /*e280*/  IADD3 R3, R3, -0x1, RZ ;  /* 0xffffffff03037810 */ /* 0x000fce0007ffe0ff */
.L_x_31:
[----:B------:R-:W-:Y:S01]  /*e290*/  VIADD R0, R0, 0x100 ;  /* 0x0000010000007836 */ /* 0x000fe20000000000 */
[----:B------:R-:W-:Y:S02]  /*e2a0*/  MOV R11, R7 ;  /* 0x00000007000b7202 */ /* 0x000fe40000000f00 */
[----:B------:R-:W-:Y:S01]  /*e2b0*/  MOV R10, R6 ;  /* 0x00000006000a7202 */ /* 0x000fe20000000f00 */
[----:B------:R-:W-:Y:S06]  /*e2c0*/  @P2 BRA `(.L_x_36) ;  /* 0xffffff9c00902947 */ /* 0x000fec000383ffff */
[----:B------:R2:W5:Y:S02]  /*e2d0*/  LDL.LU R248, [R1+0x8] ;  /* 0x0000080001f87983 */ /* 0x0005640000300800 */
.L_x_24:
[----:B-----5:R-:W-:-:S13]  /*e2e0*/  ISETP.GE.AND P1, PT, R248, 0x1, PT ;  /* 0x00000001f800780c */ /* 0x020fda0003f26270 */
[----:B------:R-:W-:Y:S05]  /*e2f0*/  @!P1 BRA `(.L_x_37) ;  /* 0x0000006c00649947 */ /* 0x000fea0003800000 */
[----:B------:R-:W3:Y:S01]  /*e300*/  S2R R11, SR_TID.X ;  /* 0x00000000000b7919 */ /* 0x000ee20000002100 */
[----:B------:R-:W-:Y:S01]  /*e310*/  IMAD.MOV.U32 R10, RZ, RZ, R7 ;  /* 0x000000ffff0a7224 */ /* 0x000fe200078e0007 */
[----:B-1----:R-:W-:Y:S02]  /*e320*/  MOV R9, R6 ;  /* 0x0000000600097202 */ /* 0x002fe40000000f00 */
[----:B---3--:R-:W-:-:S07]  /*e330*/  LOP3.LUT R252, R11, 0x1f, RZ, 0xc0, !PT ;  /* 0x0000001f0bfc7812 */ /* 0x008fce00078ec0ff */
.L_x_49:
[----:B------:R-:W1:Y:S01]  /*e340*/  S2R R7, SR_CgaCtaId ;  /* 0x0000000000077919 */ /* 0x000e620000008800 */
[----:B------:R-:W-:Y:S01]  /*e350*/  MOV R6, 0x400 ;  /* 0x0000040000067802 */ /* 0x000fe20000000f00 */
[----:B------:R-:W-:Y:S05]  /*e360*/  YIELD ;  /* 0x0000000000007946 */ /* 0x000fea0003800000 */
[----:B-1----:R-:W-:-:S04]  /*e370*/  LEA R6, R7, R6, 0x18 ;  /* 0x0000000607067211 */ /* 0x002fc800078ec0ff */
[----:B------:R-:W-:Y:S02]  /*e380*/  LEA R7, R5, R6, 0x3 ;  /* 0x0000000605077211 */ /* 0x000fe400078e18ff */
[----:B------:R-:W-:-:S04]  /*e390*/  SHF.L.U32 R6, R8, 0x1f, RZ ;  /* 0x0000001f08067819 */ /* 0x000fc800000006ff */
[----:B------:R-:W1:Y:S02]  /*e3a0*/  SYNCS.PHASECHK.TRANS64.TRYWAIT P1, [R7+URZ+0x66000], R6 ;  /* 0x06600006070075a7 */ /* 0x000e64000802017f */
[----:B-1----:R-:W-:Y:S05]  /*e3b0*/  @!P1 BRA `(.L_x_38) ;  /* 0x0000009400389947 */ /* 0x002fea0003800000 */
.L_x_91:
[----:B------:R-:W-:Y:S05]  /*e3c0*/  WARPSYNC.ALL ;  /* 0x0000000000007948 */ /* 0x000fea0003800000 */
[----:B------:R-:W3:Y:S04]  /*e3d0*/  LDL.64 R14, [R1+0x48] ;  /* 0x00004800010e7983 */ /* 0x000ee80000100a00 */
[----:B------:R-:W4:Y:S01]  /*e3e0*/  LDL.64 R250, [R1+0x40] ;  /* 0x0000400001fa7983 */ /* 0x000f220000100a00 */
[----:B-1----:R-:W-:Y:S01]  /*e3f0*/  IMAD.U32 R6, RZ, RZ, UR30 ;  /* 0x0000001eff067e24 */ /* 0x002fe2000f8e00ff */
[----:B------:R-:W-:Y:S01]  /*e400*/  MOV R7, 0x40000040 ;  /* 0x4000004000077802 */ /* 0x000fe20000000f00 */
[----:B------:R-:W-:Y:S01]  /*e410*/  WARPGROUP.ARRIVE ;  /* 0x00000000000079c5 */ /* 0x000fe20000000000 */
[----:B------:R-:W5:Y:S01]  /*e420*/  LDL.64 R22, [R1+0x38] ;  /* 0x0000380001167983 */ /* 0x000f620000100a00 */
[----:B------:R-:W-:Y:S01]  /*e430*/  IMAD R6, R5, 0x1800, R6 ;  /* 0x0000180005067824 */ /* 0x000fe200078e0206 */
[----:B------:R-:W-:Y:S01]  /*e440*/  R2UR UR11, R7 ;  /* 0x00000000070b72ca */ /* 0x000fe200000e0000 */
[----:B------:R-:W-:Y:S01]  /*e450*/  IMAD.MOV.U32 R13, RZ, RZ, 0x40000040 ;  /* 0x40000040ff0d7424 */ /* 0x000fe200078e00ff */
[----:B------:R-:W2:Y:S02]  /*e460*/  LDL.64 R20, [R1+0x30] ;  /* 0x0000300001147983 */ /* 0x000ea40000100a00 */
[----:B------:R-:W-:-:S02]  /*e470*/  R2UR UR10, R6 ;  /* 0x00000000060a72ca */ /* 0x000fc400000e0000 */
[----:B------:R-:W-:Y:S01]  /*e480*/  IADD3 R12, R6, 0x2, RZ ;  /* 0x00000002060c7810 */ /* 0x000fe20007ffe0ff */
[----:B------:R-:W2:Y:S04]  /*e490*/  LDL.64 R16, [R1+0x28] ;  /* 0x0000280001107983 */ /* 0x000ea80000100a00 */
[----:B------:R-:W2:Y:S01]  /*e4a0*/  LDL R11, [R1+0x18] ;  /* 0x00001800010b7983 */ /* 0x000ea20000100800 */
[----:B---3--:R-:W-:Y:S02]  /*e4b0*/  R2UR UR8, R14 ;  /* 0x000000000e0872ca */ /* 0x008fe400000e0000 */
[----:B------:R-:W-:Y:S02]  /*e4c0*/  R2UR UR9, R15 ;  /* 0x000000000f0972ca */ /* 0x000fe400000e0000 */
[----:B------:R-:W3:Y:S11]  /*e4d0*/  LDL.64 R14, [R1+0x20] ;  /* 0x00002000010e7983 */ /* 0x000ef60000100a00 */
[----:B------:R-:W-:Y:S01]  /*e4e0*/  HGMMA.64x256x16.F32 R24, gdesc[UR8], RZ, !UPT, gsb0 ;  /* 0x03e00000081879f0 */ /* 0x000fe2000c0008ff */
[----:B------:R-:W-:-:S02]  /*e4f0*/  R2UR UR10, R12 ;  /* 0x000000000c0a72ca */ /* 0x000fc400000e0000 */
[----:B------:R-:W-:Y:S02]  /*e500*/  R2UR UR11, R13 ;  /* 0x000000000d0b72ca */ /* 0x000fe400000e0000 */
[----:B----4-:R-:W-:Y:S02]  /*e510*/  R2UR UR8, R250 ;  /* 0x00000000fa0872ca */ /* 0x010fe400000e0000 */
[----:B------:R-:W-:Y:S02]  /*e520*/  R2UR UR9, R251 ;  /* 0x00000000fb0972ca */ /* 0x000fe400000e0000 */
[----:B------:R-:W-:Y:S02]  /*e530*/  IADD3 R12, R6, 0x4, RZ ;  /* 0x00000004060c7810 */ /* 0x000fe40007ffe0ff */
[----:B------:R-:W-:Y:S01]  /*e540*/  MOV R13, 0x40000040 ;  /* 0x40000040000d7802 */ /* 0x000fe20000000f00 */
[----:B------:R-:W-:Y:S02]  /*e550*/  WARPGROUP.DEPBAR.LE gsb0, 0x0 ;  /* 0x00008000000079c5 */ /* 0x000fe40000010000 */
[----:B------:R-:W-:-:S14]  /*e560*/  WARPGROUP.ARRIVE ;  /* 0x00000000000079c5 */ /* 0x000fdc0000000000 */
[----:B------:R-:W-:Y:S01]  /*e570*/  HGMMA.64x256x16.F32 R24, gdesc[UR8], R24, gsb0 ;  /* 0x03e00000081879f0 */ /* 0x000fe20008000818 */
[----:B------:R-:W-:Y:S02]  /*e580*/  R2UR UR10, R12 ;  /* 0x000000000c0a72ca */ /* 0x000fe400000e0000 */
[----:B------:R-:W-:Y:S02]  /*e590*/  R2UR UR11, R13 ;  /* 0x000000000d0b72ca */ /* 0x000fe400000e0000 */
[----:B-----5:R-:W-:Y:S02]  /*e5a0*/  R2UR UR8, R22 ;  /* 0x00000000160872ca */ /* 0x020fe400000e0000 */
[----:B------:R-:W-:Y:S01]  /*e5b0*/  R2UR UR9, R23 ;  /* 0x00000000170972ca */ /* 0x000fe200000e0000 */
[----:B------:R-:W-:Y:S01]  /*e5c0*/  VIADD R12, R6, 0x6 ;  /* 0x00000006060c7836 */ /* 0x000fe20000000000 */
[----:B------:R-:W-:Y:S01]  /*e5d0*/  MOV R13, 0x40000040 ;  /* 0x40000040000d7802 */ /* 0x000fe20000000f00 */
[----:B------:R-:W-:-:S02]  /*e5e0*/  WARPGROUP.DEPBAR.LE gsb0, 0x0 ;  /* 0x00008000000079c5 */ /* 0x000fc40000010000 */
[----:B------:R-:W-:-:S15]  /*e5f0*/  WARPGROUP.ARRIVE ;  /* 0x00000000000079c5 */ /* 0x000fde0000000000 */
[----:B------:R-:W-:-:S01]  /*e600*/  NOP ;  /* 0x0000000000007918 */ /* 0x000fc20000000000 */
[----:B------:R-:W-:Y:S01]  /*e610*/  HGMMA.64x256x16.F32 R24, gdesc[UR8], R24, gsb0 ;  /* 0x03e00000081879f0 */ /* 0x000fe20008000818 */
[----:B------:R-:W-:Y:S02]  /*e620*/  R2UR UR10, R12 ;  /* 0x000000000c0a72ca */ /* 0x000fe400000e0000 */
[----:B------:R-:W-:Y:S02]  /*e630*/  R2UR UR11, R13 ;  /* 0x000000000d0b72ca */ /* 0x000fe400000e0000 */
[----:B--2---:R-:W-:Y:S02]  /*e640*/  R2UR UR8, R20 ;  /* 0x00000000140872ca */ /* 0x004fe400000e0000 */
[----:B------:R-:W-:Y:S01]  /*e650*/  R2UR UR9, R21 ;  /* 0x00000000150972ca */ /* 0x000fe200000e0000 */
[----:B------:R-:W-:Y:S01]  /*e660*/  IMAD.MOV.U32 R13, RZ, RZ, 0x40000040 ;  /* 0x40000040ff0d7424 */ /* 0x000fe200078e00ff */
[----:B------:R-:W-:Y:S01]  /*e670*/  IADD3 R12, R6, 0x800, RZ ;  /* 0x00000800060c7810 */ /* 0x000fe20007ffe0ff */
[----:B------:R-:W-:-:S02]  /*e680*/  WARPGROUP.DEPBAR.LE gsb0, 0x0 ;  /* 0x00008000000079c5 */ /* 0x000fc40000010000 */
[----:B------:R-:W-:-:S15]  /*e690*/  WARPGROUP.ARRIVE ;  /* 0x00000000000079c5 */ /* 0x000fde0000000000 */
[----:B------:R-:W-:-:S01]  /*e6a0*/  NOP ;  /* 0x0000000000007918 */ /* 0x000fc20000000000 */
[----:B------:R-:W-:Y:S01]  /*e6b0*/  HGMMA.64x256x16.F32 R24, gdesc[UR8], R24, gsb0 ;  /* 0x03e00000081879f0 */ /* 0x000fe20008000818 */
[----:B------:R-:W-:Y:S02]  /*e6c0*/  R2UR UR10, R12 ;  /* 0x000000000c0a72ca */ /* 0x000fe400000e0000 */
[----:B------:R-:W-:Y:S02]  /*e6d0*/  R2UR UR11, R13 ;  /* 0x000000000d0b72ca */ /* 0x000fe400000e0000 */
[----:B------:R-:W-:Y:S02]  /*e6e0*/  R2UR UR8, R16 ;  /* 0x00000000100872ca */ /* 0x000fe400000e0000 */
[----:B------:R-:W-:Y:S02]  /*e6f0*/  R2UR UR9, R17 ;  /* 0x00000000110972ca */ /* 0x000fe400000e0000 */
[----:B------:R-:W-:Y:S02]  /*e700*/  IADD3 R12, R6, 0x802, RZ ;  /* 0x00000802060c7810 */ /* 0x000fe40007ffe0ff */
[----:B------:R-:W-:Y:S01]  /*e710*/  MOV R13, 0x40000040 ;  /* 0x40000040000d7802 */ /* 0x000fe20000000f00 */
[----:B------:R-:W-:-:S02]  /*e720*/  WARPGROUP.DEPBAR.LE gsb0, 0x0 ;  /* 0x00008000000079c5 */ /* 0x000fc40000010000 */
[----:B------:R-:W-:-:S14]  /*e730*/  WARPGROUP.ARRIVE ;  /* 0x00000000000079c5 */ /* 0x000fdc0000000000 */
[----:B------:R-:W-:Y:S01]  /*e740*/  HGMMA.64x256x16.F32 R24, gdesc[UR8], R24, gsb0 ;  /* 0x03e00000081879f0 */ /* 0x000fe20008000818 */
[----:B------:R-:W-:Y:S02]  /*e750*/  R2UR UR10, R12 ;  /* 0x000000000c0a72ca */ /* 0x000fe400000e0000 */
[----:B------:R-:W-:Y:S02]  /*e760*/  R2UR UR11, R13 ;  /* 0x000000000d0b72ca */ /* 0x000fe400000e0000 */
[----:B---3--:R-:W-:Y:S02]  /*e770*/  R2UR UR8, R14 ;  /* 0x000000000e0872ca */ /* 0x008fe400000e0000 */
[----:B------:R-:W-:Y:S01]  /*e780*/  R2UR UR9, R15 ;  /* 0x000000000f0972ca */ /* 0x000fe200000e0000 */
[----:B------:R-:W-:Y:S01]  /*e790*/  VIADD R12, R6, 0x804 ;  /* 0x00000804060c7836 */ /* 0x000fe20000000000 */
[----:B------:R-:W-:-:S04]  /*e7a0*/  MOV R13, 0x40000040 ;  /* 0x40000040000d7802 */ /* 0x000fc80000000f00 */
[----:B------:R-:W-:Y:S02]  /*e7b0*/  R2UR UR58, R12 ;  /* 0x000000000c3a72ca */ /* 0x000fe400000e0000 */
[----:B------:R-:W-:Y:S01]  /*e7c0*/  R2UR UR59, R13 ;  /* 0x000000000d3b72ca */ /* 0x000fe200000e0000 */
[----:B------:R-:W-:Y:S02]  /*e7d0*/  WARPGROUP.DEPBAR.LE gsb0, 0x0 ;  /* 0x00008000000079c5 */ /* 0x000fe40000010000 */
[----:B------:R-:W-:-:S10]  /*e7e0*/  WARPGROUP.ARRIVE ;  /* 0x00000000000079c5 */ /* 0x000fd40000000000 */
[----:B------:R-:W-:Y:S01]  /*e7f0*/  HGMMA.64x256x16.F32 R24, gdesc[UR8], R24, gsb0 ;  /* 0x03e00000081879f0 */ /* 0x000fe20008000818 */
[----:B------:R-:W-:Y:S01]  /*e800*/  IMAD.MOV.U32 R13, RZ, RZ, 0x40000040 ;  /* 0x40000040ff0d7424 */ /* 0x000fe200078e00ff */
[----:B------:R-:W-:-:S04]  /*e810*/  IADD3 R12, R6, 0x806, RZ ;  /* 0x00000806060c7810 */ /* 0x000fc80007ffe0ff */
[----:B------:R-:W-:Y:S02]  /*e820*/  R2UR UR54, R12 ;  /* 0x000000000c3672ca */ /* 0x000fe400000e0000 */
[----:B------:R-:W-:Y:S01]  /*e830*/  R2UR UR55, R13 ;  /* 0x000000000d3772ca */ /* 0x000fe200000e0000 */
[----:B------:R-:W-:Y:S02]  /*e840*/  WARPGROUP.DEPBAR.LE gsb0, 0x0 ;  /* 0x00008000000079c5 */ /* 0x000fe40000010000 */
[----:B------:R-:W-:-:S15]  /*e850*/  WARPGROUP.ARRIVE ;  /* 0x00000000000079c5 */ /* 0x000fde0000000000 */
[----:B------:R-:W-:-:S02]  /*e860*/  NOP ;  /* 0x0000000000007918 */ /* 0x000fc40000000000 */
[----:B------:R-:W-:Y:S01]  /*e870*/  HGMMA.64x256x16.F32 R24, gdesc[UR56], R24, gsb0 ;  /* 0x03e00000381879f0 */ /* 0x000fe20008000818 */
[----:B------:R-:W-:Y:S02]  /*e880*/  IADD3 R12, R6, 0x1000, RZ ;  /* 0x00001000060c7810 */ /* 0x000fe40007ffe0ff */
[----:B------:R-:W-:Y:S02]  /*e890*/  MOV R13, 0x40000040 ;  /* 0x40000040000d7802 */ /* 0x000fe40000000f00 */
[----:B------:R-:W-:Y:S02]  /*e8a0*/  R2UR UR50, R12 ;  /* 0x000000000c3272ca */ /* 0x000fe400000e0000 */
[----:B------:R-:W-:Y:S01]  /*e8b0*/  R2UR UR51, R13 ;  /* 0x000000000d3372ca */ /* 0x000fe200000e0000 */
[----:B------:R-:W-:Y:S02]  /*e8c0*/  WARPGROUP.DEPBAR.LE gsb0, 0x0 ;  /* 0x00008000000079c5 */ /* 0x000fe40000010000 */
[----:B------:R-:W-:-:S15]  /*e8d0*/  WARPGROUP.ARRIVE ;  /* 0x00000000000079c5 */ /* 0x000fde0000000000 */
[----:B------:R-:W-:-:S03]  /*e8e0*/  NOP ;  /* 0x0000000000007918 */ /* 0x000fc60000000000 */
[----:B------:R-:W-:Y:S01]  /*e8f0*/  HGMMA.64x256x16.F32 R24, gdesc[UR52], R24, gsb0 ;  /* 0x03e00000341879f0 */ /* 0x000fe20008000818 */
[----:B------:R-:W-:Y:S01]  /*e900*/  VIADD R12, R6, 0x1002 ;  /* 0x00001002060c7836 */ /* 0x000fe20000000000 */
[----:B------:R-:W-:-:S04]  /*e910*/  MOV R13, 0x40000040 ;  /* 0x40000040000d7802 */ /* 0x000fc80000000f00 */
[----:B------:R-:W-:Y:S02]  /*e920*/  R2UR UR46, R12 ;  /* 0x000000000c2e72ca */ /* 0x000fe400000e0000 */
[----:B------:R-:W-:Y:S01]  /*e930*/  R2UR UR47, R13 ;  /* 0x000000000d2f72ca */ /* 0x000fe200000e0000 */
[----:B------:R-:W-:Y:S02]  /*e940*/  WARPGROUP.DEPBAR.LE gsb0, 0x0 ;  /* 0x00008000000079c5 */ /* 0x000fe40000010000 */
[----:B------:R-:W-:-:S15]  /*e950*/  WARPGROUP.ARRIVE ;  /* 0x00000000000079c5 */ /* 0x000fde0000000000 */
[----:B------:R-:W-:-:S02]  /*e960*/  NOP ;  /* 0x0000000000007918 */ /* 0x000fc40000000000 */
        /* <DEDUP_REMOVED lines=17> */
[----:B------:R-:W-:Y:S02]  /*ea80*/  ISETP.NE.AND P1, PT, R11, RZ, PT ;  /* 0x000000ff0b00720c */ /* 0x000fe40003f25270 */
[----:B------:R-:W-:Y:S02]  /*ea90*/  WARPGROUP.DEPBAR.LE gsb0, 0x0 ;  /* 0x00008000000079c5 */ /* 0x000fe40000010000 */
[----:B------:R-:W-:-:S15]  /*eaa0*/  WARPGROUP.ARRIVE ;  /* 0x00000000000079c5 */ /* 0x000fde0000000000 */
[----:B------:R-:W-:-:S08]  /*eab0*/  NOP ;  /* 0x0000000000007918 */ /* 0x000fd00000000000 */
        /* <DEDUP_REMOVED lines=18> */
.L_x_92:
[----:B------:R-:W-:Y:S05]  /*ebe0*/  @P3 BRA `(.L_x_42) ;  /* 0x0000000000143947 */ /* 0x000fea0003800000 */
[----:B------:R-:W-:Y:S02]  /*ebf0*/  ISETP.NE.AND P2, PT, R252, RZ, PT ;  /* 0x000000fffc00720c */ /* 0x000fe40003f45270 */
[----:B-1----:R-:W-:-:S04]  /*ec00*/  MOV R7, 0x18000 ;  /* 0x0001800000077802 */ /* 0x002fc80000000f00 */
[----:B------:R2:W-:Y:S07]  /*ec10*/  SYNCS.ARRIVE.TRANS64 RZ, [R6+URZ+0x66000], R7 ;  /* 0x0660000706ff79a7 */ /* 0x0005ee000800003f */
[----:B------:R-:W-:Y:S05]  /*ec20*/  @!P2 BRA `(.L_x_42) ;  /* 0x000000000004a947 */ /* 0x000fea0003800000 */
[----:B------:R-:W-:Y:S01]  /*ec30*/  BPT.TRAP 0x1 ;  /* 0x000000040000795c */ /* 0x000fe20000300000 */
.L_x_42:
[----:B-12---:R-:W2:Y:S01]  /*ec40*/  LDL R7, [R1] ;  /* 0x0000000001077983 */ /* 0x006ea20000100800 */
[----:B------:R-:W-:Y:S01]  /*ec50*/  MOV R11, 0x400 ;  /* 0x00000400000b7802 */ /* 0x000fe20000000f00 */
[----:B------:R-:W1:Y:S01]  /*ec60*/  S2R R12, SR_CgaCtaId ;  /* 0x00000000000c7919 */ /* 0x000e620000008800 */
[----:B------:R-:W-:Y:S01]  /*ec70*/  R2UR UR25, R6 ;  /* 0x00000000061972ca */ /* 0x000fe200000e0000 */
[----:B------:R-:W-:Y:S02]  /*ec80*/  ULDC.64 UR16, c[0x0][0x198] ;  /* 0x0000660000107ab9 */ /* 0x000fe40000000a00 */
        /* <DEDUP_REMOVED lines=35> */
.L_x_40:
[----:B------:R-:W-:-:S07]  /*eec0*/  IADD3 R3, R3, -0x1, RZ ;  /* 0xffffffff03037810 */ /* 0x000fce0007ffe0ff */
.L_x_39:
[----:B------:R-:W-:Y:S01]  /*eed0*/  IADD3 R5, R5, 0x1, RZ ;  /* 0x0000000105057810 */ /* 0x000fe20007ffe0ff */
[----:B------:R-:W-:Y:S05]  /*eee0*/  WARPSYNC.ALL ;  /* 0x0000000000007948 */ /* 0x000fea0003800000 */
[----:B------:R-:W-:-:S04]  /*eef0*/  ISETP.NE.AND P2, PT, R5, 0x4, PT ;  /* 0x000000040500780c */ /* 0x000fc80003f45270 */
[----:B------:R-:W-:Y:S02]  /*ef00*/  SEL R249, RZ, 0x1, P2 ;  /* 0x00000001fff97807 */ /* 0x000fe40001000000 */
[----:B------:R-:W-:Y:S02]  /*ef10*/  SEL R5, R5, RZ, P2 ;  /* 0x000000ff05057207 */ /* 0x000fe40001000000 */
[----:B------:R-:W-:Y:S01]  /*ef20*/  LOP3.LUT R249, R8, R249, RZ, 0x3c, !PT ;  /* 0x000000f908f97212 */ /* 0x000fe200078e3cff */
[C---:B------:R-:W-:Y:S01]  /*ef30*/  VIADD R6, R0.reuse, 0x1 ;  /* 0x0000000100067836 */ /* 0x040fe20000000000 */
[----:B------:R-:W2:Y:S01]  /*ef40*/  LDL R16, [R1+0x10] ;  /* 0x0000100001107983 */ /* 0x000ea20000100800 */
[C---:B------:R-:W-:Y:S02]  /*ef50*/  ISETP.GE.AND P5, PT, R0.reuse, UR15, PT ;  /* 0x0000000f00007c0c */ /* 0x040fe4000bfa6270 */
[----:B------:R-:W-:Y:S01]  /*ef60*/  IADD3 R8, R0, 0xa1, RZ ;  /* 0x000000a100087810 */ /* 0x000fe20007ffe0ff */
[----:B------:R-:W1:Y:S01]  /*ef70*/  S2R R19, SR_CgaCtaId ;  /* 0x0000000000137919 */ /* 0x000e620000008800 */
[----:B------:R-:W-:-:S02]  /*ef80*/  ISETP.GE.AND P2, PT, R6, UR15, PT ;  /* 0x0000000f06007c0c */ /* 0x000fc4000bf46270 */
[----:B------:R-:W-:Y:S01]  /*ef90*/  IADD3 R6, R0, 0x8, RZ ;  /* 0x0000000800067810 */ /* 0x000fe20007ffe0ff */
[----:B------:R-:W3:Y:S01]  /*efa0*/  S2R R15, SR_CgaCtaId ;  /* 0x00000000000f7919 */ /* 0x000ee20000008800 */
[----:B------:R-:W-:Y:S02]  /*efb0*/  FSEL R24, R24, -INF , !P5 ;  /* 0xff80000018187808 */ /* 0x000fe40006800000 */
[----:B------:R-:W-:Y:S02]  /*efc0*/  ISETP.GE.AND P4, PT, R6, UR15, PT ;  /* 0x0000000f06007c0c */ /* 0x000fe4000bf86270 */
[----:B------:R-:W-:Y:S02]  /*efd0*/  IADD3 R6, R0, 0x9, RZ ;  /* 0x0000000900067810 */ /* 0x000fe40007ffe0ff */
[----:B------:R-:W-:Y:S02]  /*efe0*/  FSEL R26, R26, -INF , !P5 ;  /* 0xff8000001a1a7808 */ /* 0x000fe40006800000 */
[----:B------:R-:W-:Y:S01]  /*eff0*/  ISETP.GE.AND P3, PT, R6, UR15, PT ;  /* 0x0000000f06007c0c */ /* 0x000fe2000bf66270 */
[----:B------:R-:W-:Y:S01]  /*f000*/  VIADD R6, R0, 0x10 ;  /* 0x0000001000067836 */ /* 0x000fe20000000000 */
[----:B------:R-:W-:-:S02]  /*f010*/  FSEL R25, R25, -INF , !P2 ;  /* 0xff80000019197808 */ /* 0x000fc40005000000 */
[----:B------:R-:W-:Y:S02]  /*f020*/  FSEL R27, R27, -INF , !P2 ;  /* 0xff8000001b1b7808 */ /* 0x000fe40005000000 */
[----:B------:R-:W-:Y:S02]  /*f030*/  ISETP.GE.AND P6, PT, R6, UR15, PT ;  /* 0x0000000f06007c0c */ /* 0x000fe4000bfc6270 */
[----:B------:R-:W-:Y:S02]  /*f040*/  IADD3 R6, R0, 0x11, RZ ;  /* 0x0000001100067810 */ /* 0x000fe40007ffe0ff */
[----:B------:R-:W-:Y:S02]  /*f050*/  FSEL R28, R28, -INF , !P4 ;  /* 0xff8000001c1c7808 */ /* 0x000fe40006000000 */
[----:B------:R-:W-:Y:S02]  /*f060*/  ISETP.GE.AND P5, PT, R6, UR15, PT ;  /* 0x0000000f06007c0c */ /* 0x000fe4000bfa6270 */
[----:B------:R-:W-:-:S02]  /*f070*/  IADD3 R6, R0, 0x18, RZ ;  /* 0x0000001800067810 */ /* 0x000fc40007ffe0ff */
[----:B------:R-:W-:Y:S02]  /*f080*/  FSEL R30, R30, -INF , !P4 ;  /* 0xff8000001e1e7808 */ /* 0x000fe40006000000 */
[----:B------:R-:W-:Y:S01]  /*f090*/  ISETP.GE.AND P2, PT, R6, UR15, PT ;  /* 0x0000000f06007c0c */ /* 0x000fe2000bf46270 */
[----:B------:R-:W-:Y:S01]  /*f0a0*/  VIADD R6, R0, 0x19 ;  /* 0x0000001900067836 */ /* 0x000fe20000000000 */
[----:B------:R-:W-:Y:S02]  /*f0b0*/  FSEL R29, R29, -INF , !P3 ;  /* 0xff8000001d1d7808 */ /* 0x000fe40005800000 */
[----:B------:R-:W-:Y:S02]  /*f0c0*/  FSEL R31, R31, -INF , !P3 ;  /* 0xff8000001f1f7808 */ /* 0x000fe40005800000 */
[----:B------:R-:W-:Y:S02]  /*f0d0*/  ISETP.GE.AND P4, PT, R6, UR15, PT ;  /* 0x0000000f06007c0c */ /* 0x000fe4000bf86270 */
[----:B------:R-:W-:-:S02]  /*f0e0*/  IADD3 R6, R0, 0x20, RZ ;  /* 0x0000002000067810 */ /* 0x000fc40007ffe0ff */
        /* <DEDUP_REMOVED lines=11> */
[----:B------:R-:W-:Y:S02]  /*f1a0*/  FSEL R38, R38, -INF , !P2 ;  /* 0xff80000026267808 */ /* 0x000fe40005000000 */
[----:B------:R-:W-:-:S02]  /*f1b0*/  ISETP.GE.AND P2, PT, R6, UR15, PT ;  /* 0x0000000f06007c0c */ /* 0x000fc4000bf46270 */
[----:B------:R-:W-:Y:S02]  /*f1c0*/  IADD3 R6, R0, 0x30, RZ ;  /* 0x0000003000067810 */ /* 0x000fe40007ffe0ff */
[----:B------:R-:W-:Y:S02]  /*f1d0*/  FSEL R37, R37, -INF , !P4 ;  /* 0xff80000025257808 */ /* 0x000fe40006000000 */
[----:B------:R-:W-:Y:S02]  /*f1e0*/  FSEL R39, R39, -INF , !P4 ;  /* 0xff80000027277808 */ /* 0x000fe40006000000 */
[----:B------:R-:W-:Y:S01]  /*f1f0*/  ISETP.GE.AND P4, PT, R6, UR15, PT ;  /* 0x0000000f06007c0c */ /* 0x000fe2000bf86270 */
[----:B------:R-:W-:Y:S01]  /*f200*/  VIADD R6, R0, 0x31 ;  /* 0x0000003100067836 */ /* 0x000fe20000000000 */
[----:B------:R-:W-:Y:S02]  /*f210*/  FSEL R40, R40, -INF , !P3 ;  /* 0xff80000028287808 */ /* 0x000fe40005800000 */
[----:B------:R-:W-:-:S02]  /*f220*/  FSEL R42, R42, -INF , !P3 ;  /* 0xff8000002a2a7808 */ /* 0x000fc40005800000 */
[----:B------:R-:W-:Y:S02]  /*f230*/  ISETP.GE.AND P3, PT, R6, UR15, PT ;  /* 0x0000000f06007c0c */ /* 0x000fe4000bf66270 */
[----:B------:R-:W-:Y:S02]  /*f240*/  IADD3 R6, R0, 0x38, RZ ;  /* 0x0000003800067810 */ /* 0x000fe40007ffe0ff */
[----:B------:R-:W-:Y:S02]  /*f250*/  FSEL R41, R41, -INF , !P6 ;  /* 0xff80000029297808 */ /* 0x000fe40007000000 */
[----:B------:R-:W-:Y:S02]  /*f260*/  FSEL R43, R43, -INF , !P6 ;  /* 0xff8000002b2b7808 */ /* 0x000fe40007000000 */
[----:B------:R-:W-:Y:S02]  /*f270*/  ISETP.GE.AND P6, PT, R6, UR15, PT ;  /* 0x0000000f06007c0c */ /* 0x000fe4000bfc6270 */
[----:B------:R-:W-:-:S02]  /*f280*/  IADD3 R6, R0, 0x39, RZ ;  /* 0x0000003900067810 */ /* 0x000fc40007ffe0ff */
[----:B------:R-:W-:Y:S02]  /*f290*/  FSEL R44, R44, -INF , !P5 ;  /* 0xff8000002c2c7808 */ /* 0x000fe40006800000 */
[----:B------:R-:W-:Y:S02]  /*f2a0*/  FSEL R46, R46, -INF , !P5 ;  /* 0xff8000002e2e7808 */ /* 0x000fe40006800000 */
[----:B------:R-:W-:Y:S01]  /*f2b0*/  ISETP.GE.AND P5, PT, R6, UR15, PT ;  /* 0x0000000f06007c0c */ /* 0x000fe2000bfa6270 */
[----:B------:R-:W-:Y:S01]  /*f2c0*/  VIADD R6, R0, 0x40 ;  /* 0x0000004000067836 */ /* 0x000fe20000000000 */
[----:B------:R-:W-:Y:S02]  /*f2d0*/  FSEL R45, R45, -INF , !P2 ;  /* 0xff8000002d2d7808 */ /* 0x000fe40005000000 */
[----:B------:R-:W-:Y:S02]  /*f2e0*/  FSEL R47, R47, -INF , !P2 ;  /* 0xff8000002f2f7808 */ /* 0x000fe40005000000 */
[----:B------:R-:W-:-:S02]  /*f2f0*/  ISETP.GE.AND P2, PT, R6, UR15, PT ;  /* 0x0000000f06007c0c */ /* 0x000fc4000bf46270 */
[----:B------:R-:W-:Y:S02]  /*f300*/  IADD3 R6, R0, 0x41, RZ ;  /* 0x0000004100067810 */ /* 0x000fe40007ffe0ff */
[----:B------:R-:W-:Y:S02]  /*f310*/  FSEL R48, R48, -INF , !P4 ;  /* 0xff80000030307808 */ /* 0x000fe40006000000 */
[----:B------:R-:W-:Y:S02]  /*f320*/  FSEL R50, R50, -INF , !P4 ;  /* 0xff80000032327808 */ /* 0x000fe40006000000 */
[----:B------:R-:W-:Y:S02]  /*f330*/  ISETP.GE.AND P4, PT, R6, UR15, PT ;  /* 0x0000000f06007c0c */ /* 0x000fe4000bf86270 */
[----:B------:R-:W-:Y:S02]  /*f340*/  IADD3 R6, R0, 0x48, RZ ;  /* 0x0000004800067810 */ /* 0x000fe40007ffe0ff */
[----:B------:R-:W-:-:S02]  /*f350*/  FSEL R49, R49, -INF , !P3 ;  /* 0xff80000031317808 */ /* 0x000fc40005800000 */
        /* <DEDUP_REMOVED lines=8> */
[----:B------:R-:W-:Y:S02]  /*f3e0*/  FSEL R55, R55, -INF , !P5 ;  /* 0xff80000037377808 */ /* 0x000fe40006800000 */
[----:B------:R-:W-:Y:S02]  /*f3f0*/  ISETP.GE.AND P5, PT, R6, UR15, PT ;  /* 0x0000000f06007c0c */ /* 0x000fe4000bfa6270 */
[----:B------:R-:W-:Y:S02]  /*f400*/  IADD3 R6, R0, 0x51, RZ ;  /* 0x0000005100067810 */ /* 0x000fe40007ffe0ff */
[----:B------:R-:W-:Y:S02]  /*f410*/  FSEL R56, R56, -INF , !P2 ;  /* 0xff80000038387808 */ /* 0x000fe40005000000 */
[----:B------:R-:W-:-:S02]  /*f420*/  FSEL R58, R58, -INF , !P2 ;  /* 0xff8000003a3a7808 */ /* 0x000fc40005000000 */
[----:B------:R-:W-:Y:S01]  /*f430*/  ISETP.GE.AND P2, PT, R6, UR15, PT ;  /* 0x0000000f06007c0c */ /* 0x000fe2000bf46270 */
[----:B------:R-:W-:Y:S01]  /*f440*/  VIADD R6, R0, 0x58 ;  /* 0x0000005800067836 */ /* 0x000fe20000000000 */
[----:B------:R-:W-:Y:S02]  /*f450*/  FSEL R57, R57, -INF , !P4 ;  /* 0xff80000039397808 */ /* 0x000fe40006000000 */
[----:B------:R-:W-:Y:S02]  /*f460*/  FSEL R59, R59, -INF , !P4 ;  /* 0xff8000003b3b7808 */ /* 0x000fe40006000000 */
[----:B------:R-:W-:Y:S02]  /*f470*/  ISETP.GE.AND P4, PT, R6, UR15, PT ;  /* 0x0000000f06007c0c */ /* 0x000fe4000bf86270 */
[----:B------:R-:W-:Y:S02]  /*f480*/  IADD3 R6, R0, 0x59, RZ ;  /* 0x0000005900067810 */ /* 0x000fe40007ffe0ff */
        /* <DEDUP_REMOVED lines=71> */
[----:B------:R-:W-:Y:S02]  /*f900*/  FMNMX R7, R24, R10, !PT ;  /* 0x0000000a18077209 */ /* 0x000fe40007800000 */
[----:B------:R-:W-:Y:S02]  /*f910*/  FMNMX R6, R26, R9, !PT ;  /* 0x000000091a067209 */ /* 0x000fe40007800000 */
[----:B------:R-:W-:Y:S02]  /*f920*/  FMNMX R7, R25, R7, !PT ;  /* 0x0000000719077209 */ /* 0x000fe40007800000 */
[----:B------:R-:W-:Y:S02]  /*f930*/  FMNMX R6, R27, R6, !PT ;  /* 0x000000061b067209 */ /* 0x000fe40007800000 */
[----:B------:R-:W-:Y:S02]  /*f940*/  FMNMX R7, R28, R7, !PT ;  /* 0x000000071c077209 */ /* 0x000fe40007800000 */
[----:B------:R-:W-:-:S02]  /*f950*/  FMNMX R6, R30, R6, !PT ;  /* 0x000000061e067209 */ /* 0x000fc40007800000 */
[----:B------:R-:W-:Y:S02]  /*f960*/  FSEL R96, R96, -INF , !P2 ;  /* 0xff80000060607808 */ /* 0x000fe40005000000 */
[----:B------:R-:W-:Y:S02]  /*f970*/  FSEL R98, R98, -INF , !P2 ;  /* 0xff80000062627808 */ /* 0x000fe40005000000 */
[----:B------:R-:W-:Y:S02]  /*f980*/  ISETP.GE.AND P2, PT, R8, UR15, PT ;  /* 0x0000000f08007c0c */ /* 0x000fe4000bf46270 */
[----:B------:R-:W-:Y:S01]  /*f990*/  FMNMX R8, R29, R7, !PT ;  /* 0x000000071d087209 */ /* 0x000fe20007800000 */
[----:B------:R-:W-:Y:S01]  /*f9a0*/  VIADD R7, R0, 0xa8 ;  /* 0x000000a800077836 */ /* 0x000fe20000000000 */
        /* <DEDUP_REMOVED lines=51> */
[----:B------:R-:W-:Y:S02]  /*fce0*/  FSEL R97, R97, -INF , !P4 ;  /* 0xff80000061617808 */ /* 0x000fe40006000000 */
[----:B------:R-:W-:Y:S02]  /*fcf0*/  FSEL R99, R99, -INF , !P4 ;  /* 0xff80000063637808 */ /* 0x000fe40006000000 */
[----:B------:R-:W-:Y:S02]  /*fd00*/  ISETP.GE.AND P4, PT, R7, UR15, PT ;  /* 0x0000000f07007c0c */ /* 0x000fe4000bf86270 */
[----:B------:R-:W-:Y:S02]  /*fd10*/  IADD3 R7, R0, 0xa9, RZ ;  /* 0x000000a900077810 */ /* 0x000fe40007ffe0ff */
[----:B------:R-:W-:-:S02]  /*fd20*/  FMNMX R8, R81, R11, !PT ;  /* 0x0000000b51087209 */ /* 0x000fc40007800000 */
[----:B------:R-:W-:Y:S02]  /*fd30*/  FMNMX R6, R83, R6, !PT ;  /* 0x0000000653067209 */ /* 0x000fe40007800000 */
[----:B------:R-:W-:Y:S02]  /*fd40*/  FSEL R100, R100, -INF , !P3 ;  /* 0xff80000064647808 */ /* 0x000fe40005800000 */
[----:B------:R-:W-:Y:S02]  /*fd50*/  FSEL R102, R102, -INF , !P3 ;  /* 0xff80000066667808 */ /* 0x000fe40005800000 */
[----:B------:R-:W-:Y:S02]  /*fd60*/  ISETP.GE.AND P3, PT, R7, UR15, PT ;  /* 0x0000000f07007c0c */ /* 0x000fe4000bf66270 */
[----:B------:R-:W-:Y:S02]  /*fd70*/  FMNMX R8, R84, R8, !PT ;  /* 0x0000000854087209 */ /* 0x000fe40007800000 */
[----:B------:R-:W-:-:S02]  /*fd80*/  IADD3 R7, R0, 0xb0, RZ ;  /* 0x000000b000077810 */ /* 0x000fc40007ffe0ff */
[----:B------:R-:W-:Y:S02]  /*fd90*/  FMNMX R11, R86, R6, !PT ;  /* 0x00000006560b7209 */ /* 0x000fe40007800000 */
[----:B------:R-:W-:Y:S02]  /*fda0*/  FSEL R101, R101, -INF , !P6 ;  /* 0xff80000065657808 */ /* 0x000fe40007000000 */
[----:B------:R-:W-:Y:S02]  /*fdb0*/  FSEL R103, R103, -INF , !P6 ;  /* 0xff80000067677808 */ /* 0x000fe40007000000 */
[----:B------:R-:W-:Y:S02]  /*fdc0*/  FMNMX R6, R85, R8, !PT ;  /* 0x0000000855067209 */ /* 0x000fe40007800000 */
[----:B------:R-:W-:Y:S02]  /*fdd0*/  ISETP.GE.AND P6, PT, R7, UR15, PT ;  /* 0x0000000f07007c0c */ /* 0x000fe4000bfc6270 */
[----:B------:R-:W-:-:S02]  /*fde0*/  FMNMX R8, R87, R11, !PT ;  /* 0x0000000b57087209 */ /* 0x000fc40007800000 */
[----:B------:R-:W-:Y:S02]  /*fdf0*/  IADD3 R7, R0, 0xb1, RZ ;  /* 0x000000b100077810 */ /* 0x000fe40007ffe0ff */
[----:B------:R-:W-:Y:S02]  /*fe00*/  FMNMX R6, R88, R6, !PT ;  /* 0x0000000658067209 */ /* 0x000fe40007800000 */
[----:B------:R-:W-:Y:S02]  /*fe10*/  FSEL R104, R104, -INF , !P5 ;  /* 0xff80000068687808 */ /* 0x000fe40006800000 */
[----:B------:R-:W-:Y:S02]  /*fe20*/  FSEL R106, R106, -INF , !P5 ;  /* 0xff8000006a6a7808 */ /* 0x000fe40006800000 */
[----:B------:R-:W-:Y:S02]  /*fe30*/  FMNMX R8, R90, R8, !PT ;  /* 0x000000085a087209 */ /* 0x000fe40007800000 */
[----:B------:R-:W-:Y:S01]  /*fe40*/  ISETP.GE.AND P5, PT, R7, UR15, PT ;  /* 0x0000000f07007c0c */ /* 0x000fe2000bfa6270 */
[----:B------:R-:W-:Y:S01]  /*fe50*/  VIADD R7, R0, 0xb8 ;  /* 0x000000b800077836 */ /* 0x000fe20000000000 */
        /* <DEDUP_REMOVED lines=18> */
[----:B------:R-:W-:-:S02]  /*ff80*/  ISETP.GE.AND P3, PT, R7, UR15, PT ;  /* 0x0000000f07007c0c */ /* 0x000fc4000bf66270 */
[----:B------:R-:W-:Y:S02]  /*ff90*/  IADD3 R7, R0, 0xc1, RZ ;  /* 0x000000c100077810 */ /* 0x000fe40007ffe0ff */
[----:B------:R-:W-:Y:S02]  /*ffa0*/  FMNMX R6, R97, R6, !PT ;  /* 0x0000000661067209 */ /* 0x000fe40007800000 */
[----:B------:R-:W-:Y:S02]  /*ffb0*/  FMNMX R8, R99, R8, !PT ;  /* 0x0000000863087209 */ /* 0x000fe40007800000 */
[----:B------:R-:W-:Y:S02]  /*ffc0*/  FSEL R112, R112, -INF , !P6 ;  /* 0xff80000070707808 */ /* 0x000fe40007000000 */
[----:B------:R-:W-:Y:S02]  /*ffd0*/  FSEL R114, R114, -INF , !P6 ;  /* 0xff80000072727808 */ /* 0x000fe40007000000 */
[----:B------:R-:W-:Y:S01]  /*ffe0*/  ISETP.GE.AND P6, PT, R7, UR15, PT ;  /* 0x0000000f07007c0c */ /* 0x000fe2000bfc6270 */
[----:B------:R-:W-:Y:S01]  /*fff0*/  VIADD R7, R0, 0xc8 ;  /* 0x000000c800077836 */ /* 0x000fe20000000000 */
[----:B------:R-:W-:-:S02]  /*10000*/  FMNMX R11, R100, R6, !PT ;  /* 0x00000006640b7209 */ /* 0x000fc40007800000 */
        /* <DEDUP_REMOVED lines=43> */
[----:B------:R-:W-:-:S02]  /*102c0*/  ISETP.GE.AND P2, PT, R7, UR15, PT ;  /* 0x0000000f07007c0c */ /* 0x000fc4000bf46270 */
[----:B------:R-:W-:Y:S02]  /*102d0*/  FMNMX R6, R117, R6, !PT ;  /* 0x0000000675067209 */ /* 0x000fe40007800000 */
[----:B------:R-:W-:Y:S02]  /*102e0*/  IADD3 R7, R0, 0xe1, RZ ;  /* 0x000000e100077810 */ /* 0x000fe40007ffe0ff */
[----:B------:R-:W-:Y:S02]  /*102f0*/  FMNMX R8, R119, R8, !PT ;  /* 0x0000000877087209 */ /* 0x000fe40007800000 */
[----:B------:R-:W-:Y:S02]  /*10300*/  FSEL R128, R128, -INF , !P4 ;  /* 0xff80000080807808 */ /* 0x000fe40006000000 */
[----:B------:R-:W-:Y:S02]  /*10310*/  FSEL R130, R130, -INF , !P4 ;  /* 0xff80000082827808 */ /* 0x000fe40006000000 */
[----:B------:R-:W-:-:S02]  /*10320*/  FMNMX R11, R120, R6, !PT ;  /* 0x00000006780b7209 */ /* 0x000fc40007800000 */
[----:B------:R-:W-:Y:S01]  /*10330*/  ISETP.GE.AND P4, PT, R7, UR15, PT ;  /* 0x0000000f07007c0c */ /* 0x000fe2000bf86270 */
[----:B------:R-:W-:Y:S01]  /*10340*/  VIADD R7, R0, 0xe8 ;  /* 0x000000e800077836 */ /* 0x000fe20000000000 */
[----:B------:R-:W-:Y:S02]  /*10350*/  FMNMX R6, R122, R8, !PT ;  /* 0x000000087a067209 */ /* 0x000fe40007800000 */
[----:B------:R-:W-:Y:S02]  /*10360*/  FMNMX R8, R121, R11, !PT ;  /* 0x0000000b79087209 */ /* 0x000fe40007800000 */
[----:B------:R-:W-:Y:S02]  /*10370*/  FMNMX R6, R123, R6, !PT ;  /* 0x000000067b067209 */ /* 0x000fe40007800000 */
[----:B------:R-:W-:Y:S02]  /*10380*/  FSEL R129, R129, -INF , !P3 ;  /* 0xff80000081817808 */ /* 0x000fe40005800000 */
[----:B------:R-:W-:-:S02]  /*10390*/  FSEL R131, R131, -INF , !P3 ;  /* 0xff80000083837808 */ /* 0x000fc40005800000 */
[----:B------:R-:W-:Y:S02]  /*103a0*/  ISETP.GE.AND P3, PT, R7, UR15, PT ;  /* 0x0000000f07007c0c */ /* 0x000fe4000bf66270 */
[----:B------:R-:W-:Y:S02]  /*103b0*/  IADD3 R7, R0, 0xe9, RZ ;  /* 0x000000e900077810 */ /* 0x000fe40007ffe0ff */
[----:B------:R-:W-:Y:S02]  /*103c0*/  FMNMX R8, R124, R8, !PT ;  /* 0x000000087c087209 */ /* 0x000fe40007800000 */
[----:B------:R-:W-:Y:S02]  /*103d0*/  FMNMX R11, R126, R6, !PT ;  /* 0x000000067e0b7209 */ /* 0x000fe40007800000 */
[----:B------:R-:W-:Y:S02]  /*103e0*/  FSEL R132, R132, -INF , !P6 ;  /* 0xff80000084847808 */ /* 0x000fe40007000000 */
[----:B------:R-:W-:-:S02]  /*103f0*/  FSEL R134, R134, -INF , !P6 ;  /* 0xff80000086867808 */ /* 0x000fc40007000000 */
[----:B------:R-:W-:Y:S02]  /*10400*/  ISETP.GE.AND P6, PT, R7, UR15, PT ;  /* 0x0000000f07007c0c */ /* 0x000fe4000bfc6270 */
[----:B------:R-:W-:Y:S02]  /*10410*/  FMNMX R6, R125, R8, !PT ;  /* 0x000000087d067209 */ /* 0x000fe40007800000 */
[----:B------:R-:W-:Y:S02]  /*10420*/  IADD3 R7, R0, 0xf0, RZ ;  /* 0x000000f000077810 */ /* 0x000fe40007ffe0ff */
[----:B------:R-:W-:Y:S02]  /*10430*/  FMNMX R8, R127, R11, !PT ;  /* 0x0000000b7f087209 */ /* 0x000fe40007800000 */
[----:B------:R-:W-:Y:S02]  /*10440*/  FSEL R133, R133, -INF , !P5 ;  /* 0xff80000085857808 */ /* 0x000fe40006800000 */
[----:B------:R-:W-:-:S02]  /*10450*/  FSEL R135, R135, -INF , !P5 ;  /* 0xff80000087877808 */ /* 0x000fc40006800000 */
[----:B------:R-:W-:Y:S02]  /*10460*/  FMNMX R6, R128, R6, !PT ;  /* 0x0000000680067209 */ /* 0x000fe40007800000 */
[----:B------:R-:W-:Y:S02]  /*10470*/  ISETP.GE.AND P5, PT, R7, UR15, PT ;  /* 0x0000000f07007c0c */ /* 0x000fe4000bfa6270 */
[----:B------:R-:W-:Y:S02]  /*10480*/  FMNMX R8, R130, R8, !PT ;  /* 0x0000000882087209 */ /* 0x000fe40007800000 */
[----:B------:R-:W-:Y:S02]  /*10490*/  IADD3 R7, R0, 0xf1, RZ ;  /* 0x000000f100077810 */ /* 0x000fe40007ffe0ff */
[----:B------:R-:W-:Y:S02]  /*104a0*/  FMNMX R11, R129, R6, !PT ;  /* 0x00000006810b7209 */ /* 0x000fe40007800000 */
[----:B------:R-:W-:-:S02]  /*104b0*/  FSEL R136, R136, -INF , !P2 ;  /* 0xff80000088887808 */ /* 0x000fc40005000000 */
[----:B------:R-:W-:Y:S02]  /*104c0*/  FSEL R138, R138, -INF , !P2 ;  /* 0xff8000008a8a7808 */ /* 0x000fe40005000000 */
[----:B------:R-:W-:Y:S02]  /*104d0*/  FMNMX R6, R131, R8, !PT ;  /* 0x0000000883067209 */ /* 0x000fe40007800000 */
[----:B------:R-:W-:Y:S01]  /*104e0*/  ISETP.GE.AND P2, PT, R7, UR15, PT ;  /* 0x0000000f07007c0c */ /* 0x000fe2000bf46270 */
[----:B------:R-:W-:Y:S01]  /*104f0*/  VIADD R7, R0, 0xf8 ;  /* 0x000000f800077836 */ /* 0x000fe20000000000 */
[----:B------:R-:W-:Y:S02]  /*10500*/  FMNMX R8, R132, R11, !PT ;  /* 0x0000000b84087209 */ /* 0x000fe40007800000 */
[----:B------:R-:W-:Y:S02]  /*10510*/  FMNMX R6, R134, R6, !PT ;  /* 0x0000000686067209 */ /* 0x000fe40007800000 */
[----:B------:R-:W-:-:S02]  /*10520*/  FSEL R137, R137, -INF , !P4 ;  /* 0xff80000089897808 */ /* 0x000fc40006000000 */
[----:B------:R-:W-:Y:S02]  /*10530*/  FSEL R139, R139, -INF , !P4 ;  /* 0xff8000008b8b7808 */ /* 0x000fe40006000000 */
[----:B------:R-:W-:Y:S02]  /*10540*/  ISETP.GE.AND P4, PT, R7, UR15, PT ;  /* 0x0000000f07007c0c */ /* 0x000fe4000bf86270 */
[----:B------:R-:W-:Y:S02]  /*10550*/  FMNMX R8, R133, R8, !PT ;  /* 0x0000000885087209 */ /* 0x000fe40007800000 */
[----:B------:R-:W-:Y:S02]  /*10560*/  FMNMX R7, R135, R6, !PT ;  /* 0x0000000687077209 */ /* 0x000fe40007800000 */
[----:B------:R-:W-:Y:S02]  /*10570*/  FMNMX R6, R136, R8, !PT ;  /* 0x0000000888067209 */ /* 0x000fe40007800000 */
[----:B------:R-:W-:-:S02]  /*10580*/  FMNMX R7, R138, R7, !PT ;  /* 0x000000078a077209 */ /* 0x000fc40007800000 */
[----:B------:R-:W-:Y:S02]  /*10590*/  FSEL R140, R140, -INF , !P3 ;  /* 0xff8000008c8c7808 */ /* 0x000fe40005800000 */
[----:B------:R-:W-:Y:S02]  /*105a0*/  FMNMX R6, R137, R6, !PT ;  /* 0x0000000689067209 */ /* 0x000fe40007800000 */
[----:B------:R-:W-:Y:S02]  /*105b0*/  FSEL R142, R142, -INF , !P3 ;  /* 0xff8000008e8e7808 */ /* 0x000fe40005800000 */
[----:B------:R-:W-:Y:S02]  /*105c0*/  FMNMX R7, R139, R7, !PT ;  /* 0x000000078b077209 */ /* 0x000fe40007800000 */
[----:B------:R-:W-:Y:S02]  /*105d0*/  FSEL R141, R141, -INF , !P6 ;  /* 0xff8000008d8d7808 */ /* 0x000fe40007000000 */
[----:B------:R-:W-:-:S02]  /*105e0*/  FMNMX R6, R140, R6, !PT ;  /* 0x000000068c067209 */ /* 0x000fc40007800000 */
[----:B------:R-:W-:Y:S02]  /*105f0*/  FSEL R143, R143, -INF , !P6 ;  /* 0xff8000008f8f7808 */ /* 0x000fe40007000000 */
[----:B------:R-:W-:Y:S02]  /*10600*/  FMNMX R7, R142, R7, !PT ;  /* 0x000000078e077209 */ /* 0x000fe40007800000 */
[----:B------:R-:W-:Y:S02]  /*10610*/  FSEL R144, R144, -INF , !P5 ;  /* 0xff80000090907808 */ /* 0x000fe40006800000 */
[----:B------:R-:W-:Y:S02]  /*10620*/  FMNMX R6, R141, R6, !PT ;  /* 0x000000068d067209 */ /* 0x000fe40007800000 */
[----:B------:R-:W-:Y:S02]  /*10630*/  FSEL R146, R146, -INF , !P5 ;  /* 0xff80000092927808 */ /* 0x000fe40006800000 */
[----:B------:R-:W-:-:S02]  /*10640*/  FMNMX R7, R143, R7, !PT ;  /* 0x000000078f077209 */ /* 0x000fc40007800000 */
[----:B------:R-:W-:Y:S02]  /*10650*/  IADD3 R8, R0, 0xf9, RZ ;  /* 0x000000f900087810 */ /* 0x000fe40007ffe0ff */
[----:B------:R-:W-:Y:S02]  /*10660*/  FSEL R145, R145, -INF , !P2 ;  /* 0xff80000091917808 */ /* 0x000fe40005000000 */
[----:B------:R-:W-:Y:S02]  /*10670*/  FMNMX R6, R144, R6, !PT ;  /* 0x0000000690067209 */ /* 0x000fe40007800000 */
[----:B------:R-:W-:Y:S02]  /*10680*/  FSEL R147, R147, -INF , !P2 ;  /* 0xff80000093937808 */ /* 0x000fe40005000000 */
[----:B------:R-:W-:Y:S02]  /*10690*/  FMNMX R7, R146, R7, !PT ;  /* 0x0000000792077209 */ /* 0x000fe40007800000 */
[----:B------:R-:W-:-:S02]  /*106a0*/  ISETP.GE.AND P3, PT, R8, UR15, PT ;  /* 0x0000000f08007c0c */ /* 0x000fc4000bf66270 */
[----:B------:R-:W-:Y:S02]  /*106b0*/  FSEL R148, R148, -INF , !P4 ;  /* 0xff80000094947808 */ /* 0x000fe40006000000 */
[----:B------:R-:W-:Y:S02]  /*106c0*/  FMNMX R6, R145, R6, !PT ;  /* 0x0000000691067209 */ /* 0x000fe40007800000 */
[----:B------:R-:W-:Y:S02]  /*106d0*/  MOV R17, 0x400 ;  /* 0x0000040000117802 */ /* 0x000fe40000000f00 */
[----:B------:R-:W-:Y:S02]  /*106e0*/  FSEL R150, R150, -INF , !P4 ;  /* 0xff80000096967808 */ /* 0x000fe40006000000 */
[----:B------:R-:W-:Y:S02]  /*106f0*/  FMNMX R7, R147, R7, !PT ;  /* 0x0000000793077209 */ /* 0x000fe40007800000 */
[----:B------:R-:W-:-:S02]  /*10700*/  FSEL R149, R149, -INF , !P3 ;  /* 0xff80000095957808 */ /* 0x000fc40005800000 */
[----:B------:R-:W-:Y:S02]  /*10710*/  FMNMX R6, R148, R6, !PT ;  /* 0x0000000694067209 */ /* 0x000fe40007800000 */
[----:B-1----:R-:W-:Y:S02]  /*10720*/  LEA R17, R19, R17, 0x18 ;  /* 0x0000001113117211 */ /* 0x002fe400078ec0ff */
[----:B------:R-:W-:Y:S02]  /*10730*/  FSEL R151, R151, -INF , !P3 ;  /* 0xff80000097977808 */ /* 0x000fe40005800000 */
[----:B------:R-:W-:Y:S02]  /*10740*/  FMNMX R7, R150, R7, !PT ;  /* 0x0000000796077209 */ /* 0x000fe40007800000 */
[----:B------:R-:W-:Y:S02]  /*10750*/  FMNMX R13, R149, R6, !PT ;  /* 0x00000006950d7209 */ /* 0x000fe40007800000 */
[----:B------:R-:W-:-:S02]  /*10760*/  IADD3 R17, R17, 0x66020, RZ ;  /* 0x0006602011117810 */ /* 0x000fc40007ffe0ff */
[----:B------:R-:W-:Y:S02]  /*10770*/  FMNMX R6, R151, R7, !PT ;  /* 0x0000000797067209 */ /* 0x000fe40007800000 */
[----:B------:R-:W-:Y:S01]  /*10780*/  MOV R14, 0x400 ;  /* 0x00000400000e7802 */ /* 0x000fe20000000f00 */
[----:B------:R-:W1:Y:S01]  /*10790*/  SHFL.BFLY PT, R7, R13, 0x1, 0x1f ;  /* 0x0c201f000d077f89 */ /* 0x000e6200000e0000 */
[----:B--2---:R-:W-:Y:S02]  /*107a0*/  LEA R8, R16, R17, 0x3 ;  /* 0x0000001110087211 */ /* 0x004fe400078e18ff */
[----:B---3--:R-:W-:Y:S01]  /*107b0*/  LEA R14, R15, R14, 0x18 ;  /* 0x0000000e0f0e7211 */ /* 0x008fe200078ec0ff */
[----:B------:R-:W2:Y:S01]  /*107c0*/  SHFL.BFLY PT, R12, R6, 0x1, 0x1f ;  /* 0x0c201f00060c7f89 */ /* 0x000ea200000e0000 */
[----:B------:R-:W-:-:S03]  /*107d0*/  PRMT R8, RZ, 0x654, R8 ;  /* 0x00000654ff087816 */ /* 0x000fc60000000008 */
[----:B------:R-:W-:Y:S01]  /*107e0*/  IMAD R11, R5, 0x8, R14 ;  /* 0x00000008050b7824 */ /* 0x000fe200078e020e */
[----:B------:R3:W-:Y:S02]  /*107f0*/  SYNCS.ARRIVE.TRANS64.RED.A1T0 RZ, [R8+URZ], RZ ;  /* 0x000000ff08ff79a7 */ /* 0x0007e4000810043f */
[----:B---3--:R-:W-:-:S04]  /*10800*/  SHF.L.U32 R8, R249, 0x1f, RZ ;  /* 0x0000001ff9087819 */ /* 0x008fc800000006ff */
[----:B------:R-:W3:Y:S01]  /*10810*/  SYNCS.PHASECHK.TRANS64.TRYWAIT P2, [R11+URZ+0x66000], R8 ;  /* 0x066000080b0075a7 */ /* 0x000ee2000804017f */
[----:B-1----:R-:W-:Y:S02]  /*10820*/  FMNMX R7, R13, R7, !PT ;  /* 0x000000070d077209 */ /* 0x002fe40007800000 */
[----:B--2---:R-:W-:-:S03]  /*10830*/  FMNMX R6, R6, R12, !PT ;  /* 0x0000000c06067209 */ /* 0x004fc60007800000 */
[----:B------:R-:W1:Y:S04]  /*10840*/  SHFL.BFLY PT, R13, R7, 0x2, 0x1f ;  /* 0x0c401f00070d7f89 */ /* 0x000e6800000e0000 */
[----:B------:R-:W2:Y:S01]  /*10850*/  SHFL.BFLY PT, R12, R6, 0x2, 0x1f ;  /* 0x0c401f00060c7f89 */ /* 0x000ea200000e0000 */
[----:B-1----:R-:W-:Y:S02]  /*10860*/  FMNMX R7, R7, R13, !PT ;  /* 0x0000000d07077209 */ /* 0x002fe40007800000 */
[----:B--2---:R-:W-:Y:S01]  /*10870*/  FMNMX R6, R6, R12, !PT ;  /* 0x0000000c06067209 */ /* 0x004fe20007800000 */
[----:B---3--:R-:W-:Y:S06]  /*10880*/  @!P2 BRA `(.L_x_43) ;  /* 0x00000070002ca947 */ /* 0x008fec0003800000 */
.L_x_93:
[----:B------:R-:W2:Y:S01]  /*10890*/  LDL.LU R19, [R1+0x14] ;  /* 0x0000140001137983 */ /* 0x000ea20000300800 */
[C---:B------:R-:W-:Y:S01]  /*108a0*/  FSETP.NEU.AND P2, PT, R7.reuse, -INF , PT ;  /* 0xff8000000700780b */ /* 0x040fe20003f4d000 */
[----:B------:R-:W-:Y:S05]  /*108b0*/  WARPSYNC.ALL ;  /* 0x0000000000007948 */ /* 0x000fea0003800000 */
[----:B------:R-:W-:Y:S02]  /*108c0*/  FSEL R14, R7, RZ, P2 ;  /* 0x000000ff070e7208 */ /* 0x000fe40001000000 */
[----:B------:R-:W-:Y:S02]  /*108d0*/  FSETP.NEU.AND P2, PT, R6, -INF , PT ;  /* 0xff8000000600780b */ /* 0x000fe40003f4d000 */
[----:B------:R-:W-:Y:S01]  /*108e0*/  MOV R13, 0x40000040 ;  /* 0x40000040000d7802 */ /* 0x000fe20000000f00 */
[----:B-1----:R-:W-:Y:S01]  /*108f0*/  FADD R8, -R14, R10 ;  /* 0x0000000a0e087221 */ /* 0x002fe20000000100 */
[----:B------:R-:W-:Y:S01]  /*10900*/  FSEL R10, R6, RZ, P2 ;  /* 0x000000ff060a7208 */ /* 0x000fe20001000000 */
[----:B------:R-:W-:Y:S01]  /*10910*/  FMUL R14, R14, UR14 ;  /* 0x0000000e0e0e7c20 */ /* 0x000fe20008400000 */
[----:B------:R-:W-:Y:S01]  /*10920*/  R2UR UR7, R13 ;  /* 0x000000000d0772ca */ /* 0x000fe200000e0000 */
[----:B------:R-:W-:Y:S01]  /*10930*/  FMUL R8, R8, UR14 ;  /* 0x0000000e08087c20 */ /* 0x000fe20008400000 */
[----:B------:R-:W-:Y:S01]  /*10940*/  MOV R12, UR23 ;  /* 0x00000017000c7c02 */ /* 0x000fe20008000f00 */
[C---:B------:R-:W-:Y:S01]  /*10950*/  FADD R250, -R10.reuse, R9 ;  /* 0x000000090afa7221 */ /* 0x040fe20000000100 */
[----:B------:R-:W-:Y:S01]  /*10960*/  FMUL R10, R10, UR14 ;  /* 0x0000000e0a0a7c20 */ /* 0x000fe20008400000 */
[----:B------:R-:W-:Y:S01]  /*10970*/  FFMA R24, R24, UR14, -R14 ;  /* 0x0000000e18187c23 */ /* 0x000fe2000800080e */
[----:B------:R-:W-:Y:S01]  /*10980*/  FSETP.GEU.AND P2, PT, R8, -126, PT ;  /* 0xc2fc00000800780b */ /* 0x000fe20003f4e000 */
[----:B------:R-:W-:Y:S01]  /*10990*/  FMUL R250, R250, UR14 ;  /* 0x0000000efafa7c20 */ /* 0x000fe20008400000 */
[--C-:B------:R-:W-:Y:S01]  /*109a0*/  FFMA R26, R26, UR14, -R10.reuse ;  /* 0x0000000e1a1a7c23 */ /* 0x100fe2000800080a */
[--C-:B------:R-:W-:Y:S01]  /*109b0*/  FFMA R11, R27, UR14, -R10.reuse ;  /* 0x0000000e1b0b7c23 */ /* 0x100fe2000800080a */
[----:B------:R-:W-:Y:S01]  /*109c0*/  FSETP.GEU.AND P5, PT, R24, -126, PT ;  /* 0xc2fc00001800780b */ /* 0x000fe20003fae000 */
[--C-:B------:R-:W-:Y:S01]  /*109d0*/  FFMA R15, R30, UR14, -R10.reuse ;  /* 0x0000000e1e0f7c23 */ /* 0x100fe2000800080a */
[----:B------:R-:W-:Y:S01]  /*109e0*/  FSETP.GEU.AND P4, PT, R250, -126, PT ;  /* 0xc2fc0000fa00780b */ /* 0x000fe20003f8e000 */
[----:B------:R-:W-:Y:S01]  /*109f0*/  FFMA R17, R31, UR14, -R10 ;  /* 0x0000000e1f117c23 */ /* 0x000fe2000800080a */
[----:B------:R-:W-:Y:S01]  /*10a00*/  FSETP.GEU.AND P6, PT, R26, -126, PT ;  /* 0xc2fc00001a00780b */ /* 0x000fe20003fce000 */
[--C-:B------:R-:W-:Y:S01]  /*10a10*/  FFMA R13, R28, UR14, -R14.reuse ;  /* 0x0000000e1c0d7c23 */ /* 0x100fe2000800080e */
[----:B------:R-:W-:Y:S01]  /*10a20*/  FFMA R16, R29, UR14, -R14 ;  /* 0x0000000e1d107c23 */ /* 0x000fe2000800080e */
[----:B------:R-:W-:-:S02]  /*10a30*/  IMAD R12, R5, 0x1800, R12 ;  /* 0x00001800050c7824 */ /* 0x000fc400078e020c */
[--C-:B------:R-:W-:Y:S01]  /*10a40*/  FFMA R20, R34, UR14, -R10.reuse ;  /* 0x0000000e22147c23 */ /* 0x100fe2000800080a */
[----:B------:R-:W-:Y:S01]  /*10a50*/  @!P2 FMUL R8, R8, 0.5 ;  /* 0x3f0000000808a820 */ /* 0x000fe20000400000 */
[----:B------:R-:W-:Y:S01]  /*10a60*/  FFMA R21, R35, UR14, -R10 ;  /* 0x0000000e23157c23 */ /* 0x000fe2000800080a */
[--C-:B------:R-:W-:Y:S01]  /*10a70*/  FFMA R22, R36, UR14, -R14.reuse ;  /* 0x0000000e24167c23 */ /* 0x100fe2000800080e */
[----:B------:R-:W-:Y:S01]  /*10a80*/  R2UR UR6, R12 ;  /* 0x000000000c0672ca */ /* 0x000fe200000e0000 */
[----:B------:R1:W3:Y:S01]  /*10a90*/  MUFU.EX2 R9, R8 ;  /* 0x0000000800097308 */ /* 0x0002e20000000800 */
[----:B------:R-:W-:Y:S01]  /*10aa0*/  @!P5 FMUL R24, R24, 0.5 ;  /* 0x3f0000001818d820 */ /* 0x000fe20000400000 */
[----:B------:R-:W-:Y:S01]  /*10ab0*/  @!P4 FMUL R250, R250, 0.5 ;  /* 0x3f000000fafac820 */ /* 0x000fe20000400000 */
[----:B------:R-:W-:Y:S01]  /*10ac0*/  FFMA R23, R37, UR14, -R14 ;  /* 0x0000000e25177c23 */ /* 0x000fe2000800080e */
[----:B------:R-:W-:Y:S01]  /*10ad0*/  @!P6 FMUL R26, R26, 0.5 ;  /* 0x3f0000001a1ae820 */ /* 0x000fe20000400000 */
[--C-:B------:R-:W-:Y:S01]  /*10ae0*/  FFMA R28, R38, UR14, -R10.reuse ;  /* 0x0000000e261c7c23 */ /* 0x100fe2000800080a */
[----:B------:R-:W-:Y:S01]  /*10af0*/  FFMA R29, R39, UR14, -R10 ;  /* 0x0000000e271d7c23 */ /* 0x000fe2000800080a */
[--C-:B------:R-:W-:Y:S01]  /*10b00*/  FFMA R30, R40, UR14, -R14.reuse ;  /* 0x0000000e281e7c23 */ /* 0x100fe2000800080e */
[----:B------:R-:W4:Y:S01]  /*10b10*/  MUFU.EX2 R250, R250 ;  /* 0x000000fa00fa7308 */ /* 0x000f220000000800 */
[--C-:B-1----:R-:W-:Y:S01]  /*10b20*/  FFMA R8, R25, UR14, -R14.reuse ;  /* 0x0000000e19087c23 */ /* 0x102fe2000800080e */
[--C-:B------:R-:W-:Y:S01]  /*10b30*/  FFMA R31, R41, UR14, -R14.reuse ;  /* 0x0000000e291f7c23 */ /* 0x100fe2000800080e */
[--C-:B------:R-:W-:Y:S01]  /*10b40*/  FFMA R34, R44, UR14, -R14.reuse ;  /* 0x0000000e2c227c23 */ /* 0x100fe2000800080e */
[----:B------:R-:W-:Y:S01]  /*10b50*/  FFMA R35, R45, UR14, -R14 ;  /* 0x0000000e2d237c23 */ /* 0x000fe2000800080e */
[--C-:B------:R-:W-:Y:S01]  /*10b60*/  FFMA R36, R46, UR14, -R10.reuse ;  /* 0x0000000e2e247c23 */ /* 0x100fe2000800080a */
[----:B------:R-:W-:Y:S01]  /*10b70*/  FSETP.GEU.AND P3, PT, R8, -126, PT ;  /* 0xc2fc00000800780b */ /* 0x000fe20003f6e000 */
[----:B------:R-:W-:Y:S01]  /*10b80*/  FFMA R37, R47, UR14, -R10 ;  /* 0x0000000e2f257c23 */ /* 0x000fe2000800080a */
[----:B------:R-:W1:Y:S01]  /*10b90*/  MUFU.EX2 R25, R26 ;  /* 0x0000001a00197308 */ /* 0x000e620000000800 */
[----:B---3--:R-:W-:Y:S01]  /*10ba0*/  @!P2 FMUL R9, R9, R9 ;  /* 0x000000090909a220 */ /* 0x008fe20000400000 */
[----:B------:R-:W-:Y:S01]  /*10bb0*/  FSETP.GEU.AND P2, PT, R11, -126, PT ;  /* 0xc2fc00000b00780b */ /* 0x000fe20003f4e000 */
[--C-:B------:R-:W-:Y:S01]  /*10bc0*/  FFMA R38, R48, UR14, -R14.reuse ;  /* 0x0000000e30267c23 */ /* 0x100fe2000800080e */
[--C-:B------:R-:W-:Y:S01]  /*10bd0*/  FFMA R39, R49, UR14, -R14.reuse ;  /* 0x0000000e31277c23 */ /* 0x100fe2000800080e */
[-C--:B------:R-:W-:Y:S01]  /*10be0*/  FMUL R152, R152, R9.reuse ;  /* 0x0000000998987220 */ /* 0x080fe20000400000 */
[-C--:B------:R-:W-:Y:S01]  /*10bf0*/  FMUL R153, R153, R9.reuse ;  /* 0x0000000999997220 */ /* 0x080fe20000400000 */
[-C--:B------:R-:W-:Y:S01]  /*10c00*/  FMUL R156, R156, R9.reuse ;  /* 0x000000099c9c7220 */ /* 0x080fe20000400000 */
[----:B------:R-:W3:Y:S01]  /*10c10*/  MUFU.EX2 R24, R24 ;  /* 0x0000001800187308 */ /* 0x000ee20000000800 */
[----:B----4-:R-:W-:Y:S01]  /*10c20*/  @!P4 FMUL R250, R250, R250 ;  /* 0x000000fafafac220 */ /* 0x010fe20000400000 */
[----:B------:R-:W-:Y:S01]  /*10c30*/  FSETP.GEU.AND P4, PT, R15, -126, PT ;  /* 0xc2fc00000f00780b */ /* 0x000fe20003f8e000 */
[----:B------:R-:W-:Y:S01]  /*10c40*/  @!P3 FMUL R8, R8, 0.5 ;  /* 0x3f0000000808b820 */ /* 0x000fe20000400000 */
[-C--:B------:R-:W-:Y:S01]  /*10c50*/  FMUL R157, R157, R9.reuse ;  /* 0x000000099d9d7220 */ /* 0x080fe20000400000 */
[-C--:B------:R-:W-:Y:S01]  /*10c60*/  FMUL R160, R160, R9.reuse ;  /* 0x00000009a0a07220 */ /* 0x080fe20000400000 */
[-C--:B------:R-:W-:Y:S01]  /*10c70*/  FMUL R161, R161, R9.reuse ;  /* 0x00000009a1a17220 */ /* 0x080fe20000400000 */
[----:B------:R-:W-:Y:S01]  /*10c80*/  @!P2 FMUL R11, R11, 0.5 ;  /* 0x3f0000000b0ba820 */ /* 0x000fe20000400000 */
[----:B------:R-:W-:Y:S01]  /*10c90*/  FMUL R164, R164, R9 ;  /* 0x00000009a4a47220 */ /* 0x000fe20000400000 */
[----:B------:R-:W4:Y:S01]  /*10ca0*/  MUFU.EX2 R8, R8 ;  /* 0x0000000800087308 */ /* 0x000f220000000800 */
[----:B-1----:R-:W-:Y:S01]  /*10cb0*/  @!P6 FMUL R25, R25, R25 ;  /* 0x000000191919e220 */ /* 0x002fe20000400000 */
[----:B------:R-:W-:Y:S01]  /*10cc0*/  FSETP.GEU.AND P6, PT, R17, -126, PT ;  /* 0xc2fc00001100780b */ /* 0x000fe20003fce000 */
[-C--:B------:R-:W-:Y:S01]  /*10cd0*/  FMUL R165, R165, R9.reuse ;  /* 0x00000009a5a57220 */ /* 0x080fe20000400000 */
[-C--:B------:R-:W-:Y:S01]  /*10ce0*/  FMUL R168, R168, R9.reuse ;  /* 0x00000009a8a87220 */ /* 0x080fe20000400000 */
[-C--:B------:R-:W-:Y:S01]  /*10cf0*/  FMUL R169, R169, R9.reuse ;  /* 0x00000009a9a97220 */ /* 0x080fe20000400000 */
[----:B------:R-:W-:Y:S01]  /*10d00*/  @!P4 FMUL R15, R15, 0.5 ;  /* 0x3f0000000f0fc820 */ /* 0x000fe20000400000 */
[-C--:B------:R-:W-:Y:S01]  /*10d10*/  FMUL R172, R172, R9.reuse ;  /* 0x00000009acac7220 */ /* 0x080fe20000400000 */
[----:B---3--:R-:W-:Y:S01]  /*10d20*/  @!P5 FMUL R24, R24, R24 ;  /* 0x000000181818d220 */ /* 0x008fe20000400000 */
[----:B------:R-:W-:Y:S01]  /*10d30*/  FSETP.GEU.AND P5, PT, R13, -126, PT ;  /* 0xc2fc00000d00780b */ /* 0x000fe20003fae000 */
[----:B------:R-:W1:Y:S01]  /*10d40*/  MUFU.EX2 R11, R11 ;  /* 0x0000000b000b7308 */ /* 0x000e620000000800 */
[-C--:B------:R-:W-:Y:S01]  /*10d50*/  FMUL R173, R173, R9.reuse ;  /* 0x00000009adad7220 */ /* 0x080fe20000400000 */
[-C--:B------:R-:W-:Y:S01]  /*10d60*/  FMUL R176, R176, R9.reuse ;  /* 0x00000009b0b07220 */ /* 0x080fe20000400000 */
[-C--:B------:R-:W-:Y:S01]  /*10d70*/  FMUL R177, R177, R9.reuse ;  /* 0x00000009b1b17220 */ /* 0x080fe20000400000 */
[-C--:B------:R-:W-:Y:S01]  /*10d80*/  FMUL R180, R180, R9.reuse ;  /* 0x00000009b4b47220 */ /* 0x080fe20000400000 */
[----:B------:R-:W-:Y:S01]  /*10d90*/  @!P6 FMUL R17, R17, 0.5 ;  /* 0x3f0000001111e820 */ /* 0x000fe20000400000 */
[-C--:B------:R-:W-:Y:S01]  /*10da0*/  FMUL R181, R181, R9.reuse ;  /* 0x00000009b5b57220 */ /* 0x080fe20000400000 */
[----:B----4-:R-:W-:Y:S01]  /*10db0*/  @!P3 FMUL R8, R8, R8 ;  /* 0x000000080808b220 */ /* 0x010fe20000400000 */
[----:B------:R-:W-:Y:S01]  /*10dc0*/  FSETP.GEU.AND P3, PT, R16, -126, PT ;  /* 0xc2fc00001000780b */ /* 0x000fe20003f6e000 */
[----:B------:R-:W3:Y:S01]  /*10dd0*/  MUFU.EX2 R15, R15 ;  /* 0x0000000f000f7308 */ /* 0x000ee20000000800 */
[-C--:B------:R-:W-:Y:S01]  /*10de0*/  FMUL R184, R184, R9.reuse ;  /* 0x00000009b8b87220 */ /* 0x080fe20000400000 */
[-C--:B------:R-:W-:Y:S01]  /*10df0*/  FMUL R185, R185, R9.reuse ;  /* 0x00000009b9b97220 */ /* 0x080fe20000400000 */
[----:B------:R-:W-:Y:S01]  /*10e00*/  @!P5 FMUL R13, R13, 0.5 ;  /* 0x3f0000000d0dd820 */ /* 0x000fe20000400000 */
[-C--:B------:R-:W-:Y:S01]  /*10e10*/  FMUL R188, R188, R9.reuse ;  /* 0x00000009bcbc7220 */ /* 0x080fe20000400000 */
[-C--:B------:R-:W-:Y:S01]  /*10e20*/  FMUL R189, R189, R9.reuse ;  /* 0x00000009bdbd7220 */ /* 0x080fe20000400000 */
[-C--:B------:R-:W-:Y:S01]  /*10e30*/  FMUL R192, R192, R9.reuse ;  /* 0x00000009c0c07220 */ /* 0x080fe20000400000 */
[----:B------:R-:W-:Y:S01]  /*10e40*/  FMUL R193, R193, R9 ;  /* 0x00000009c1c17220 */ /* 0x000fe20000400000 */
[----:B------:R-:W4:Y:S01]  /*10e50*/  MUFU.EX2 R17, R17 ;  /* 0x0000001100117308 */ /* 0x000f220000000800 */
[----:B-1----:R-:W-:Y:S01]  /*10e60*/  @!P2 FMUL R11, R11, R11 ;  /* 0x0000000b0b0ba220 */ /* 0x002fe20000400000 */
[-C--:B------:R-:W-:Y:S01]  /*10e70*/  FMUL R196, R196, R9.reuse ;  /* 0x00000009c4c47220 */ /* 0x080fe20000400000 */
[-C--:B------:R-:W-:Y:S01]  /*10e80*/  FMUL R197, R197, R9.reuse ;  /* 0x00000009c5c57220 */ /* 0x080fe20000400000 */
[----:B------:R-:W-:Y:S01]  /*10e90*/  @!P3 FMUL R16, R16, 0.5 ;  /* 0x3f0000001010b820 */ /* 0x000fe20000400000 */
[-C--:B------:R-:W-:Y:S01]  /*10ea0*/  FMUL R200, R200, R9.reuse ;  /* 0x00000009c8c87220 */ /* 0x080fe20000400000 */
[-C--:B------:R-:W-:Y:S01]  /*10eb0*/  FMUL R201, R201, R9.reuse ;  /* 0x00000009c9c97220 */ /* 0x080fe20000400000 */
[----:B------:R-:W-:Y:S01]  /*10ec0*/  FMUL R204, R204, R9 ;  /* 0x00000009cccc7220 */ /* 0x000fe20000400000 */
[----:B------:R-:W1:Y:S01]  /*10ed0*/  MUFU.EX2 R13, R13 ;  /* 0x0000000d000d7308 */ /* 0x000e620000000800 */
[----:B---3--:R-:W-:Y:S01]  /*10ee0*/  @!P4 FMUL R15, R15, R15 ;  /* 0x0000000f0f0fc220 */ /* 0x008fe20000400000 */
[-C--:B------:R-:W-:Y:S01]  /*10ef0*/  FMUL R205, R205, R9.reuse ;  /* 0x00000009cdcd7220 */ /* 0x080fe20000400000 */
[-C--:B------:R-:W-:Y:S01]  /*10f00*/  FMUL R208, R208, R9.reuse ;  /* 0x00000009d0d07220 */ /* 0x080fe20000400000 */
[-C--:B------:R-:W-:Y:S01]  /*10f10*/  FMUL R209, R209, R9.reuse ;  /* 0x00000009d1d17220 */ /* 0x080fe20000400000 */
[-C--:B------:R-:W-:Y:S01]  /*10f20*/  FMUL R212, R212, R9.reuse ;  /* 0x00000009d4d47220 */ /* 0x080fe20000400000 */
[-C--:B------:R-:W-:Y:S01]  /*10f30*/  FMUL R213, R213, R9.reuse ;  /* 0x00000009d5d57220 */ /* 0x080fe20000400000 */
[----:B------:R-:W-:Y:S01]  /*10f40*/  FMUL R216, R216, R9 ;  /* 0x00000009d8d87220 */ /* 0x000fe20000400000 */
[----:B------:R-:W3:Y:S01]  /*10f50*/  MUFU.EX2 R16, R16 ;  /* 0x0000001000107308 */ /* 0x000ee20000000800 */
        /* <DEDUP_REMOVED lines=16> */
[----:B---3--:R-:W-:Y:S01]  /*11060*/  @!P3 FMUL R16, R16, R16 ;  /* 0x000000101010b220 */ /* 0x008fe20000400000 */
[----:B------:R-:W-:Y:S01]  /*11070*/  FMUL R245, R245, R9 ;  /* 0x00000009f5f57220 */ /* 0x000fe20000400000 */
        /* <DEDUP_REMOVED lines=48> */
[----:B------:R-:W-:Y:S01]  /*11380*/  FFMA R250, R250, R18, R25 ;  /* 0x00000012fafa7223 */ /* 0x000fe20000000019 */
[----:B------:R-:W-:Y:S01]  /*11390*/  F2FP.F16.F32.PACK_AB R25, R11, R25 ;  /* 0x000000190b19723e */ /* 0x000fe200000000ff */
[----:B------:R-:W-:Y:S01]  /*113a0*/  FFMA R18, R32, UR14, -R14 ;  /* 0x0000000e20127c23 */ /* 0x000fe2000800080e */
[----:B------:R-:W-:Y:S01]  /*113b0*/  F2FP.F16.F32.PACK_AB R27, R17, R15 ;  /* 0x0000000f111b723e */ /* 0x000fe200000000ff */
[--C-:B------:R-:W-:Y:S01]  /*113c0*/  FFMA R32, R42, UR14, -R10.reuse ;  /* 0x0000000e2a207c23 */ /* 0x100fe2000800080a */
[----:B------:R-:W-:Y:S01]  /*113d0*/  F2FP.F16.F32.PACK_AB R26, R16, R13 ;  /* 0x0000000d101a723e */ /* 0x000fe200000000ff */
[--C-:B------:R-:W-:Y:S01]  /*113e0*/  FFMA R40, R50, UR14, -R10.reuse ;  /* 0x0000000e32287c23 */ /* 0x100fe2000800080a */
[----:B------:R-:W-:Y:S01]  /*113f0*/  FSETP.GEU.AND P3, PT, R18, -126, PT ;  /* 0xc2fc00001200780b */ /* 0x000fe20003f6e000 */
[----:B------:R-:W-:Y:S01]  /*11400*/  FFMA R41, R51, UR14, -R10 ;  /* 0x0000000e33297c23 */ /* 0x000fe2000800080a */
[----:B------:R-:W-:Y:S01]  /*11410*/  FSETP.GEU.AND P5, PT, R20, -126, PT ;  /* 0xc2fc00001400780b */ /* 0x000fe20003fae000 */
[----:B------:R-:W-:Y:S01]  /*11420*/  FFMA R42, R52, UR14, -R14 ;  /* 0x0000000e342a7c23 */ /* 0x000fe2000800080e */
[----:B------:R-:W-:Y:S01]  /*11430*/  FSETP.GEU.AND P2, PT, R21, -126, PT ;  /* 0xc2fc00001500780b */ /* 0x000fe20003f4e000 */
[--C-:B------:R-:W-:Y:S01]  /*11440*/  FFMA R44, R54, UR14, -R10.reuse ;  /* 0x0000000e362c7c23 */ /* 0x100fe2000800080a */
[----:B------:R-:W-:Y:S01]  /*11450*/  FSETP.GEU.AND P4, PT, R22, -126, PT ;  /* 0xc2fc00001600780b */ /* 0x000fe20003f8e000 */
[----:B------:R-:W-:Y:S01]  /*11460*/  FFMA R45, R55, UR14, -R10 ;  /* 0x0000000e372d7c23 */ /* 0x000fe2000800080a */
[--C-:B------:R-:W-:Y:S01]  /*11470*/  FFMA R46, R56, UR14, -R14.reuse ;  /* 0x0000000e382e7c23 */ /* 0x100fe2000800080e */
[----:B------:R-:W-:Y:S01]  /*11480*/  FFMA R47, R57, UR14, -R14 ;  /* 0x0000000e392f7c23 */ /* 0x000fe2000800080e */
[--C-:B------:R-:W-:Y:S01]  /*11490*/  FFMA R48, R58, UR14, -R10.reuse ;  /* 0x0000000e3a307c23 */ /* 0x100fe2000800080a */
[----:B------:R-:W-:Y:S01]  /*114a0*/  FFMA R49, R59, UR14, -R10 ;  /* 0x0000000e3b317c23 */ /* 0x000fe2000800080a */
[----:B------:R-:W-:Y:S01]  /*114b0*/  FFMA R51, R60, UR14, -R14 ;  /* 0x0000000e3c337c23 */ /* 0x000fe2000800080e */
[----:B------:R-:W-:Y:S01]  /*114c0*/  @!P3 FMUL R18, R18, 0.5 ;  /* 0x3f0000001212b820 */ /* 0x000fe20000400000 */
[--C-:B------:R-:W-:Y:S01]  /*114d0*/  FFMA R50, R62, UR14, -R10.reuse ;  /* 0x0000000e3e327c23 */ /* 0x100fe2000800080a */
[----:B------:R-:W-:Y:S01]  /*114e0*/  @!P5 FMUL R20, R20, 0.5 ;  /* 0x3f0000001414d820 */ /* 0x000fe20000400000 */
[----:B------:R-:W-:Y:S01]  /*114f0*/  FFMA R52, R63, UR14, -R10 ;  /* 0x0000000e3f347c23 */ /* 0x000fe2000800080a */
[----:B------:R-:W-:Y:S01]  /*11500*/  @!P2 FMUL R21, R21, 0.5 ;  /* 0x3f0000001515a820 */ /* 0x000fe20000400000 */
[--C-:B------:R-:W-:Y:S01]  /*11510*/  FFMA R54, R64, UR14, -R14.reuse ;  /* 0x0000000e40367c23 */ /* 0x100fe2000800080e */
[----:B------:R-:W1:Y:S01]  /*11520*/  MUFU.EX2 R18, R18 ;  /* 0x0000001200127308 */ /* 0x000e620000000800 */
[----:B------:R-:W-:Y:S01]  /*11530*/  @!P4 FMUL R22, R22, 0.5 ;  /* 0x3f0000001616c820 */ /* 0x000fe20000400000 */
[----:B------:R-:W-:Y:S01]  /*11540*/  FFMA R55, R65, UR14, -R14 ;  /* 0x0000000e41377c23 */ /* 0x000fe2000800080e */
[--C-:B------:R-:W-:Y:S01]  /*11550*/  FFMA R56, R66, UR14, -R10.reuse ;  /* 0x0000000e42387c23 */ /* 0x100fe2000800080a */
[----:B------:R-:W-:Y:S01]  /*11560*/  FFMA R57, R67, UR14, -R10 ;  /* 0x0000000e43397c23 */ /* 0x000fe2000800080a */
[--C-:B------:R-:W-:Y:S01]  /*11570*/  FFMA R58, R68, UR14, -R14.reuse ;  /* 0x0000000e443a7c23 */ /* 0x100fe2000800080e */
[----:B------:R-:W-:Y:S01]  /*11580*/  FFMA R59, R69, UR14, -R14 ;  /* 0x0000000e453b7c23 */ /* 0x000fe2000800080e */
[----:B------:R-:W-:Y:S01]  /*11590*/  FFMA R60, R70, UR14, -R10 ;  /* 0x0000000e463c7c23 */ /* 0x000fe2000800080a */
[----:B------:R-:W3:Y:S01]  /*115a0*/  MUFU.EX2 R20, R20 ;  /* 0x0000001400147308 */ /* 0x000ee20000000800 */
[--C-:B------:R-:W-:Y:S01]  /*115b0*/  FFMA R62, R72, UR14, -R14.reuse ;  /* 0x0000000e483e7c23 */ /* 0x100fe2000800080e */
[----:B------:R-:W-:Y:S01]  /*115c0*/  FFMA R63, R73, UR14, -R14 ;  /* 0x0000000e493f7c23 */ /* 0x000fe2000800080e */
[--C-:B------:R-:W-:Y:S01]  /*115d0*/  FFMA R64, R74, UR14, -R10.reuse ;  /* 0x0000000e4a407c23 */ /* 0x100fe2000800080a */
[----:B------:R-:W-:Y:S01]  /*115e0*/  FFMA R65, R75, UR14, -R10 ;  /* 0x0000000e4b417c23 */ /* 0x000fe2000800080a */
[--C-:B------:R-:W-:Y:S01]  /*115f0*/  FFMA R66, R76, UR14, -R14.reuse ;  /* 0x0000000e4c427c23 */ /* 0x100fe2000800080e */
[----:B------:R-:W-:Y:S01]  /*11600*/  FFMA R67, R77, UR14, -R14 ;  /* 0x0000000e4d437c23 */ /* 0x000fe2000800080e */
[--C-:B------:R-:W-:Y:S01]  /*11610*/  FFMA R68, R78, UR14, -R10.reuse ;  /* 0x0000000e4e447c23 */ /* 0x100fe2000800080a */
[----:B------:R-:W4:Y:S01]  /*11620*/  MUFU.EX2 R21, R21 ;  /* 0x0000001500157308 */ /* 0x000f220000000800 */
[----:B-1----:R-:W-:Y:S01]  /*11630*/  @!P3 FMUL R18, R18, R18 ;  /* 0x000000121212b220 */ /* 0x002fe20000400000 */
[----:B------:R-:W-:Y:S01]  /*11640*/  FSETP.GEU.AND P3, PT, R23, -126, PT ;  /* 0xc2fc00001700780b */ /* 0x000fe20003f6e000 */
[----:B------:R-:W-:Y:S01]  /*11650*/  FFMA R69, R79, UR14, -R10 ;  /* 0x0000000e4f457c23 */ /* 0x000fe2000800080a */
[----:B------:R-:W-:Y:S01]  /*11660*/  FFMA R70, R80, UR14, -R14 ;  /* 0x0000000e50467c23 */ /* 0x000fe2000800080e */
[--C-:B------:R-:W-:Y:S01]  /*11670*/  FFMA R72, R82, UR14, -R10.reuse ;  /* 0x0000000e52487c23 */ /* 0x100fe2000800080a */
[----:B------:R-:W-:Y:S01]  /*11680*/  FFMA R73, R83, UR14, -R10 ;  /* 0x0000000e53497c23 */ /* 0x000fe2000800080a */
[--C-:B------:R-:W-:Y:S01]  /*11690*/  FFMA R74, R84, UR14, -R14.reuse ;  /* 0x0000000e544a7c23 */ /* 0x100fe2000800080e */
[----:B------:R-:W1:Y:S01]  /*116a0*/  MUFU.EX2 R22, R22 ;  /* 0x0000001600167308 */ /* 0x000e620000000800 */
[----:B---3--:R-:W-:Y:S01]  /*116b0*/  @!P5 FMUL R20, R20, R20 ;  /* 0x000000141414d220 */ /* 0x008fe20000400000 */
[----:B------:R-:W-:Y:S01]  /*116c0*/  FSETP.GEU.AND P5, PT, R29, -126, PT ;  /* 0xc2fc00001d00780b */ /* 0x000fe20003fae000 */
[----:B------:R-:W-:Y:S01]  /*116d0*/  FFMA R75, R85, UR14, -R14 ;  /* 0x0000000e554b7c23 */ /* 0x000fe2000800080e */
[--C-:B------:R-:W-:Y:S01]  /*116e0*/  FFMA R76, R86, UR14, -R10.reuse ;  /* 0x0000000e564c7c23 */ /* 0x100fe2000800080a */
[----:B------:R-:W-:Y:S01]  /*116f0*/  FFMA R77, R87, UR14, -R10 ;  /* 0x0000000e574d7c23 */ /* 0x000fe2000800080a */
[--C-:B------:R-:W-:Y:S01]  /*11700*/  FFMA R79, R88, UR14, -R14.reuse ;  /* 0x0000000e584f7c23 */ /* 0x100fe2000800080e */
[----:B------:R-:W-:Y:S01]  /*11710*/  @!P3 FMUL R23, R23, 0.5 ;  /* 0x3f0000001717b820 */ /* 0x000fe20000400000 */
[----:B------:R-:W-:Y:S01]  /*11720*/  FFMA R78, R89, UR14, -R14 ;  /* 0x0000000e594e7c23 */ /* 0x000fe2000800080e */
[----:B----4-:R-:W-:Y:S01]  /*11730*/  @!P2 FMUL R21, R21, R21 ;  /* 0x000000151515a220 */ /* 0x010fe20000400000 */
[--C-:B------:R-:W-:Y:S01]  /*11740*/  FFMA R85, R90, UR14, -R10.reuse ;  /* 0x0000000e5a557c23 */ /* 0x100fe2000800080a */
[----:B------:R-:W-:Y:S01]  /*11750*/  FFMA R80, R91, UR14, -R10 ;  /* 0x0000000e5b507c23 */ /* 0x000fe2000800080a */
[----:B------:R-:W-:Y:S01]  /*11760*/  FFMA R82, R93, UR14, -R14 ;  /* 0x0000000e5d527c23 */ /* 0x000fe2000800080e */
[----:B------:R-:W3:Y:S01]  /*11770*/  MUFU.EX2 R23, R23 ;  /* 0x0000001700177308 */ /* 0x000ee20000000800 */
[--C-:B------:R-:W-:Y:S01]  /*11780*/  FFMA R83, R94, UR14, -R10.reuse ;  /* 0x0000000e5e537c23 */ /* 0x100fe2000800080a */
[----:B------:R-:W-:Y:S01]  /*11790*/  @!P5 FMUL R29, R29, 0.5 ;  /* 0x3f0000001d1dd820 */ /* 0x000fe20000400000 */
[----:B------:R-:W-:Y:S01]  /*117a0*/  FFMA R84, R95, UR14, -R10 ;  /* 0x0000000e5f547c23 */ /* 0x000fe2000800080a */
[----:B-1----:R-:W-:Y:S01]  /*117b0*/  @!P4 FMUL R22, R22, R22 ;  /* 0x000000161616c220 */ /* 0x002fe20000400000 */
[----:B------:R-:W-:Y:S01]  /*117c0*/  FSETP.GEU.AND P4, PT, R34, -126, PT ;  /* 0xc2fc00002200780b */ /* 0x000fe20003f8e000 */
[--C-:B------:R-:W-:Y:S01]  /*117d0*/  FFMA R86, R96, UR14, -R14.reuse ;  /* 0x0000000e60567c23 */ /* 0x100fe2000800080e */
[----:B------:R-:W-:Y:S01]  /*117e0*/  FFMA R87, R97, UR14, -R14 ;  /* 0x0000000e61577c23 */ /* 0x000fe2000800080e */
[----:B------:R-:W1:Y:S01]  /*117f0*/  MUFU.EX2 R29, R29 ;  /* 0x0000001d001d7308 */ /* 0x000e620000000800 */
[--C-:B------:R-:W-:Y:S01]  /*11800*/  FFMA R88, R98, UR14, -R10.reuse ;  /* 0x0000000e62587c23 */ /* 0x100fe2000800080a */
[----:B------:R-:W-:Y:S01]  /*11810*/  FFMA R89, R99, UR14, -R10 ;  /* 0x0000000e63597c23 */ /* 0x000fe2000800080a */
[--C-:B------:R-:W-:Y:S01]  /*11820*/  FFMA R90, R100, UR14, -R14.reuse ;  /* 0x0000000e645a7c23 */ /* 0x100fe2000800080e */
[----:B------:R-:W-:Y:S01]  /*11830*/  FFMA R91, R101, UR14, -R14 ;  /* 0x0000000e655b7c23 */ /* 0x000fe2000800080e */
[----:B------:R-:W-:Y:S01]  /*11840*/  FFMA R93, R103, UR14, -R10 ;  /* 0x0000000e675d7c23 */ /* 0x000fe2000800080a */
[--C-:B------:R-:W-:Y:S01]  /*11850*/  FFMA R94, R104, UR14, -R14.reuse ;  /* 0x0000000e685e7c23 */ /* 0x100fe2000800080e */
[----:B------:R-:W-:Y:S01]  /*11860*/  FFMA R95, R105, UR14, -R14 ;  /* 0x0000000e695f7c23 */ /* 0x000fe2000800080e */
[--C-:B------:R-:W-:Y:S01]  /*11870*/  FFMA R96, R106, UR14, -R10.reuse ;  /* 0x0000000e6a607c23 */ /* 0x100fe2000800080a */
[----:B---3--:R-:W-:Y:S01]  /*11880*/  @!P3 FMUL R23, R23, R23 ;  /* 0x000000171717b220 */ /* 0x008fe20000400000 */
[----:B------:R-:W-:Y:S01]  /*11890*/  FSETP.GEU.AND P3, PT, R30, -126, PT ;  /* 0xc2fc00001e00780b */ /* 0x000fe20003f6e000 */
[----:B------:R-:W-:Y:S01]  /*118a0*/  @!P4 FMUL R34, R34, 0.5 ;  /* 0x3f0000002222c820 */ /* 0x000fe20000400000 */
[----:B------:R-:W-:Y:S01]  /*118b0*/  FFMA R97, R107, UR14, -R10 ;  /* 0x0000000e6b617c23 */ /* 0x000fe2000800080a */
[--C-:B------:R-:W-:Y:S01]  /*118c0*/  FFMA R98, R108, UR14, -R14.reuse ;  /* 0x0000000e6c627c23 */ /* 0x100fe2000800080e */
[----:B------:R-:W-:Y:S01]  /*118d0*/  FFMA R99, R109, UR14, -R14 ;  /* 0x0000000e6d637c23 */ /* 0x000fe2000800080e */
[--C-:B------:R-:W-:Y:S01]  /*118e0*/  FFMA R100, R110, UR14, -R10.reuse ;  /* 0x0000000e6e647c23 */ /* 0x100fe2000800080a */
[----:B------:R-:W-:Y:S01]  /*118f0*/  FFMA R101, R111, UR14, -R10 ;  /* 0x0000000e6f657c23 */ /* 0x000fe2000800080a */
[----:B-1----:R-:W-:Y:S01]  /*11900*/  @!P5 FMUL R29, R29, R29 ;  /* 0x0000001d1d1dd220 */ /* 0x002fe20000400000 */
[----:B------:R-:W-:Y:S01]  /*11910*/  FSETP.GEU.AND P5, PT, R32, -126, PT ;  /* 0xc2fc00002000780b */ /* 0x000fe20003fae000 */
[----:B------:R-:W1:Y:S01]  /*11920*/  MUFU.EX2 R34, R34 ;  /* 0x0000002200227308 */ /* 0x000e620000000800 */
[----:B------:R-:W-:Y:S01]  /*11930*/  FFMA R103, R113, UR14, -R14 ;  /* 0x0000000e71677c23 */ /* 0x000fe2000800080e */
[--C-:B------:R-:W-:Y:S01]  /*11940*/  FFMA R104, R114, UR14, -R10.reuse ;  /* 0x0000000e72687c23 */ /* 0x100fe2000800080a */
[----:B------:R-:W-:Y:S01]  /*11950*/  FFMA R105, R115, UR14, -R10 ;  /* 0x0000000e73697c23 */ /* 0x000fe2000800080a */
[----:B------:R-:W-:Y:S01]  /*11960*/  @!P3 FMUL R30, R30, 0.5 ;  /* 0x3f0000001e1eb820 */ /* 0x000fe20000400000 */
[--C-:B------:R-:W-:Y:S01]  /*11970*/  FFMA R106, R116, UR14, -R14.reuse ;  /* 0x0000000e746a7c23 */ /* 0x100fe2000800080e */
[----:B------:R-:W-:Y:S01]  /*11980*/  FFMA R107, R117, UR14, -R14 ;  /* 0x0000000e756b7c23 */ /* 0x000fe2000800080e */
[--C-:B------:R-:W-:Y:S01]  /*11990*/  FFMA R108, R118, UR14, -R10.reuse ;  /* 0x0000000e766c7c23 */ /* 0x100fe2000800080a */
[----:B------:R-:W-:Y:S01]  /*119a0*/  FFMA R109, R119, UR14, -R10 ;  /* 0x0000000e776d7c23 */ /* 0x000fe2000800080a */
[--C-:B------:R-:W-:Y:S01]  /*119b0*/  FFMA R110, R120, UR14, -R14.reuse ;  /* 0x0000000e786e7c23 */ /* 0x100fe2000800080e */
[----:B------:R-:W3:Y:S01]  /*119c0*/  MUFU.EX2 R30, R30 ;  /* 0x0000001e001e7308 */ /* 0x000ee20000000800 */
[----:B------:R-:W-:Y:S01]  /*119d0*/  FFMA R111, R121, UR14, -R14 ;  /* 0x0000000e796f7c23 */ /* 0x000fe2000800080e */
[----:B------:R-:W-:Y:S01]  /*119e0*/  @!P5 FMUL R32, R32, 0.5 ;  /* 0x3f0000002020d820 */ /* 0x000fe20000400000 */
[----:B------:R-:W-:Y:S01]  /*119f0*/  FFMA R113, R123, UR14, -R10 ;  /* 0x0000000e7b717c23 */ /* 0x000fe2000800080a */
[--C-:B------:R-:W-:Y:S01]  /*11a00*/  FFMA R114, R124, UR14, -R14.reuse ;  /* 0x0000000e7c727c23 */ /* 0x100fe2000800080e */
[----:B------:R-:W-:Y:S01]  /*11a10*/  FFMA R115, R125, UR14, -R14 ;  /* 0x0000000e7d737c23 */ /* 0x000fe2000800080e */
[--C-:B------:R-:W-:Y:S01]  /*11a20*/  FFMA R116, R126, UR14, -R10.reuse ;  /* 0x0000000e7e747c23 */ /* 0x100fe2000800080a */
[----:B-1----:R-:W-:Y:S01]  /*11a30*/  @!P4 FMUL R34, R34, R34 ;  /* 0x000000222222c220 */ /* 0x002fe20000400000 */
[----:B------:R-:W1:Y:S01]  /*11a40*/  MUFU.EX2 R32, R32 ;  /* 0x0000002000207308 */ /* 0x000e620000000800 */
[----:B------:R-:W-:Y:S01]  /*11a50*/  FSETP.GEU.AND P4, PT, R42, -126, PT ;  /* 0xc2fc00002a00780b */ /* 0x000fe20003f8e000 */
[----:B------:R-:W-:Y:S01]  /*11a60*/  FFMA R117, R127, UR14, -R10 ;  /* 0x0000000e7f757c23 */ /* 0x000fe2000800080a */
[--C-:B------:R-:W-:Y:S01]  /*11a70*/  FFMA R118, R128, UR14, -R14.reuse ;  /* 0x0000000e80767c23 */ /* 0x100fe2000800080e */
[----:B------:R-:W-:Y:S01]  /*11a80*/  FFMA R119, R129, UR14, -R14 ;  /* 0x0000000e81777c23 */ /* 0x000fe2000800080e */
[--C-:B------:R-:W-:Y:S01]  /*11a90*/  FFMA R120, R130, UR14, -R10.reuse ;  /* 0x0000000e82787c23 */ /* 0x100fe2000800080a */
[----:B------:R-:W-:Y:S01]  /*11aa0*/  FFMA R121, R131, UR14, -R10 ;  /* 0x0000000e83797c23 */ /* 0x000fe2000800080a */
[----:B------:R-:W-:Y:S01]  /*11ab0*/  FFMA R123, R133, UR14, -R14 ;  /* 0x0000000e857b7c23 */ /* 0x000fe2000800080e */
[----:B------:R-:W-:Y:S01]  /*11ac0*/  FFMA R124, R134, UR14, -R10 ;  /* 0x0000000e867c7c23 */ /* 0x000fe2000800080a */
[----:B---3--:R-:W-:Y:S01]  /*11ad0*/  @!P3 FMUL R30, R30, R30 ;  /* 0x0000001e1e1eb220 */ /* 0x008fe20000400000 */
[----:B------:R-:W-:Y:S01]  /*11ae0*/  FSETP.GEU.AND P3, PT, R35, -126, PT ;  /* 0xc2fc00002300780b */ /* 0x000fe20003f6e000 */
[----:B--2---:R-:W-:Y:S01]  /*11af0*/  FFMA R251, R9, R19, R24 ;  /* 0x0000001309fb7223 */ /* 0x004fe20000000018 */
[----:B------:R-:W-:Y:S01]  /*11b00*/  F2FP.F16.F32.PACK_AB R24, R8, R24 ;  /* 0x000000180818723e */ /* 0x000fe200000000ff */
[----:B------:R-:W-:Y:S01]  /*11b10*/  FFMA R19, R33, UR14, -R14 ;  /* 0x0000000e21137c23 */ /* 0x000fe2000800080e */
[----:B------:R-:W-:-:S02]  /*11b20*/  IMAD.MOV.U32 R9, RZ, RZ, 0x40000040 ;  /* 0x40000040ff097424 */ /* 0x000fc400078e00ff */
[----:B------:R-:W-:Y:S01]  /*11b30*/  FADD R251, R251, R8 ;  /* 0x00000008fbfb7221 */ /* 0x000fe20000000000 */
[----:B------:R-:W-:Y:S01]  /*11b40*/  WARPGROUP.ARRIVE ;  /* 0x00000000000079c5 */ /* 0x000fe20000000000 */
[----:B------:R-:W-:Y:S01]  /*11b50*/  IADD3 R8, R12, 0x80, RZ ;  /* 0x000000800c087810 */ /* 0x000fe20007ffe0ff */
[----:B------:R-:W-:Y:S01]  /*11b60*/  FFMA R33, R43, UR14, -R10 ;  /* 0x0000000e2b217c23 */ /* 0x000fe2000800080a */
[----:B------:R-:W-:Y:S01]  /*11b70*/  FSETP.GEU.AND P6, PT, R19, -126, PT ;  /* 0xc2fc00001300780b */ /* 0x000fe20003fce000 */
[----:B-1----:R-:W-:Y:S01]  /*11b80*/  @!P5 FMUL R32, R32, R32 ;  /* 0x000000202020d220 */ /* 0x002fe20000400000 */
[----:B------:R-:W-:Y:S01]  /*11b90*/  FSETP.GEU.AND P5, PT, R37, -126, PT ;  /* 0xc2fc00002500780b */ /* 0x000fe20003fae000 */
[----:B------:R-:W-:Y:S01]  /*11ba0*/  HGMMA.64x192x16.F32 R152, R24, gdesc[UR4].tnspB, R152, gsb0 ;  /* 0x42e0000418987df0 */ /* 0x000fe20008000898 */
[----:B------:R-:W-:Y:S01]  /*11bb0*/  R2UR UR6, R8 ;  /* 0x00000000080672ca */ /* 0x000fe200000e0000 */
[----:B------:R-:W-:Y:S01]  /*11bc0*/  @!P3 FMUL R35, R35, 0.5 ;  /* 0x3f0000002323b820 */ /* 0x000fe20000400000 */
[----:B------:R-:W-:Y:S01]  /*11bd0*/  R2UR UR7, R9 ;  /* 0x00000000090772ca */ /* 0x000fe200000e0000 */
[--C-:B------:R-:W-:Y:S01]  /*11be0*/  FFMA R43, R53, UR14, -R14.reuse ;  /* 0x0000000e352b7c23 */ /* 0x100fe2000800080e */
[----:B------:R-:W-:Y:S01]  /*11bf0*/  FSETP.GEU.AND P2, PT, R33, -126, PT ;  /* 0xc2fc00002100780b */ /* 0x000fe20003f4e000 */
[----:B------:R-:W-:Y:S01]  /*11c00*/  @!P4 FMUL R42, R42, 0.5 ;  /* 0x3f0000002a2ac820 */ /* 0x000fe20000400000 */
[----:B------:R-:W-:Y:S01]  /*11c10*/  IADD3 R8, R12, 0x100, RZ ;  /* 0x000001000c087810 */ /* 0x000fe20007ffe0ff */
[----:B------:R-:W1:Y:S01]  /*11c20*/  MUFU.EX2 R35, R35 ;  /* 0x0000002300237308 */ /* 0x000e620000000800 */
[----:B------:R-:W-:Y:S01]  /*11c30*/  MOV R9, 0x40000040 ;  /* 0x4000004000097802 */ /* 0x000fe20000000f00 */
[----:B------:R-:W-:Y:S01]  /*11c40*/  @!P6 FMUL R19, R19, 0.5 ;  /* 0x3f0000001313e820 */ /* 0x000fe20000400000 */
[----:B------:R-:W-:Y:S01]  /*11c50*/  FFMA R53, R61, UR14, -R14 ;  /* 0x0000000e3d357c23 */ /* 0x000fe2000800080e */
[----:B------:R-:W-:Y:S01]  /*11c60*/  @!P5 FMUL R37, R37, 0.5 ;  /* 0x3f0000002525d820 */ /* 0x000fe20000400000 */
[----:B------:R-:W-:Y:S01]  /*11c70*/  FFMA R61, R71, UR14, -R10 ;  /* 0x0000000e473d7c23 */ /* 0x000fe2000800080a */
[--C-:B------:R-:W-:Y:S01]  /*11c80*/  FFMA R71, R81, UR14, -R14.reuse ;  /* 0x0000000e51477c23 */ /* 0x100fe2000800080e */
[----:B------:R-:W-:Y:S01]  /*11c90*/  FFMA R81, R92, UR14, -R14 ;  /* 0x0000000e5c517c23 */ /* 0x000fe2000800080e */
[----:B------:R-:W2:Y:S01]  /*11ca0*/  MUFU.EX2 R19, R19 ;  /* 0x0000001300137308 */ /* 0x000ea20000000800 */
[----:B------:R-:W-:Y:S01]  /*11cb0*/  FFMA R92, R102, UR14, -R10 ;  /* 0x0000000e665c7c23 */ /* 0x000fe2000800080a */
[----:B------:R-:W-:Y:S01]  /*11cc0*/  @!P2 FMUL R33, R33, 0.5 ;  /* 0x3f0000002121a820 */ /* 0x000fe20000400000 */
[----:B------:R-:W-:Y:S01]  /*11cd0*/  FFMA R102, R112, UR14, -R14 ;  /* 0x0000000e70667c23 */ /* 0x000fe2000800080e */
[----:B------:R-:W-:Y:S01]  /*11ce0*/  FFMA R112, R122, UR14, -R10 ;  /* 0x0000000e7a707c23 */ /* 0x000fe2000800080a */
[----:B------:R-:W-:Y:S01]  /*11cf0*/  FFMA R122, R132, UR14, -R14 ;  /* 0x0000000e847a7c23 */ /* 0x000fe2000800080e */
[----:B------:R-:W-:Y:S01]  /*11d00*/  FFMA R125, R135, UR14, -R10 ;  /* 0x0000000e877d7c23 */ /* 0x000fe2000800080a */
[--C-:B------:R-:W-:Y:S01]  /*11d10*/  FFMA R126, R136, UR14, -R14.reuse ;  /* 0x0000000e887e7c23 */ /* 0x100fe2000800080e */
[----:B------:R-:W3:Y:S01]  /*11d20*/  MUFU.EX2 R33, R33 ;  /* 0x0000002100217308 */ /* 0x000ee20000000800 */
[----:B-1----:R-:W-:Y:S01]  /*11d30*/  @!P3 FMUL R35, R35, R35 ;  /* 0x000000232323b220 */ /* 0x002fe20000400000 */
[----:B------:R-:W-:Y:S01]  /*11d40*/  FSETP.GEU.AND P3, PT, R38, -126, PT ;  /* 0xc2fc00002600780b */ /* 0x000fe20003f6e000 */
[----:B------:R-:W-:Y:S01]  /*11d50*/  FFMA R127, R137, UR14, -R14 ;  /* 0x0000000e897f7c23 */ /* 0x000fe2000800080e */
[--C-:B------:R-:W-:Y:S01]  /*11d60*/  FFMA R128, R138, UR14, -R10.reuse ;  /* 0x0000000e8a807c23 */ /* 0x100fe2000800080a */
[----:B------:R-:W-:Y:S01]  /*11d70*/  FFMA R129, R139, UR14, -R10 ;  /* 0x0000000e8b817c23 */ /* 0x000fe2000800080a */
[--C-:B------:R-:W-:Y:S01]  /*11d80*/  FFMA R130, R140, UR14, -R14.reuse ;  /* 0x0000000e8c827c23 */ /* 0x100fe2000800080e */
[----:B------:R-:W-:Y:S01]  /*11d90*/  FFMA R131, R141, UR14, -R14 ;  /* 0x0000000e8d837c23 */ /* 0x000fe2000800080e */
[----:B------:R-:W1:Y:S01]  /*11da0*/  MUFU.EX2 R37, R37 ;  /* 0x0000002500257308 */ /* 0x000e620000000800 */
[----:B--2---:R-:W-:Y:S01]  /*11db0*/  @!P6 FMUL R19, R19, R19 ;  /* 0x000000131313e220 */ /* 0x004fe20000400000 */
[----:B------:R-:W-:Y:S01]  /*11dc0*/  FSETP.GEU.AND P6, PT, R28, -126, PT ;  /* 0xc2fc00001c00780b */ /* 0x000fe20003fce000 */
[----:B------:R-:W-:Y:S01]  /*11dd0*/  FFMA R133, R143, UR14, -R10 ;  /* 0x0000000e8f857c23 */ /* 0x000fe2000800080a */
[----:B------:R-:W2:Y:S03]  /*11de0*/  LDL R134, [R1+0x50] ;  /* 0x0000500001867983 */ /* 0x000ea60000100800 */
[----:B------:R-:W-:Y:S01]  /*11df0*/  @!P3 FMUL R38, R38, 0.5 ;  /* 0x3f0000002626b820 */ /* 0x000fe20000400000 */
[----:B------:R-:W4:Y:S01]  /*11e00*/  MUFU.EX2 R42, R42 ;  /* 0x0000002a002a7308 */ /* 0x000f220000000800 */
[----:B---3--:R-:W-:Y:S01]  /*11e10*/  @!P2 FMUL R33, R33, R33 ;  /* 0x000000212121a220 */ /* 0x008fe20000400000 */
[----:B------:R-:W-:Y:S01]  /*11e20*/  FSETP.GEU.AND P2, PT, R41, -126, PT ;  /* 0xc2fc00002900780b */ /* 0x000fe20003f4e000 */
[----:B------:R-:W-:-:S04]  /*11e30*/  WARPGROUP.DEPBAR.LE gsb0, 0x0 ;  /* 0x00008000000079c5 */ /* 0x000fc80000010000 */
[----:B------:R-:W-:Y:S01]  /*11e40*/  @!P6 FMUL R28, R28, 0.5 ;  /* 0x3f0000001c1ce820 */ /* 0x000fe20000400000 */
[----:B------:R-:W-:Y:S01]  /*11e50*/  F2FP.F16.F32.PACK_AB R24, R19, R18 ;  /* 0x000000121318723e */ /* 0x000fe200000000ff */
[----:B-1----:R-:W-:Y:S01]  /*11e60*/  @!P5 FMUL R37, R37, R37 ;  /* 0x000000252525d220 */ /* 0x002fe20000400000 */
[----:B------:R-:W-:Y:S01]  /*11e70*/  F2FP.F16.F32.PACK_AB R25, R21, R20 ;  /* 0x000000141519723e */ /* 0x000fe200000000ff */
[----:B------:R-:W1:Y:S01]  /*11e80*/  MUFU.EX2 R38, R38 ;  /* 0x0000002600267308 */ /* 0x000e620000000800 */
[----:B------:R-:W-:-:S03]  /*11e90*/  F2FP.F16.F32.PACK_AB R26, R23, R22 ;  /* 0x00000016171a723e */ /* 0x000fc600000000ff */
[----:B------:R-:W-:Y:S01]  /*11ea0*/  @!P2 FMUL R41, R41, 0.5 ;  /* 0x3f0000002929a820 */ /* 0x000fe20000400000 */
[----:B------:R-:W-:Y:S01]  /*11eb0*/  FSETP.GEU.AND P5, PT, R40, -126, PT ;  /* 0xc2fc00002800780b */ /* 0x000fe20003fae000 */
[----:B----4-:R-:W-:Y:S01]  /*11ec0*/  @!P4 FMUL R42, R42, R42 ;  /* 0x0000002a2a2ac220 */ /* 0x010fe20000400000 */
[----:B------:R-:W-:Y:S01]  /*11ed0*/  FSETP.GEU.AND P4, PT, R51, -126, PT ;  /* 0xc2fc00003300780b */ /* 0x000fe20003f8e000 */
[----:B------:R-:W-:Y:S01]  /*11ee0*/  FFMA R132, R142, UR14, -R10 ;  /* 0x0000000e8e847c23 */ /* 0x000fe2000800080a */
[----:B------:R-:W3:Y:S01]  /*11ef0*/  LDL.LU R135, [R1+0x10] ;  /* 0x0000100001877983 */ /* 0x000ee20000300800 */
[----:B------:R-:W4:Y:S08]  /*11f00*/  MUFU.EX2 R28, R28 ;  /* 0x0000001c001c7308 */ /* 0x000f300000000800 */
[----:B------:R-:W-:Y:S01]  /*11f10*/  @!P5 FMUL R40, R40, 0.5 ;  /* 0x3f0000002828d820 */ /* 0x000fe20000400000 */
[----:B-1----:R-:W-:Y:S01]  /*11f20*/  @!P3 FMUL R38, R38, R38 ;  /* 0x000000262626b220 */ /* 0x002fe20000400000 */
[----:B------:R-:W-:Y:S01]  /*11f30*/  FSETP.GEU.AND P3, PT, R43, -126, PT ;  /* 0xc2fc00002b00780b */ /* 0x000fe20003f6e000 */
[----:B------:R-:W1:Y:S01]  /*11f40*/  MUFU.EX2 R41, R41 ;  /* 0x0000002900297308 */ /* 0x000e620000000800 */
[----:B------:R-:W-:Y:S01]  /*11f50*/  @!P4 FMUL R51, R51, 0.5 ;  /* 0x3f0000003333c820 */ /* 0x000fe20000400000 */
[----:B----4-:R-:W-:Y:S01]  /*11f60*/  @!P6 FMUL R28, R28, R28 ;  /* 0x0000001c1c1ce220 */ /* 0x010fe20000400000 */
[----:B------:R-:W-:-:S05]  /*11f70*/  FSETP.GEU.AND P6, PT, R31, -126, PT ;  /* 0xc2fc00001f00780b */ /* 0x000fca0003fce000 */
[----:B------:R-:W4:Y:S01]  /*11f80*/  MUFU.EX2 R40, R40 ;  /* 0x0000002800287308 */ /* 0x000f220000000800 */
[----:B------:R-:W-:-:S03]  /*11f90*/  F2FP.F16.F32.PACK_AB R27, R29, R28 ;  /* 0x0000001c1d1b723e */ /* 0x000fc600000000ff */
[----:B------:R-:W-:Y:S01]  /*11fa0*/  @!P3 FMUL R43, R43, 0.5 ;  /* 0x3f0000002b2bb820 */ /* 0x000fe20000400000 */
[----:B------:R-:W-:-:S03]  /*11fb0*/  WARPGROUP.ARRIVE ;  /* 0x00000000000079c5 */ /* 0x000fc60000000000 */
[----:B------:R-:W5:Y:S01]  /*11fc0*/  MUFU.EX2 R51, R51 ;  /* 0x0000003300337308 */ /* 0x000f620000000800 */
[----:B-1----:R-:W-:Y:S01]  /*11fd0*/  @!P2 FMUL R41, R41, R41 ;  /* 0x000000292929a220 */ /* 0x002fe20000400000 */
[----:B------:R-:W-:Y:S01]  /*11fe0*/  FSETP.GEU.AND P2, PT, R49, -126, PT ;  /* 0xc2fc00003100780b */ /* 0x000fe20003f4e000 */
[----:B------:R-:W-:Y:S01]  /*11ff0*/  @!P6 FMUL R31, R31, 0.5 ;  /* 0x3f0000001f1fe820 */ /* 0x000fe20000400000 */
[----:B------:R-:W-:Y:S01]  /*12000*/  HGMMA.64x192x16.F32 R152, R24, gdesc[UR4].tnspB, R152, gsb0 ;  /* 0x42e0000418987df0 */ /* 0x000fe20008000898 */
[----:B------:R-:W-:Y:S02]  /*12010*/  R2UR UR6, R8 ;  /* 0x00000000080672ca */ /* 0x000fe400000e0000 */
[----:B------:R-:W-:Y:S01]  /*12020*/  R2UR UR7, R9 ;  /* 0x00000000090772ca */ /* 0x000fe200000e0000 */
[----:B----4-:R-:W-:Y:S01]  /*12030*/  @!P5 FMUL R40, R40, R40 ;  /* 0x000000282828d220 */ /* 0x010fe20000400000 */
[----:B------:R-:W1:Y:S01]  /*12040*/  MUFU.EX2 R31, R31 ;  /* 0x0000001f001f7308 */ /* 0x000e620000000800 */
[----:B------:R-:W-:Y:S01]  /*12050*/  FSETP.GEU.AND P5, PT, R45, -126, PT ;  /* 0xc2fc00002d00780b */ /* 0x000fe20003fae000 */
[----:B------:R-:W-:Y:S01]  /*12060*/  IMAD.MOV.U32 R9, RZ, RZ, 0x40000040 ;  /* 0x40000040ff097424 */ /* 0x000fe200078e00ff */
[----:B------:R-:W-:-:S03]  /*12070*/  IADD3 R8, R12, 0x180, RZ ;  /* 0x000001800c087810 */ /* 0x000fc60007ffe0ff */
[----:B------:R-:W-:Y:S01]  /*12080*/  @!P2 FMUL R49, R49, 0.5 ;  /* 0x3f0000003131a820 */ /* 0x000fe20000400000 */
[----:B-----5:R-:W-:Y:S01]  /*12090*/  @!P4 FMUL R51, R51, R51 ;  /* 0x000000333333c220 */ /* 0x020fe20000400000 */
[----:B------:R-:W4:Y:S01]  /*120a0*/  MUFU.EX2 R43, R43 ;  /* 0x0000002b002b7308 */ /* 0x000f220000000800 */
[----:B------:R-:W-:-:S05]  /*120b0*/  FSETP.GEU.AND P4, PT, R58, -126, PT ;  /* 0xc2fc00003a00780b */ /* 0x000fca0003f8e000 */
[----:B------:R-:W-:Y:S02]  /*120c0*/  @!P5 FMUL R45, R45, 0.5 ;  /* 0x3f0000002d2dd820 */ /* 0x000fe40000400000 */
[----:B------:R-:W5:Y:S01]  /*120d0*/  MUFU.EX2 R49, R49 ;  /* 0x0000003100317308 */ /* 0x000f620000000800 */
[----:B-1----:R-:W-:Y:S01]  /*120e0*/  @!P6 FMUL R31, R31, R31 ;  /* 0x0000001f1f1fe220 */ /* 0x002fe20000400000 */
[----:B------:R-:W-:-:S04]  /*120f0*/  FSETP.GEU.AND P6, PT, R36, -126, PT ;  /* 0xc2fc00002400780b */ /* 0x000fc80003fce000 */
[----:B------:R-:W-:Y:S02]  /*12100*/  @!P4 FMUL R58, R58, 0.5 ;  /* 0x3f0000003a3ac820 */ /* 0x000fe40000400000 */
[----:B------:R-:W1:Y:S01]  /*12110*/  MUFU.EX2 R45, R45 ;  /* 0x0000002d002d7308 */ /* 0x000e620000000800 */
[----:B----4-:R-:W-:Y:S01]  /*12120*/  @!P3 FMUL R43, R43, R43 ;  /* 0x0000002b2b2bb220 */ /* 0x010fe20000400000 */
[----:B------:R-:W-:-:S05]  /*12130*/  FSETP.GEU.AND P3, PT, R46, -126, PT ;  /* 0xc2fc00002e00780b */ /* 0x000fca0003f6e000 */
[----:B------:R-:W-:Y:S01]  /*12140*/  @!P6 FMUL R36, R36, 0.5 ;  /* 0x3f0000002424e820 */ /* 0x000fe20000400000 */
[----:B------:R-:W4:Y:S01]  /*12150*/  MUFU.EX2 R58, R58 ;  /* 0x0000003a003a7308 */ /* 0x000f220000000800 */
[----:B-----5:R-:W-:Y:S01]  /*12160*/  @!P2 FMUL R49, R49, R49 ;  /* 0x000000313131a220 */ /* 0x020fe20000400000 */
[----:B------:R-:W-:-:S05]  /*12170*/  FSETP.GEU.AND P2, PT, R57, -126, PT ;  /* 0xc2fc00003900780b */ /* 0x000fca0003f4e000 */
[----:B------:R-:W-:Y:S01]  /*12180*/  @!P3 FMUL R46, R46, 0.5 ;  /* 0x3f0000002e2eb820 */ /* 0x000fe20000400000 */
[----:B------:R-:W5:Y:S01]  /*12190*/  MUFU.EX2 R36, R36 ;  /* 0x0000002400247308 */ /* 0x000f620000000800 */
[----:B-1----:R-:W-:Y:S01]  /*121a0*/  @!P5 FMUL R45, R45, R45 ;  /* 0x0000002d2d2dd220 */ /* 0x002fe20000400000 */
[----:B------:R-:W-:-:S05]  /*121b0*/  FSETP.GEU.AND P5, PT, R48, -126, PT ;  /* 0xc2fc00003000780b */ /* 0x000fca0003fae000 */
[----:B------:R-:W-:Y:S01]  /*121c0*/  @!P2 FMUL R57, R57, 0.5 ;  /* 0x3f0000003939a820 */ /* 0x000fe20000400000 */
        /* <DEDUP_REMOVED lines=77> */
[----:B------:R-:W-:Y:S02]  /*126a0*/  WARPGROUP.DEPBAR.LE gsb0, 0x0 ;  /* 0x00008000000079c5 */ /* 0x000fe40000010000 */
[----:B------:R-:W-:Y:S01]  /*126b0*/  F2FP.F16.F32.PACK_AB R24, R31, R30 ;  /* 0x0000001e1f18723e */ /* 0x000fe200000000ff */
[----:B-----5:R-:W-:Y:S01]  /*126c0*/  @!P5 FMUL R61, R61, R61 ;  /* 0x0000003d3d3dd220 */ /* 0x020fe20000400000 */
[----:B------:R-:W-:Y:S02]  /*126d0*/  F2FP.F16.F32.PACK_AB R25, R33, R32 ;  /* 0x000000202119723e */ /* 0x000fe400000000ff */
[----:B------:R-:W-:Y:S01]  /*126e0*/  F2FP.F16.F32.PACK_AB R26, R35, R34 ;  /* 0x00000022231a723e */ /* 0x000fe200000000ff */
[----:B------:R-:W5:Y:S01]  /*126f0*/  MUFU.EX2 R62, R62 ;  /* 0x0000003e003e7308 */ /* 0x000f620000000800 */
[----:B------:R-:W-:Y:S01]  /*12700*/  F2FP.F16.F32.PACK_AB R27, R37, R36 ;  /* 0x00000024251b723e */ /* 0x000fe200000000ff */
[----:B------:R-:W-:Y:S01]  /*12710*/  @!P2 FMUL R89, R89, 0.5 ;  /* 0x3f0000005959a820 */ /* 0x000fe20000400000 */
[----:B------:R-:W-:Y:S01]  /*12720*/  FSETP.GEU.AND P5, PT, R64, -126, PT ;  /* 0xc2fc00004000780b */ /* 0x000fe20003fae000 */
[----:B-1----:R-:W-:Y:S01]  /*12730*/  @!P4 FMUL R90, R90, R90 ;  /* 0x0000005a5a5ac220 */ /* 0x002fe20000400000 */
[----:B------:R-:W-:Y:S01]  /*12740*/  WARPGROUP.ARRIVE ;  /* 0x00000000000079c5 */ /* 0x000fe20000000000 */
[----:B------:R-:W-:-:S02]  /*12750*/  FSETP.GEU.AND P4, PT, R98, -126, PT ;  /* 0xc2fc00006200780b */ /* 0x000fc40003f8e000 */
[----:B------:R-:W1:Y:S01]  /*12760*/  MUFU.EX2 R89, R89 ;  /* 0x0000005900597308 */ /* 0x000e620000000800 */
[----:B----4-:R-:W-:Y:S01]  /*12770*/  @!P6 FMUL R50, R50, R50 ;  /* 0x000000323232e220 */ /* 0x010fe20000400000 */
[----:B------:R-:W-:Y:S01]  /*12780*/  FSETP.GEU.AND P6, PT, R55, -126, PT ;  /* 0xc2fc00003700780b */ /* 0x000fe20003fce000 */
[----:B------:R-:W-:Y:S01]  /*12790*/  HGMMA.64x192x16.F32 R152, R24, gdesc[UR4].tnspB, R152, gsb0 ;  /* 0x42e0000418987df0 */ /* 0x000fe20008000898 */
[----:B------:R-:W-:Y:S02]  /*127a0*/  R2UR UR6, R8 ;  /* 0x00000000080672ca */ /* 0x000fe400000e0000 */
[----:B------:R-:W-:Y:S02]  /*127b0*/  R2UR UR7, R9 ;  /* 0x00000000090772ca */ /* 0x000fe400000e0000 */
[----:B------:R-:W-:Y:S01]  /*127c0*/  IADD3 R8, R12, 0x200, RZ ;  /* 0x000002000c087810 */ /* 0x000fe20007ffe0ff */
[----:B------:R-:W-:Y:S01]  /*127d0*/  @!P5 FMUL R64, R64, 0.5 ;  /* 0x3f0000004040d820 */ /* 0x000fe20000400000 */
[----:B------:R-:W-:Y:S01]  /*127e0*/  MOV R9, 0x40000040 ;  /* 0x4000004000097802 */ /* 0x000fe20000000f00 */
[----:B-----5:R-:W-:Y:S01]  /*127f0*/  @!P3 FMUL R62, R62, R62 ;  /* 0x0000003e3e3eb220 */ /* 0x020fe20000400000 */
[----:B------:R-:W-:Y:S01]  /*12800*/  FSETP.GEU.AND P3, PT, R67, -126, PT ;  /* 0xc2fc00004300780b */ /* 0x000fe20003f6e000 */
[----:B------:R-:W-:-:S02]  /*12810*/  @!P4 FMUL R98, R98, 0.5 ;  /* 0x3f0000006262c820 */ /* 0x000fc40000400000 */
[----:B------:R-:W-:Y:S01]  /*12820*/  @!P6 FMUL R55, R55, 0.5 ;  /* 0x3f0000003737e820 */ /* 0x000fe20000400000 */
[----:B------:R-:W4:Y:S01]  /*12830*/  MUFU.EX2 R64, R64 ;  /* 0x0000004000407308 */ /* 0x000f220000000800 */
[----:B-1----:R-:W-:Y:S01]  /*12840*/  @!P2 FMUL R89, R89, R89 ;  /* 0x000000595959a220 */ /* 0x002fe20000400000 */
[----:B------:R-:W-:-:S06]  /*12850*/  FSETP.GEU.AND P2, PT, R97, -126, PT ;  /* 0xc2fc00006100780b */ /* 0x000fcc0003f4e000 */
[----:B------:R-:W1:Y:S01]  /*12860*/  MUFU.EX2 R55, R55 ;  /* 0x0000003700377308 */ /* 0x000e620000000800 */
[----:B------:R-:W-:-:S06]  /*12870*/  @!P3 FMUL R67, R67, 0.5 ;  /* 0x3f0000004343b820 */ /* 0x000fcc0000400000 */
[----:B------:R-:W-:Y:S01]  /*12880*/  @!P2 FMUL R97, R97, 0.5 ;  /* 0x3f0000006161a820 */ /* 0x000fe20000400000 */
[----:B------:R-:W5:Y:S01]  /*12890*/  MUFU.EX2 R67, R67 ;  /* 0x0000004300437308 */ /* 0x000f620000000800 */
[----:B----4-:R-:W-:Y:S01]  /*128a0*/  @!P5 FMUL R64, R64, R64 ;  /* 0x000000404040d220 */ /* 0x010fe20000400000 */
[----:B------:R-:W-:-:S06]  /*128b0*/  FSETP.GEU.AND P5, PT, R69, -126, PT ;  /* 0xc2fc00004500780b */ /* 0x000fcc0003fae000 */
[----:B------:R-:W4:Y:S01]  /*128c0*/  MUFU.EX2 R97, R97 ;  /* 0x0000006100617308 */ /* 0x000f220000000800 */
[----:B-1----:R-:W-:Y:S01]  /*128d0*/  @!P6 FMUL R55, R55, R55 ;  /* 0x000000373737e220 */ /* 0x002fe20000400000 */
[----:B------:R-:W-:-:S05]  /*128e0*/  FSETP.GEU.AND P6, PT, R60, -126, PT ;  /* 0xc2fc00003c00780b */ /* 0x000fca0003fce000 */
[----:B------:R-:W-:Y:S01]  /*128f0*/  @!P5 FMUL R69, R69, 0.5 ;  /* 0x3f0000004545d820 */ /* 0x000fe20000400000 */
[----:B------:R-:W1:Y:S01]  /*12900*/  MUFU.EX2 R98, R98 ;  /* 0x0000006200627308 */ /* 0x000e620000000800 */
[----:B-----5:R-:W-:Y:S01]  /*12910*/  @!P3 FMUL R67, R67, R67 ;  /* 0x000000434343b220 */ /* 0x020fe20000400000 */
[----:B------:R-:W-:-:S05]  /*12920*/  FSETP.GEU.AND P3, PT, R70, -126, PT ;  /* 0xc2fc00004600780b */ /* 0x000fca0003f6e000 */
[----:B------:R-:W-:Y:S01]  /*12930*/  @!P6 FMUL R60, R60, 0.5 ;  /* 0x3f0000003c3ce820 */ /* 0x000fe20000400000 */
[----:B------:R-:W5:Y:S01]  /*12940*/  MUFU.EX2 R69, R69 ;  /* 0x0000004500457308 */ /* 0x000f620000000800 */
[----:B----4-:R-:W-:Y:S01]  /*12950*/  @!P2 FMUL R97, R97, R97 ;  /* 0x000000616161a220 */ /* 0x010fe20000400000 */
[----:B------:R-:W-:-:S05]  /*12960*/  FSETP.GEU.AND P2, PT, R105, -126, PT ;  /* 0xc2fc00006900780b */ /* 0x000fca0003f4e000 */
[----:B------:R-:W-:Y:S01]  /*12970*/  @!P3 FMUL R70, R70, 0.5 ;  /* 0x3f0000004646b820 */ /* 0x000fe20000400000 */
        /* <DEDUP_REMOVED lines=46> */
[----:B------:R-:W-:Y:S01]  /*12c60*/  FSETP.GEU.AND P5, PT, R85, -126, PT ;  /* 0xc2fc00005500780b */ /* 0x000fe20003fae000 */
[----:B-1----:R-:W-:Y:S01]  /*12c70*/  @!P6 FMUL R68, R68, R68 ;  /* 0x000000444444e220 */ /* 0x002fe20000400000 */
[----:B------:R-:W-:-:S11]  /*12c80*/  FSETP.GEU.AND P6, PT, R71, -126, PT ;  /* 0xc2fc00004700780b */ /* 0x000fd60003fce000 */
[----:B------:R-:W-:Y:S01]  /*12c90*/  @!P5 FMUL R85, R85, 0.5 ;  /* 0x3f0000005555d820 */ /* 0x000fe20000400000 */
[----:B-----5:R-:W-:Y:S01]  /*12ca0*/  @!P3 FMUL R79, R79, R79 ;  /* 0x0000004f4f4fb220 */ /* 0x020fe20000400000 */
[----:B------:R-:W-:-:S04]  /*12cb0*/  FSETP.GEU.AND P3, PT, R82, -126, PT ;  /* 0xc2fc00005200780b */ /* 0x000fc80003f6e000 */
[----:B------:R-:W1:Y:S01]  /*12cc0*/  MUFU.EX2 R85, R85 ;  /* 0x0000005500557308 */ /* 0x000e620000000800 */
[----:B------:R-:W-:-:S07]  /*12cd0*/  @!P6 FMUL R71, R71, 0.5 ;  /* 0x3f0000004747e820 */ /* 0x000fce0000400000 */
[----:B------:R-:W4:Y:S01]  /*12ce0*/  MUFU.EX2 R71, R71 ;  /* 0x0000004700477308 */ /* 0x000f220000000800 */
[----:B------:R-:W-:-:S07]  /*12cf0*/  @!P3 FMUL R82, R82, 0.5 ;  /* 0x3f0000005252b820 */ /* 0x000fce0000400000 */
[----:B------:R-:W5:Y:S01]  /*12d00*/  MUFU.EX2 R82, R82 ;  /* 0x0000005200527308 */ /* 0x000f620000000800 */
[----:B-1----:R-:W-:Y:S01]  /*12d10*/  @!P5 FMUL R85, R85, R85 ;  /* 0x000000555555d220 */ /* 0x002fe20000400000 */
[----:B------:R-:W-:Y:S01]  /*12d20*/  FSETP.GEU.AND P5, PT, R84, -126, PT ;  /* 0xc2fc00005400780b */ /* 0x000fe20003fae000 */
[----:B----4-:R-:W-:Y:S01]  /*12d30*/  @!P6 FMUL R71, R71, R71 ;  /* 0x000000474747e220 */ /* 0x010fe20000400000 */
[----:B------:R-:W-:-:S11]  /*12d40*/  FSETP.GEU.AND P6, PT, R76, -126, PT ;  /* 0xc2fc00004c00780b */ /* 0x000fd60003fce000 */
[----:B------:R-:W-:Y:S01]  /*12d50*/  @!P5 FMUL R84, R84, 0.5 ;  /* 0x3f0000005454d820 */ /* 0x000fe20000400000 */
[----:B-----5:R-:W-:Y:S01]  /*12d60*/  @!P3 FMUL R82, R82, R82 ;  /* 0x000000525252b220 */ /* 0x020fe20000400000 */
[----:B------:R-:W-:Y:S01]  /*12d70*/  FSETP.GEU.AND P3, PT, R86, -126, PT ;  /* 0xc2fc00005600780b */ /* 0x000fe20003f6e000 */
[----:B------:R-:W-:Y:S02]  /*12d80*/  WARPGROUP.DEPBAR.LE gsb0, 0x0 ;  /* 0x00008000000079c5 */ /* 0x000fe40000010000 */
[----:B------:R-:W-:Y:S01]  /*12d90*/  F2FP.F16.F32.PACK_AB R24, R39, R38 ;  /* 0x000000262718723e */ /* 0x000fe200000000ff */
[----:B------:R-:W-:Y:S01]  /*12da0*/  @!P6 FMUL R76, R76, 0.5 ;  /* 0x3f0000004c4ce820 */ /* 0x000fe20000400000 */
[----:B------:R-:W-:Y:S01]  /*12db0*/  F2FP.F16.F32.PACK_AB R25, R41, R40 ;  /* 0x000000282919723e */ /* 0x000fe200000000ff */
[----:B------:R-:W1:Y:S01]  /*12dc0*/  MUFU.EX2 R84, R84 ;  /* 0x0000005400547308 */ /* 0x000e620000000800 */
[----:B------:R-:W-:Y:S02]  /*12dd0*/  F2FP.F16.F32.PACK_AB R26, R43, R42 ;  /* 0x0000002a2b1a723e */ /* 0x000fe400000000ff */
[----:B------:R-:W-:-:S04]  /*12de0*/  F2FP.F16.F32.PACK_AB R27, R45, R44 ;  /* 0x0000002c2d1b723e */ /* 0x000fc800000000ff */
[----:B------:R-:W-:Y:S01]  /*12df0*/  @!P3 FMUL R86, R86, 0.5 ;  /* 0x3f0000005656b820 */ /* 0x000fe20000400000 */
[----:B------:R-:W-:Y:S01]  /*12e00*/  WARPGROUP.ARRIVE ;  /* 0x00000000000079c5 */ /* 0x000fe20000000000 */
[----:B------:R-:W4:Y:S05]  /*12e10*/  MUFU.EX2 R76, R76 ;  /* 0x0000004c004c7308 */ /* 0x000f2a0000000800 */
[----:B------:R-:W-:Y:S01]  /*12e20*/  HGMMA.64x192x16.F32 R152, R24, gdesc[UR4].tnspB, R152, gsb0 ;  /* 0x42e0000418987df0 */ /* 0x000fe20008000898 */
[----:B------:R-:W-:Y:S02]  /*12e30*/  R2UR UR6, R8 ;  /* 0x00000000080672ca */ /* 0x000fe400000e0000 */
[----:B------:R-:W-:Y:S01]  /*12e40*/  R2UR UR7, R9 ;  /* 0x00000000090772ca */ /* 0x000fe200000e0000 */
[----:B------:R-:W-:Y:S01]  /*12e50*/  IMAD.MOV.U32 R9, RZ, RZ, 0x40000040 ;  /* 0x40000040ff097424 */ /* 0x000fe200078e00ff */
[----:B------:R-:W-:Y:S01]  /*12e60*/  IADD3 R8, R12, 0x280, RZ ;  /* 0x000002800c087810 */ /* 0x000fe20007ffe0ff */
[----:B-1----:R-:W-:Y:S01]  /*12e70*/  @!P5 FMUL R84, R84, R84 ;  /* 0x000000545454d220 */ /* 0x002fe20000400000 */
[----:B------:R-:W-:Y:S01]  /*12e80*/  FSETP.GEU.AND P5, PT, R88, -126, PT ;  /* 0xc2fc00005800780b */ /* 0x000fe20003fae000 */
[----:B------:R-:W1:Y:S01]  /*12e90*/  MUFU.EX2 R86, R86 ;  /* 0x0000005600567308 */ /* 0x000e620000000800 */
[----:B----4-:R-:W-:Y:S01]  /*12ea0*/  @!P6 FMUL R76, R76, R76 ;  /* 0x0000004c4c4ce220 */ /* 0x010fe20000400000 */
[----:B------:R-:W-:-:S10]  /*12eb0*/  FSETP.GEU.AND P6, PT, R78, -126, PT ;  /* 0xc2fc00004e00780b */ /* 0x000fd40003fce000 */
[----:B------:R-:W-:Y:S01]  /*12ec0*/  @!P5 FMUL R88, R88, 0.5 ;  /* 0x3f0000005858d820 */ /* 0x000fe20000400000 */
[----:B-1----:R-:W-:Y:S02]  /*12ed0*/  @!P3 FMUL R86, R86, R86 ;  /* 0x000000565656b220 */ /* 0x002fe40000400000 */
[----:B------:R-:W-:-:S03]  /*12ee0*/  @!P6 FMUL R78, R78, 0.5 ;  /* 0x3f0000004e4ee820 */ /* 0x000fc60000400000 */
[----:B------:R-:W1:Y:S01]  /*12ef0*/  MUFU.EX2 R88, R88 ;  /* 0x0000005800587308 */ /* 0x000e620000000800 */
[----:B------:R-:W-:-:S07]  /*12f00*/  FSETP.GEU.AND P3, PT, R91, -126, PT ;  /* 0xc2fc00005b00780b */ /* 0x000fce0003f6e000 */
[----:B------:R-:W4:Y:S06]  /*12f10*/  MUFU.EX2 R78, R78 ;  /* 0x0000004e004e7308 */ /* 0x000f2c0000000800 */
[----:B------:R-:W-:Y:S01]  /*12f20*/  @!P3 FMUL R91, R91, 0.5 ;  /* 0x3f0000005b5bb820 */ /* 0x000fe20000400000 */
[----:B-1----:R-:W-:Y:S01]  /*12f30*/  @!P5 FMUL R88, R88, R88 ;  /* 0x000000585858d220 */ /* 0x002fe20000400000 */
[----:B------:R-:W-:-:S04]  /*12f40*/  FSETP.GEU.AND P5, PT, R93, -126, PT ;  /* 0xc2fc00005d00780b */ /* 0x000fc80003fae000 */
[----:B------:R-:W1:Y:S01]  /*12f50*/  MUFU.EX2 R91, R91 ;  /* 0x0000005b005b7308 */ /* 0x000e620000000800 */
[----:B----4-:R-:W-:Y:S01]  /*12f60*/  @!P6 FMUL R78, R78, R78 ;  /* 0x0000004e4e4ee220 */ /* 0x010fe20000400000 */
[----:B------:R-:W-:-:S07]  /*12f70*/  FSETP.GEU.AND P6, PT, R83, -126, PT ;  /* 0xc2fc00005300780b */ /* 0x000fce0003fce000 */
[----:B------:R-:W-:-:S06]  /*12f80*/  @!P5 FMUL R93, R93, 0.5 ;  /* 0x3f0000005d5dd820 */ /* 0x000fcc0000400000 */
[----:B------:R-:W4:Y:S01]  /*12f90*/  MUFU.EX2 R93, R93 ;  /* 0x0000005d005d7308 */ /* 0x000f220000000800 */
[----:B-1----:R-:W-:Y:S01]  /*12fa0*/  @!P3 FMUL R91, R91, R91 ;  /* 0x0000005b5b5bb220 */ /* 0x002fe20000400000 */
[----:B------:R-:W-:Y:S01]  /*12fb0*/  @!P6 FMUL R83, R83, 0.5 ;  /* 0x3f0000005353e820 */ /* 0x000fe20000400000 */
[----:B------:R-:W-:-:S05]  /*12fc0*/  FSETP.GEU.AND P3, PT, R94, -126, PT ;  /* 0xc2fc00005e00780b */ /* 0x000fca0003f6e000 */
[----:B------:R-:W1:Y:S08]  /*12fd0*/  MUFU.EX2 R83, R83 ;  /* 0x0000005300537308 */ /* 0x000e700000000800 */
[----:B------:R-:W-:Y:S01]  /*12fe0*/  @!P3 FMUL R94, R94, 0.5 ;  /* 0x3f0000005e5eb820 */ /* 0x000fe20000400000 */
[----:B----4-:R-:W-:Y:S01]  /*12ff0*/  @!P5 FMUL R93, R93, R93 ;  /* 0x0000005d5d5dd220 */ /* 0x010fe20000400000 */
[----:B------:R-:W-:-:S04]  /*13000*/  FSETP.GEU.AND P5, PT, R96, -126, PT ;  /* 0xc2fc00006000780b */ /* 0x000fc80003fae000 */
[----:B------:R-:W4:Y:S01]  /*13010*/  MUFU.EX2 R94, R94 ;  /* 0x0000005e005e7308 */ /* 0x000f220000000800 */
[----:B-1----:R-:W-:Y:S01]  /*13020*/  @!P6 FMUL R83, R83, R83 ;  /* 0x000000535353e220 */ /* 0x002fe20000400000 */
[----:B------:R-:W-:-:S07]  /*13030*/  FSETP.GEU.AND P6, PT, R87, -126, PT ;  /* 0xc2fc00005700780b */ /* 0x000fce0003fce000 */
[----:B------:R-:W-:-:S06]  /*13040*/  @!P5 FMUL R96, R96, 0.5 ;  /* 0x3f0000006060d820 */ /* 0x000fcc0000400000 */
[----:B------:R-:W1:Y:S01]  /*13050*/  MUFU.EX2 R96, R96 ;  /* 0x0000006000607308 */ /* 0x000e620000000800 */
[----:B------:R-:W-:Y:S01]  /*13060*/  @!P6 FMUL R87, R87, 0.5 ;  /* 0x3f0000005757e820 */ /* 0x000fe20000400000 */
[----:B----4-:R-:W-:Y:S01]  /*13070*/  @!P3 FMUL R94, R94, R94 ;  /* 0x0000005e5e5eb220 */ /* 0x010fe20000400000 */
[----:B------:R-:W-:-:S05]  /*13080*/  FSETP.GEU.AND P3, PT, R99, -126, PT ;  /* 0xc2fc00006300780b */ /* 0x000fca0003f6e000 */
[----:B------:R-:W4:Y:S01]  /*13090*/  MUFU.EX2 R87, R87 ;  /* 0x0000005700577308 */ /* 0x000f220000000800 */
[----:B-1----:R-:W-:Y:S01]  /*130a0*/  @!P5 FMUL R96, R96, R96 ;  /* 0x000000606060d220 */ /* 0x002fe20000400000 */
[----:B------:R-:W-:-:S06]  /*130b0*/  FSETP.GEU.AND P5, PT, R101, -126, PT ;  /* 0xc2fc00006500780b */ /* 0x000fcc0003fae000 */
[----:B------:R-:W-:Y:S01]  /*130c0*/  @!P3 FMUL R99, R99, 0.5 ;  /* 0x3f0000006363b820 */ /* 0x000fe20000400000 */
[----:B----4-:R-:W-:Y:S01]  /*130d0*/  @!P6 FMUL R87, R87, R87 ;  /* 0x000000575757e220 */ /* 0x010fe20000400000 */
[----:B------:R-:W-:-:S04]  /*130e0*/  FSETP.GEU.AND P6, PT, R92, -126, PT ;  /* 0xc2fc00005c00780b */ /* 0x000fc80003fce000 */
[----:B------:R-:W1:Y:S01]  /*130f0*/  MUFU.EX2 R99, R99 ;  /* 0x0000006300637308 */ /* 0x000e620000000800 */
[----:B------:R-:W-:-:S07]  /*13100*/  @!P5 FMUL R101, R101, 0.5 ;  /* 0x3f0000006565d820 */ /* 0x000fce0000400000 */
[----:B------:R-:W4:Y:S01]  /*13110*/  MUFU.EX2 R101, R101 ;  /* 0x0000006500657308 */ /* 0x000f220000000800 */
[----:B------:R-:W-:Y:S01]  /*13120*/  @!P6 FMUL R92, R92, 0.5 ;  /* 0x3f0000005c5ce820 */ /* 0x000fe20000400000 */
[----:B-1----:R-:W-:-:S06]  /*13130*/  @!P3 FMUL R99, R99, R99 ;  /* 0x000000636363b220 */ /* 0x002fcc0000400000 */
[----:B------:R-:W1:Y:S01]  /*13140*/  MUFU.EX2 R92, R92 ;  /* 0x0000005c005c7308 */ /* 0x000e620000000800 */
        /* <DEDUP_REMOVED lines=17> */
[----:B------:R-:W-:-:S04]  /*13260*/  FSETP.GEU.AND P6, PT, R100, -126, PT ;  /* 0xc2fc00006400780b */ /* 0x000fc80003fce000 */
[----:B------:R-:W1:Y:S01]  /*13270*/  MUFU.EX2 R107, R107 ;  /* 0x0000006b006b7308 */ /* 0x000e620000000800 */
[----:B------:R-:W-:Y:S02]  /*13280*/  WARPGROUP.DEPBAR.LE gsb0, 0x0 ;  /* 0x00008000000079c5 */ /* 0x000fe40000010000 */
[----:B------:R-:W-:Y:S01]  /*13290*/  F2FP.F16.F32.PACK_AB R24, R47, R46 ;  /* 0x0000002e2f18723e */ /* 0x000fe200000000ff */
[----:B------:R-:W-:Y:S01]  /*132a0*/  @!P5 FMUL R109, R109, 0.5 ;  /* 0x3f0000006d6dd820 */ /* 0x000fe20000400000 */
[----:B------:R-:W-:Y:S02]  /*132b0*/  F2FP.F16.F32.PACK_AB R25, R49, R48 ;  /* 0x000000303119723e */ /* 0x000fe400000000ff */
[----:B------:R-:W-:Y:S02]  /*132c0*/  F2FP.F16.F32.PACK_AB R26, R53, R51 ;  /* 0x00000033351a723e */ /* 0x000fe400000000ff */
[----:B------:R-:W-:Y:S01]  /*132d0*/  F2FP.F16.F32.PACK_AB R27, R52, R50 ;  /* 0x00000032341b723e */ /* 0x000fe200000000ff */
[----:B------:R-:W-:Y:S01]  /*132e0*/  @!P6 FMUL R100, R100, 0.5 ;  /* 0x3f0000006464e820 */ /* 0x000fe20000400000 */
[----:B------:R-:W4:Y:S02]  /*132f0*/  MUFU.EX2 R109, R109 ;  /* 0x0000006d006d7308 */ /* 0x000f240000000800 */
[----:B------:R-:W-:Y:S01]  /*13300*/  WARPGROUP.ARRIVE ;  /* 0x00000000000079c5 */ /* 0x000fe20000000000 */
[----:B-1----:R-:W-:Y:S01]  /*13310*/  @!P3 FMUL R107, R107, R107 ;  /* 0x0000006b6b6bb220 */ /* 0x002fe20000400000 */
[----:B------:R-:W-:-:S04]  /*13320*/  FSETP.GEU.AND P3, PT, R110, -126, PT ;  /* 0xc2fc00006e00780b */ /* 0x000fc80003f6e000 */
[----:B------:R-:W-:Y:S01]  /*13330*/  HGMMA.64x192x16.F32 R152, R24, gdesc[UR4].tnspB, R152, gsb0 ;  /* 0x42e0000418987df0 */ /* 0x000fe20008000898 */
[----:B------:R-:W-:Y:S01]  /*13340*/  R2UR UR6, R8 ;  /* 0x00000000080672ca */ /* 0x000fe200000e0000 */
[----:B------:R-:W1:Y:S01]  /*13350*/  MUFU.EX2 R100, R100 ;  /* 0x0000006400647308 */ /* 0x000e620000000800 */
[----:B------:R-:W-:Y:S02]  /*13360*/  R2UR UR7, R9 ;  /* 0x00000000090772ca */ /* 0x000fe400000e0000 */
[----:B------:R-:W-:Y:S02]  /*13370*/  IADD3 R8, R12, 0x300, RZ ;  /* 0x000003000c087810 */ /* 0x000fe40007ffe0ff */
[----:B------:R-:W-:Y:S01]  /*13380*/  MOV R9, 0x40000040 ;  /* 0x4000004000097802 */ /* 0x000fe20000000f00 */
[----:B----4-:R-:W-:Y:S01]  /*13390*/  @!P5 FMUL R109, R109, R109 ;  /* 0x0000006d6d6dd220 */ /* 0x010fe20000400000 */
[----:B------:R-:W-:Y:S01]  /*133a0*/  FSETP.GEU.AND P5, PT, R112, -126, PT ;  /* 0xc2fc00007000780b */ /* 0x000fe20003fae000 */
[----:B------:R-:W-:-:S06]  /*133b0*/  @!P3 FMUL R110, R110, 0.5 ;  /* 0x3f0000006e6eb820 */ /* 0x000fcc0000400000 */
[----:B------:R-:W4:Y:S01]  /*133c0*/  MUFU.EX2 R110, R110 ;  /* 0x0000006e006e7308 */ /* 0x000f220000000800 */
[----:B-1----:R-:W-:Y:S01]  /*133d0*/  @!P6 FMUL R100, R100, R100 ;  /* 0x000000646464e220 */ /* 0x002fe20000400000 */
[----:B------:R-:W-:-:S04]  /*133e0*/  FSETP.GEU.AND P6, PT, R103, -126, PT ;  /* 0xc2fc00006700780b */ /* 0x000fc80003fce000 */
[----:B------:R-:W-:-:S06]  /*133f0*/  @!P5 FMUL R112, R112, 0.5 ;  /* 0x3f0000007070d820 */ /* 0x000fcc0000400000 */
[----:B------:R-:W1:Y:S03]  /*13400*/  MUFU.EX2 R112, R112 ;  /* 0x0000007000707308 */ /* 0x000e660000000800 */
        /* <DEDUP_REMOVED lines=8> */
[----:B----4-:R-:W-:Y:S01]  /*13490*/  @!P6 FMUL R103, R103, R103 ;  /* 0x000000676767e220 */ /* 0x010fe20000400000 */
[----:B------:R-:W-:Y:S01]  /*134a0*/  FSETP.GEU.AND P6, PT, R108, -126, PT ;  /* 0xc2fc00006c00780b */ /* 0x000fe20003fce000 */
[----:B------:R-:W-:-:S06]  /*134b0*/  @!P5 FMUL R117, R117, 0.5 ;  /* 0x3f0000007575d820 */ /* 0x000fcc0000400000 */
        /* <DEDUP_REMOVED lines=8> */
[----:B------:R-:W-:Y:S01]  /*13540*/  MUFU.EX2 R118, R118 ;  /* 0x0000007600767308 */ /* 0x000fe20000000800 */
[----:B-1----:R-:W-:Y:S01]  /*13550*/  @!P6 FMUL R108, R108, R108 ;  /* 0x0000006c6c6ce220 */ /* 0x002fe20000400000 */
[----:B------:R-:W-:Y:S01]  /*13560*/  FSETP.GEU.AND P6, PT, R111, -126, PT ;  /* 0xc2fc00006f00780b */ /* 0x000fe20003fce000 */
[----:B------:R-:W-:-:S06]  /*13570*/  @!P5 FMUL R120, R120, 0.5 ;  /* 0x3f0000007878d820 */ /* 0x000fcc0000400000 */
[----:B------:R-:W-:Y:S06]  /*13580*/  MUFU.EX2 R120, R120 ;  /* 0x0000007800787308 */ /* 0x000fec0000000800 */
        /* <DEDUP_REMOVED lines=9> */
[----:B------:R-:W1:Y:S01]  /*13620*/  MUFU.EX2 R119, R119 ;  /* 0x0000007700777308 */ /* 0x000e620000000800 */
[----:B------:R-:W-:Y:S02]  /*13630*/  WARPGROUP.DEPBAR.LE gsb0, 0x0 ;  /* 0x00008000000079c5 */ /* 0x000fe40000010000 */
[----:B------:R-:W-:Y:S02]  /*13640*/  F2FP.F16.F32.PACK_AB R24, R55, R54 ;  /* 0x000000363718723e */ /* 0x000fe400000000ff */
[----:B------:R-:W-:Y:S02]  /*13650*/  F2FP.F16.F32.PACK_AB R25, R57, R56 ;  /* 0x000000383919723e */ /* 0x000fe400000000ff */
[----:B------:R-:W-:Y:S02]  /*13660*/  F2FP.F16.F32.PACK_AB R26, R59, R58 ;  /* 0x0000003a3b1a723e */ /* 0x000fe400000000ff */
[----:B------:R-:W-:-:S04]  /*13670*/  F2FP.F16.F32.PACK_AB R27, R61, R60 ;  /* 0x0000003c3d1b723e */ /* 0x000fc800000000ff */
[----:B------:R-:W-:-:S06]  /*13680*/  WARPGROUP.ARRIVE ;  /* 0x00000000000079c5 */ /* 0x000fcc0000000000 */
[----:B------:R-:W-:Y:S01]  /*13690*/  HGMMA.64x192x16.F32 R152, R24, gdesc[UR4].tnspB, R152, gsb0 ;  /* 0x42e0000418987df0 */ /* 0x000fe20008000898 */
[----:B------:R-:W-:Y:S02]  /*136a0*/  R2UR UR6, R8 ;  /* 0x00000000080672ca */ /* 0x000fe400000e0000 */
[----:B------:R-:W-:Y:S01]  /*136b0*/  R2UR UR7, R9 ;  /* 0x00000000090772ca */ /* 0x000fe200000e0000 */
[----:B------:R-:W-:Y:S01]  /*136c0*/  IMAD.MOV.U32 R9, RZ, RZ, 0x40000040 ;  /* 0x40000040ff097424 */ /* 0x000fe200078e00ff */
[----:B------:R-:W-:Y:S01]  /*136d0*/  IADD3 R8, R12, 0x380, RZ ;  /* 0x000003800c087810 */ /* 0x000fe20007ffe0ff */
[----:B------:R-:W-:Y:S02]  /*136e0*/  WARPGROUP.DEPBAR.LE gsb0, 0x0 ;  /* 0x00008000000079c5 */ /* 0x000fe40000010000 */
[----:B------:R-:W-:Y:S02]  /*136f0*/  F2FP.F16.F32.PACK_AB R24, R63, R62 ;  /* 0x0000003e3f18723e */ /* 0x000fe400000000ff */
[----:B------:R-:W-:-:S02]  /*13700*/  F2FP.F16.F32.PACK_AB R25, R65, R64 ;  /* 0x000000404119723e */ /* 0x000fc400000000ff */
[----:B------:R-:W-:Y:S02]  /*13710*/  F2FP.F16.F32.PACK_AB R26, R67, R66 ;  /* 0x00000042431a723e */ /* 0x000fe400000000ff */
[----:B------:R-:W-:-:S04]  /*13720*/  F2FP.F16.F32.PACK_AB R27, R69, R68 ;  /* 0x00000044451b723e */ /* 0x000fc800000000ff */
[----:B------:R-:W-:-:S06]  /*13730*/  WARPGROUP.ARRIVE ;  /* 0x00000000000079c5 */ /* 0x000fcc0000000000 */
[----:B------:R-:W-:Y:S01]  /*13740*/  HGMMA.64x192x16.F32 R152, R24, gdesc[UR4].tnspB, R152, gsb0 ;  /* 0x42e0000418987df0 */ /* 0x000fe20008000898 */
[----:B------:R-:W-:Y:S02]  /*13750*/  R2UR UR6, R8 ;  /* 0x00000000080672ca */ /* 0x000fe400000e0000 */
[----:B------:R-:W-:Y:S02]  /*13760*/  R2UR UR7, R9 ;  /* 0x00000000090772ca */ /* 0x000fe400000e0000 */
[----:B------:R-:W-:Y:S02]  /*13770*/  IADD3 R8, R12, 0x400, RZ ;  /* 0x000004000c087810 */ /* 0x000fe40007ffe0ff */
[----:B------:R-:W-:Y:S01]  /*13780*/  MOV R9, 0x40000040 ;  /* 0x4000004000097802 */ /* 0x000fe20000000f00 */
[----:B------:R-:W-:Y:S02]  /*13790*/  WARPGROUP.DEPBAR.LE gsb0, 0x0 ;  /* 0x00008000000079c5 */ /* 0x000fe40000010000 */
[----:B------:R-:W-:-:S02]  /*137a0*/  F2FP.F16.F32.PACK_AB R24, R71, R70 ;  /* 0x000000464718723e */ /* 0x000fc400000000ff */
        /* <DEDUP_REMOVED lines=51> */
[----:B------:R-:W-:Y:S01]  /*13ae0*/  @!P3 FMUL R118, R118, R118 ;  /* 0x000000767676b220 */ /* 0x000fe20000400000 */
[----:B-1----:R-:W-:Y:S01]  /*13af0*/  @!P6 FMUL R119, R119, R119 ;  /* 0x000000777777e220 */ /* 0x002fe20000400000 */
[----:B------:R-:W-:Y:S01]  /*13b00*/  @!P5 FMUL R120, R120, R120 ;  /* 0x000000787878d220 */ /* 0x000fe20000400000 */
[----:B------:R-:W-:Y:S02]  /*13b10*/  FSETP.GEU.AND P3, PT, R123, -126, PT ;  /* 0xc2fc00007b00780b */ /* 0x000fe40003f6e000 */
[----:B------:R-:W-:Y:S02]  /*13b20*/  FSETP.GEU.AND P6, PT, R124, -126, PT ;  /* 0xc2fc00007c00780b */ /* 0x000fe40003fce000 */
[----:B------:R-:W-:Y:S01]  /*13b30*/  FSETP.GEU.AND P5, PT, R125, -126, PT ;  /* 0xc2fc00007d00780b */ /* 0x000fe20003fae000 */
[----:B------:R-:W-:Y:S01]  /*13b40*/  @!P4 FMUL R122, R122, 0.5 ;  /* 0x3f0000007a7ac820 */ /* 0x000fe20000400000 */
[----:B------:R-:W1:Y:S07]  /*13b50*/  MUFU.EX2 R121, R121 ;  /* 0x0000007900797308 */ /* 0x000e6e0000000800 */
[----:B------:R-:W-:-:S02]  /*13b60*/  @!P3 FMUL R123, R123, 0.5 ;  /* 0x3f0000007b7bb820 */ /* 0x000fc40000400000 */
[----:B------:R-:W-:Y:S02]  /*13b70*/  @!P6 FMUL R124, R124, 0.5 ;  /* 0x3f0000007c7ce820 */ /* 0x000fe40000400000 */
[----:B------:R-:W-:Y:S01]  /*13b80*/  @!P5 FMUL R125, R125, 0.5 ;  /* 0x3f0000007d7dd820 */ /* 0x000fe20000400000 */
[----:B------:R-:W4:Y:S08]  /*13b90*/  MUFU.EX2 R122, R122 ;  /* 0x0000007a007a7308 */ /* 0x000f300000000800 */
[----:B------:R-:W5:Y:S08]  /*13ba0*/  MUFU.EX2 R123, R123 ;  /* 0x0000007b007b7308 */ /* 0x000f700000000800 */
[----:B------:R-:W2:Y:S08]  /*13bb0*/  MUFU.EX2 R124, R124 ;  /* 0x0000007c007c7308 */ /* 0x000eb00000000800 */
[----:B------:R-:W3:Y:S01]  /*13bc0*/  MUFU.EX2 R125, R125 ;  /* 0x0000007d007d7308 */ /* 0x000ee20000000800 */
[----:B------:R-:W-:Y:S01]  /*13bd0*/  IMAD.MOV.U32 R9, RZ, RZ, 0x40000040 ;  /* 0x40000040ff097424 */ /* 0x000fe200078e00ff */
[----:B------:R-:W-:Y:S01]  /*13be0*/  IADD3 R8, R12, 0x680, RZ ;  /* 0x000006800c087810 */ /* 0x000fe20007ffe0ff */
[----:B-1----:R-:W-:Y:S01]  /*13bf0*/  @!P2 FMUL R121, R121, R121 ;  /* 0x000000797979a220 */ /* 0x002fe20000400000 */
[----:B----4-:R-:W-:Y:S01]  /*13c00*/  @!P4 FMUL R122, R122, R122 ;  /* 0x0000007a7a7ac220 */ /* 0x010fe20000400000 */
[----:B-----5:R-:W-:Y:S01]  /*13c10*/  @!P3 FMUL R123, R123, R123 ;  /* 0x0000007b7b7bb220 */ /* 0x020fe20000400000 */
[----:B--2---:R-:W-:Y:S01]  /*13c20*/  @!P6 FMUL R124, R124, R124 ;  /* 0x0000007c7c7ce220 */ /* 0x004fe20000400000 */
[----:B---3--:R-:W-:Y:S01]  /*13c30*/  @!P5 FMUL R125, R125, R125 ;  /* 0x0000007d7d7dd220 */ /* 0x008fe20000400000 */
[----:B------:R-:W-:-:S02]  /*13c40*/  WARPGROUP.DEPBAR.LE gsb0, 0x0 ;  /* 0x00008000000079c5 */ /* 0x000fc40000010000 */
[----:B------:R-:W-:Y:S02]  /*13c50*/  F2FP.F16.F32.PACK_AB R24, R111, R110 ;  /* 0x0000006e6f18723e */ /* 0x000fe400000000ff */
[----:B------:R-:W-:Y:S02]  /*13c60*/  F2FP.F16.F32.PACK_AB R25, R113, R112 ;  /* 0x000000707119723e */ /* 0x000fe400000000ff */
[----:B------:R-:W-:Y:S02]  /*13c70*/  F2FP.F16.F32.PACK_AB R26, R115, R114 ;  /* 0x00000072731a723e */ /* 0x000fe400000000ff */
[----:B------:R-:W-:-:S04]  /*13c80*/  F2FP.F16.F32.PACK_AB R27, R117, R116 ;  /* 0x00000074751b723e */ /* 0x000fc800000000ff */
[----:B------:R-:W-:-:S06]  /*13c90*/  WARPGROUP.ARRIVE ;  /* 0x00000000000079c5 */ /* 0x000fcc0000000000 */
[----:B------:R-:W-:Y:S01]  /*13ca0*/  HGMMA.64x192x16.F32 R152, R24, gdesc[UR4].tnspB, R152, gsb0 ;  /* 0x42e0000418987df0 */ /* 0x000fe20008000898 */
[----:B------:R-:W-:Y:S02]  /*13cb0*/  R2UR UR6, R8 ;  /* 0x00000000080672ca */ /* 0x000fe400000e0000 */
[----:B------:R-:W-:Y:S02]  /*13cc0*/  R2UR UR7, R9 ;  /* 0x00000000090772ca */ /* 0x000fe400000e0000 */
[----:B------:R-:W-:Y:S02]  /*13cd0*/  FSETP.GEU.AND P3, PT, R126, -126, PT ;  /* 0xc2fc00007e00780b */ /* 0x000fe40003f6e000 */
[----:B------:R-:W-:Y:S02]  /*13ce0*/  FSETP.GEU.AND P6, PT, R127, -126, PT ;  /* 0xc2fc00007f00780b */ /* 0x000fe40003fce000 */
[----:B------:R-:W-:-:S09]  /*13cf0*/  FSETP.GEU.AND P5, PT, R128, -126, PT ;  /* 0xc2fc00008000780b */ /* 0x000fd20003fae000 */
[----:B------:R-:W-:Y:S02]  /*13d00*/  @!P3 FMUL R126, R126, 0.5 ;  /* 0x3f0000007e7eb820 */ /* 0x000fe40000400000 */
[----:B------:R-:W-:Y:S02]  /*13d10*/  @!P6 FMUL R127, R127, 0.5 ;  /* 0x3f0000007f7fe820 */ /* 0x000fe40000400000 */
[----:B------:R-:W-:Y:S02]  /*13d20*/  @!P5 FMUL R128, R128, 0.5 ;  /* 0x3f0000008080d820 */ /* 0x000fe40000400000 */
[----:B------:R-:W1:Y:S08]  /*13d30*/  MUFU.EX2 R126, R126 ;  /* 0x0000007e007e7308 */ /* 0x000e700000000800 */
[----:B------:R-:W2:Y:S08]  /*13d40*/  MUFU.EX2 R127, R127 ;  /* 0x0000007f007f7308 */ /* 0x000eb00000000800 */
[----:B------:R-:W3:Y:S01]  /*13d50*/  MUFU.EX2 R128, R128 ;  /* 0x0000008000807308 */ /* 0x000ee20000000800 */
[----:B-1----:R-:W-:Y:S01]  /*13d60*/  @!P3 FMUL R126, R126, R126 ;  /* 0x0000007e7e7eb220 */ /* 0x002fe20000400000 */
[----:B------:R-:W-:-:S02]  /*13d70*/  FSETP.GEU.AND P2, PT, R129, -126, PT ;  /* 0xc2fc00008100780b */ /* 0x000fc40003f4e000 */
[----:B------:R-:W-:Y:S02]  /*13d80*/  FSETP.GEU.AND P4, PT, R130, -126, PT ;  /* 0xc2fc00008200780b */ /* 0x000fe40003f8e000 */
[----:B------:R-:W-:Y:S01]  /*13d90*/  FSETP.GEU.AND P3, PT, R131, -126, PT ;  /* 0xc2fc00008300780b */ /* 0x000fe20003f6e000 */
[----:B--2---:R-:W-:Y:S01]  /*13da0*/  @!P6 FMUL R127, R127, R127 ;  /* 0x0000007f7f7fe220 */ /* 0x004fe20000400000 */
[----:B------:R-:W-:Y:S01]  /*13db0*/  FSETP.GEU.AND P6, PT, R132, -126, PT ;  /* 0xc2fc00008400780b */ /* 0x000fe20003fce000 */
[----:B---3--:R-:W-:Y:S01]  /*13dc0*/  @!P5 FMUL R128, R128, R128 ;  /* 0x000000808080d220 */ /* 0x008fe20000400000 */
[----:B------:R-:W-:-:S05]  /*13dd0*/  FSETP.GEU.AND P5, PT, R133, -126, PT ;  /* 0xc2fc00008500780b */ /* 0x000fca0003fae000 */
[----:B------:R-:W-:Y:S02]  /*13de0*/  @!P2 FMUL R129, R129, 0.5 ;  /* 0x3f0000008181a820 */ /* 0x000fe40000400000 */
[----:B------:R-:W-:Y:S02]  /*13df0*/  @!P4 FMUL R130, R130, 0.5 ;  /* 0x3f0000008282c820 */ /* 0x000fe40000400000 */
[----:B------:R-:W-:Y:S02]  /*13e00*/  @!P3 FMUL R131, R131, 0.5 ;  /* 0x3f0000008383b820 */ /* 0x000fe40000400000 */
[----:B------:R-:W-:Y:S01]  /*13e10*/  @!P6 FMUL R132, R132, 0.5 ;  /* 0x3f0000008484e820 */ /* 0x000fe20000400000 */
[----:B------:R-:W1:Y:S01]  /*13e20*/  MUFU.EX2 R129, R129 ;  /* 0x0000008100817308 */ /* 0x000e620000000800 */
[----:B------:R-:W-:-:S07]  /*13e30*/  @!P5 FMUL R133, R133, 0.5 ;  /* 0x3f0000008585d820 */ /* 0x000fce0000400000 */
[----:B------:R-:W2:Y:S08]  /*13e40*/  MUFU.EX2 R130, R130 ;  /* 0x0000008200827308 */ /* 0x000eb00000000800 */
[----:B------:R-:W3:Y:S01]  /*13e50*/  MUFU.EX2 R131, R131 ;  /* 0x0000008300837308 */ /* 0x000ee20000000800 */
[----:B------:R-:W-:Y:S02]  /*13e60*/  WARPGROUP.DEPBAR.LE gsb0, 0x0 ;  /* 0x00008000000079c5 */ /* 0x000fe40000010000 */
[----:B------:R-:W-:-:S02]  /*13e70*/  F2FP.F16.F32.PACK_AB R24, R119, R118 ;  /* 0x000000767718723e */ /* 0x000fc400000000ff */
[----:B------:R-:W-:Y:S02]  /*13e80*/  F2FP.F16.F32.PACK_AB R25, R121, R120 ;  /* 0x000000787919723e */ /* 0x000fe400000000ff */
[----:B------:R-:W-:Y:S02]  /*13e90*/  F2FP.F16.F32.PACK_AB R26, R123, R122 ;  /* 0x0000007a7b1a723e */ /* 0x000fe400000000ff */
[----:B------:R-:W-:-:S04]  /*13ea0*/  F2FP.F16.F32.PACK_AB R27, R125, R124 ;  /* 0x0000007c7d1b723e */ /* 0x000fc800000000ff */
[----:B------:R-:W-:-:S06]  /*13eb0*/  WARPGROUP.ARRIVE ;  /* 0x00000000000079c5 */ /* 0x000fcc0000000000 */
[----:B------:R-:W-:Y:S01]  /*13ec0*/  HGMMA.64x192x16.F32 R152, R24, gdesc[UR4].tnspB, R152, gsb0 ;  /* 0x42e0000418987df0 */ /* 0x000fe20008000898 */
[----:B------:R-:W4:Y:S08]  /*13ed0*/  MUFU.EX2 R132, R132 ;  /* 0x0000008400847308 */ /* 0x000f300000000800 */
[----:B------:R-:W5:Y:S01]  /*13ee0*/  MUFU.EX2 R133, R133 ;  /* 0x0000008500857308 */ /* 0x000f620000000800 */
[----:B------:R-:W-:-:S02]  /*13ef0*/  IADD3 R8, R12, 0x700, RZ ;  /* 0x000007000c087810 */ /* 0x000fc40007ffe0ff */
[----:B------:R-:W-:Y:S01]  /*13f00*/  MOV R9, 0x40000040 ;  /* 0x4000004000097802 */ /* 0x000fe20000000f00 */
[----:B-1----:R-:W-:Y:S01]  /*13f10*/  @!P2 FMUL R129, R129, R129 ;  /* 0x000000818181a220 */ /* 0x002fe20000400000 */
[----:B--2---:R-:W-:Y:S01]  /*13f20*/  @!P4 FMUL R130, R130, R130 ;  /* 0x000000828282c220 */ /* 0x004fe20000400000 */
[----:B---3--:R-:W-:Y:S01]  /*13f30*/  @!P3 FMUL R131, R131, R131 ;  /* 0x000000838383b220 */ /* 0x008fe20000400000 */
[----:B------:R-:W-:Y:S01]  /*13f40*/  R2UR UR6, R8 ;  /* 0x00000000080672ca */ /* 0x000fe200000e0000 */
[----:B----4-:R-:W-:Y:S01]  /*13f50*/  @!P6 FMUL R132, R132, R132 ;  /* 0x000000848484e220 */ /* 0x010fe20000400000 */
[----:B------:R-:W-:Y:S01]  /*13f60*/  R2UR UR7, R9 ;  /* 0x00000000090772ca */ /* 0x000fe200000e0000 */
[----:B-----5:R-:W-:Y:S01]  /*13f70*/  @!P5 FMUL R133, R133, R133 ;  /* 0x000000858585d220 */ /* 0x020fe20000400000 */
[----:B------:R-:W-:-:S04]  /*13f80*/  FADD R251, R251, R13 ;  /* 0x0000000dfbfb7221 */ /* 0x000fc80000000000 */
[----:B------:R-:W-:-:S04]  /*13f90*/  FADD R251, R251, R16 ;  /* 0x00000010fbfb7221 */ /* 0x000fc80000000000 */
        /* <DEDUP_REMOVED lines=13> */
[----:B------:R-:W-:Y:S01]  /*14070*/  FADD R28, R21, R28 ;  /* 0x0000001c151c7221 */ /* 0x000fe20000000000 */
[----:B------:R-:W-:Y:S02]  /*14080*/  FFMA R9, R145, UR14, -R14 ;  /* 0x0000000e91097c23 */ /* 0x000fe4000800080e */
[----:B------:R-:W-:Y:S01]  /*14090*/  FADD R38, R35, R38 ;  /* 0x0000002623267221 */ /* 0x000fe20000000000 */
[----:B------:R-:W-:Y:S01]  /*140a0*/  FFMA R11, R146, UR14, -R10 ;  /* 0x0000000e920b7c23 */ /* 0x000fe2000800080a */
[----:B------:R-:W-:Y:S01]  /*140b0*/  FFMA R8, R144, UR14, -R14 ;  /* 0x0000000e90087c23 */ /* 0x000fe2000800080e */
[----:B------:R-:W-:Y:S01]  /*140c0*/  FADD R29, R28, R29 ;  /* 0x0000001d1c1d7221 */ /* 0x000fe20000000000 */
[----:B------:R-:W-:Y:S01]  /*140d0*/  FADD R39, R38, R39 ;  /* 0x0000002726277221 */ /* 0x000fe20000000000 */
[----:B------:R-:W-:Y:S02]  /*140e0*/  FSETP.GEU.AND P6, PT, R9, -126, PT ;  /* 0xc2fc00000900780b */ /* 0x000fe40003fce000 */
[----:B------:R-:W-:Y:S01]  /*140f0*/  FSETP.GEU.AND P5, PT, R11, -126, PT ;  /* 0xc2fc00000b00780b */ /* 0x000fe20003fae000 */
[----:B------:R-:W-:Y:S01]  /*14100*/  FADD R42, R39, R42 ;  /* 0x0000002a272a7221 */ /* 0x000fe20000000000 */
[----:B------:R-:W-:Y:S01]  /*14110*/  FADD R32, R29, R32 ;  /* 0x000000201d207221 */ /* 0x000fe20000000000 */
[----:B------:R-:W-:-:S02]  /*14120*/  FSETP.GEU.AND P3, PT, R8, -126, PT ;  /* 0xc2fc00000800780b */ /* 0x000fc40003f6e000 */
        /* <DEDUP_REMOVED lines=14> */
[----:B------:R-:W2:Y:S01]  /*14210*/  MUFU.EX2 R11, R11 ;  /* 0x0000000b000b7308 */ /* 0x000ea20000000800 */
[----:B------:R-:W-:Y:S01]  /*14220*/  FADD R54, R53, R54 ;  /* 0x0000003635367221 */ /* 0x000fe20000000000 */
[----:B------:R-:W-:-:S06]  /*14230*/  FADD R44, R41, R44 ;  /* 0x0000002c292c7221 */ /* 0x000fcc0000000000 */
[----:B------:R-:W3:Y:S01]  /*14240*/  MUFU.EX2 R8, R8 ;  /* 0x0000000800087308 */ /* 0x000ee20000000800 */
[----:B------:R-:W-:Y:S01]  /*14250*/  FADD R55, R54, R55 ;  /* 0x0000003736377221 */ /* 0x000fe20000000000 */
        /* <DEDUP_REMOVED lines=8> */
[----:B------:R-:W-:Y:S01]  /*142e0*/  FFMA R15, R148, UR14, -R14 ;  /* 0x0000000e940f7c23 */ /* 0x000fe2000800080e */
[--C-:B------:R-:W-:Y:S01]  /*142f0*/  FFMA R16, R150, UR14, -R10.reuse ;  /* 0x0000000e96107c23 */ /* 0x100fe2000800080a */
[----:B------:R-:W-:Y:S01]  /*14300*/  FFMA R17, R151, UR14, -R10 ;  /* 0x0000000e97117c23 */ /* 0x000fe2000800080a */
[----:B------:R-:W-:Y:S01]  /*14310*/  FADD R58, R55, R58 ;  /* 0x0000003a373a7221 */ /* 0x000fe20000000000 */
[----:B------:R-:W-:Y:S01]  /*14320*/  FADD R48, R45, R48 ;  /* 0x000000302d307221 */ /* 0x000fe20000000000 */
[----:B------:R-:W-:Y:S01]  /*14330*/  FFMA R147, R147, UR14, -R10 ;  /* 0x0000000e93937c23 */ /* 0x000fe2000800080a */
[----:B------:R-:W-:Y:S01]  /*14340*/  FFMA R149, R149, UR14, -R14 ;  /* 0x0000000e95957c23 */ /* 0x000fe2000800080e */
[----:B-1----:R-:W-:Y:S01]  /*14350*/  @!P6 FMUL R9, R9, R9 ;  /* 0x000000090909e220 */ /* 0x002fe20000400000 */
[----:B--2---:R-:W-:Y:S01]  /*14360*/  @!P5 FMUL R11, R11, R11 ;  /* 0x0000000b0b0bd220 */ /* 0x004fe20000400000 */
[----:B------:R-:W-:Y:S01]  /*14370*/  FSETP.GEU.AND P4, PT, R15, -126, PT ;  /* 0xc2fc00000f00780b */ /* 0x000fe20003f8e000 */
[----:B------:R-:W-:Y:S01]  /*14380*/  FADD R59, R58, R59 ;  /* 0x0000003b3a3b7221 */ /* 0x000fe20000000000 */
[----:B------:R-:W-:Y:S01]  /*14390*/  FSETP.GEU.AND P6, PT, R16, -126, PT ;  /* 0xc2fc00001000780b */ /* 0x000fe20003fce000 */
[----:B------:R-:W-:Y:S01]  /*143a0*/  FADD R49, R48, R49 ;  /* 0x0000003130317221 */ /* 0x000fe20000000000 */
[----:B------:R-:W-:Y:S01]  /*143b0*/  FSETP.GEU.AND P5, PT, R17, -126, PT ;  /* 0xc2fc00001100780b */ /* 0x000fe20003fae000 */
[----:B---3--:R-:W-:Y:S01]  /*143c0*/  @!P3 FMUL R8, R8, R8 ;  /* 0x000000080808b220 */ /* 0x008fe20000400000 */
[----:B------:R-:W-:-:S02]  /*143d0*/  FSETP.GEU.AND P2, PT, R147, -126, PT ;  /* 0xc2fc00009300780b */ /* 0x000fc40003f4e000 */
[----:B------:R-:W-:Y:S01]  /*143e0*/  FSETP.GEU.AND P3, PT, R149, -126, PT ;  /* 0xc2fc00009500780b */ /* 0x000fe20003f6e000 */
[----:B------:R-:W-:Y:S01]  /*143f0*/  FADD R62, R59, R62 ;  /* 0x0000003e3b3e7221 */ /* 0x000fe20000000000 */
[----:B------:R-:W-:-:S03]  /*14400*/  FADD R49, R49, R50 ;  /* 0x0000003231317221 */ /* 0x000fc60000000000 */
[----:B------:R-:W-:Y:S01]  /*14410*/  FADD R63, R62, R63 ;  /* 0x0000003f3e3f7221 */ /* 0x000fe20000000000 */
[----:B------:R-:W-:Y:S01]  /*14420*/  FADD R49, R49, R52 ;  /* 0x0000003431317221 */ /* 0x000fe20000000000 */
[----:B------:R-:W-:Y:S01]  /*14430*/  @!P4 FMUL R15, R15, 0.5 ;  /* 0x3f0000000f0fc820 */ /* 0x000fe20000400000 */
[----:B------:R-:W-:Y:S01]  /*14440*/  @!P6 FMUL R16, R16, 0.5 ;  /* 0x3f0000001010e820 */ /* 0x000fe20000400000 */
        /* <DEDUP_REMOVED lines=10> */
[----:B------:R-:W2:Y:S01]  /*144f0*/  MUFU.EX2 R15, R15 ;  /* 0x0000000f000f7308 */ /* 0x000ea20000000800 */
[----:B------:R-:W-:Y:S01]  /*14500*/  FADD R71, R70, R71 ;  /* 0x0000004746477221 */ /* 0x000fe20000000000 */
[----:B------:R-:W-:-:S06]  /*14510*/  FADD R61, R60, R61 ;  /* 0x0000003d3c3d7221 */ /* 0x000fcc0000000000 */
[----:B------:R-:W3:Y:S08]  /*14520*/  MUFU.EX2 R10, R149 ;  /* 0x00000095000a7308 */ /* 0x000ef00000000800 */
[----:B------:R-:W4:Y:S08]  /*14530*/  MUFU.EX2 R16, R16 ;  /* 0x0000001000107308 */ /* 0x000f300000000800 */
[----:B------:R-:W5:Y:S01]  /*14540*/  MUFU.EX2 R17, R17 ;  /* 0x0000001100117308 */ /* 0x000f620000000800 */
[----:B------:R-:W-:Y:S01]  /*14550*/  FADD R74, R71, R74 ;  /* 0x0000004a474a7221 */ /* 0x000fe20000000000 */
[----:B------:R-:W-:Y:S01]  /*14560*/  FADD R64, R61, R64 ;  /* 0x000000403d407221 */ /* 0x000fe20000000000 */
[----:B------:R-:W-:-:S02]  /*14570*/  IMAD.MOV.U32 R13, RZ, RZ, 0x40000040 ;  /* 0x40000040ff0d7424 */ /* 0x000fc400078e00ff */
[----:B------:R-:W-:Y:S01]  /*14580*/  FADD R74, R74, R75 ;  /* 0x0000004b4a4a7221 */ /* 0x000fe20000000000 */
[----:B------:R-:W-:Y:S01]  /*14590*/  FADD R65, R64, R65 ;  /* 0x0000004140417221 */ /* 0x000fe20000000000 */
[----:B------:R-:W-:Y:S01]  /*145a0*/  IADD3 R12, R12, 0x780, RZ ;  /* 0x000007800c0c7810 */ /* 0x000fe20007ffe0ff */
[----:B-1----:R-:W-:Y:S01]  /*145b0*/  @!P2 FMUL R14, R14, R14 ;  /* 0x0000000e0e0ea220 */ /* 0x002fe20000400000 */
[----:B------:R-:W-:Y:S01]  /*145c0*/  FADD R79, R74, R79 ;  /* 0x0000004f4a4f7221 */ /* 0x000fe20000000000 */
[----:B--2---:R-:W-:Y:S01]  /*145d0*/  @!P4 FMUL R15, R15, R15 ;  /* 0x0000000f0f0fc220 */ /* 0x004fe20000400000 */
[----:B---3--:R-:W-:Y:S01]  /*145e0*/  @!P3 FMUL R10, R10, R10 ;  /* 0x0000000a0a0ab220 */ /* 0x008fe20000400000 */
[----:B----4-:R-:W-:Y:S01]  /*145f0*/  @!P6 FMUL R16, R16, R16 ;  /* 0x000000101010e220 */ /* 0x010fe20000400000 */
[----:B------:R-:W-:Y:S01]  /*14600*/  FADD R68, R65, R68 ;  /* 0x0000004441447221 */ /* 0x000fe20000000000 */
[----:B------:R-:W-:Y:S01]  /*14610*/  R2UR UR6, R12 ;  /* 0x000000000c0672ca */ /* 0x000fe200000e0000 */
[----:B-----5:R-:W-:Y:S01]  /*14620*/  @!P5 FMUL R17, R17, R17 ;  /* 0x000000111111d220 */ /* 0x020fe20000400000 */
[----:B------:R-:W-:Y:S01]  /*14630*/  R2UR UR7, R13 ;  /* 0x000000000d0772ca */ /* 0x000fe200000e0000 */
        /* <DEDUP_REMOVED lines=68> */
[----:B------:R-:W-:Y:S02]  /*14a80*/  IADD3 R12, R135, 0x1, RZ ;  /* 0x00000001870c7810 */ /* 0x000fe40007ffe0ff */
[----:B------:R-:W-:Y:S02]  /*14a90*/  FADD R129, R128, R129 ;  /* 0x0000008180817221 */ /* 0x000fe40000000000 */
[----:B------:R1:W-:Y:S01]  /*14aa0*/  STL [R1+0x14], R8 ;  /* 0x0000140801007387 */ /* 0x0003e20000100800 */
[----:B------:R-:W-:Y:S01]  /*14ab0*/  ISETP.NE.AND P2, PT, R12, 0x4, PT ;  /* 0x000000040c00780c */ /* 0x000fe20003f45270 */
[----:B------:R-:W-:-:S03]  /*14ac0*/  FADD R132, R129, R132 ;  /* 0x0000008481847221 */ /* 0x000fc60000000000 */
[----:B------:R-:W-:Y:S01]  /*14ad0*/  SEL R13, R12, RZ, P2 ;  /* 0x000000ff0c0d7207 */ /* 0x000fe20001000000 */
[----:B------:R-:W-:-:S03]  /*14ae0*/  FADD R132, R132, R133 ;  /* 0x0000008584847221 */ /* 0x000fc60000000000 */
[----:B------:R-:W-:Y:S01]  /*14af0*/  LEA R12, R13, R134, 0x3 ;  /* 0x000000860d0c7211 */ /* 0x000fe200078e18ff */
[----:B------:R-:W-:-:S03]  /*14b00*/  FADD R11, R132, R11 ;  /* 0x0000000b840b7221 */ /* 0x000fc60000000000 */
[----:B------:R-:W-:Y:S01]  /*14b10*/  PRMT R12, RZ, 0x654, R12 ;  /* 0x00000654ff0c7816 */ /* 0x000fe2000000000c */
[----:B------:R-:W-:-:S04]  /*14b20*/  FADD R11, R11, R14 ;  /* 0x0000000e0b0b7221 */ /* 0x000fc80000000000 */
[----:B------:R-:W-:-:S04]  /*14b30*/  FADD R16, R11, R16 ;  /* 0x000000100b107221 */ /* 0x000fc80000000000 */
[----:B------:R-:W-:Y:S01]  /*14b40*/  FADD R18, R16, R17 ;  /* 0x0000001110127221 */ /* 0x000fe20000000000 */
[----:B------:R-:W-:Y:S02]  /*14b50*/  WARPGROUP.DEPBAR.LE gsb0, 0x0 ;  /* 0x00008000000079c5 */ /* 0x000fe40000010000 */
[----:B------:R1:W-:Y:S01]  /*14b60*/  SYNCS.ARRIVE.TRANS64.RED.A1T0 RZ, [R12+URZ], RZ ;  /* 0x000000ff0cff79a7 */ /* 0x0003e2000810043f */
[----:B------:R-:W-:Y:S05]  /*14b70*/  @P1 BRA `(.L_x_44) ;  /* 0x0000000400081947 */ /* 0x000fea0003800000 */
[----:B------:R-:W-:Y:S01]  /*14b80*/  ISETP.LT.OR P1, PT, R3, 0x1, !P0 ;  /* 0x000000010300780c */ /* 0x000fe20004721670 */
[----:B------:R-:W-:-:S12]  /*14b90*/  BSSY B0, `(.L_x_45) ;  /* 0x000003f000007945 */ /* 0x000fd80003800000 */
[----:B------:R-:W-:Y:S05]  /*14ba0*/  @P1 BRA `(.L_x_46) ;  /* 0x0000000000f41947 */ /* 0x000fea0003800000 */
[----:B------:R-:W2:Y:S01]  /*14bb0*/  S2R R21, SR_CgaCtaId ;  /* 0x0000000000157919 */ /* 0x000ea20000008800 */
[----:B------:R-:W-:Y:S02]  /*14bc0*/  MOV R20, 0x400 ;  /* 0x0000040000147802 */ /* 0x000fe40000000f00 */
[----:B------:R-:W-:Y:S01]  /*14bd0*/  SHF.L.U32 R9, R4, 0x1f, RZ ;  /* 0x0000001f04097819 */ /* 0x000fe200000006ff */
[----:B------:R-:W3:Y:S01]  /*14be0*/  S2R R134, SR_TID.X ;  /* 0x0000000000867919 */ /* 0x000ee20000002100 */
[----:B--2---:R-:W-:Y:S02]  /*14bf0*/  LEA R20, R21, R20, 0x18 ;  /* 0x0000001415147211 */ /* 0x004fe400078ec0ff */
[----:B---3--:R-:W-:-:S03]  /*14c00*/  SHF.R.S32.HI R19, RZ, 0x1f, R134 ;  /* 0x0000001fff137819 */ /* 0x008fc60000011486 */
[----:B-1----:R-:W-:Y:S01]  /*14c10*/  IMAD R8, R2, 0x8, R20 ;  /* 0x0000000802087824 */ /* 0x002fe200078e0214 */
[----:B------:R-:W-:-:S03]  /*14c20*/  LEA.HI R19, R19, R134, RZ, 0x7 ;  /* 0x0000008613137211 */ /* 0x000fc600078f38ff */
[----:B------:R-:W1:Y:S01]  /*14c30*/  SYNCS.PHASECHK.TRANS64.TRYWAIT P1, [R8+URZ+0x66020], R9 ;  /* 0x06602009080075a7 */ /* 0x000e62000802017f */
[----:B------:R-:W-:-:S04]  /*14c40*/  LOP3.LUT R19, R19, 0xffffff80, RZ, 0xc0, !PT ;  /* 0xffffff8013137812 */ /* 0x000fc800078ec0ff */
[----:B------:R-:W-:-:S04]  /*14c50*/  IADD3 R19, R134, -R19, RZ ;  /* 0x8000001386137210 */ /* 0x000fc80007ffe0ff */
[----:B------:R-:W-:Y:S01]  /*14c60*/  ISETP.NE.AND P2, PT, R19, RZ, PT ;  /* 0x000000ff1300720c */ /* 0x000fe20003f45270 */
[----:B-1----:R-:W-:-:S12]  /*14c70*/  @!P1 BRA `(.L_x_47) ;  /* 0x0000002c00449947 */ /* 0x002fd80003800000 */
.L_x_94:
[----:B------:R-:W-:Y:S05]  /*14c80*/  @P2 BRA `(.L_x_48) ;  /* 0x0000000000142947 */ /* 0x000fea0003800000 */
[----:B------:R-:W-:Y:S02]  /*14c90*/  ISETP.NE.AND P1, PT, R252, RZ, PT ;  /* 0x000000fffc00720c */ /* 0x000fe40003f25270 */
[----:B-1----:R-:W-:-:S04]  /*14ca0*/  MOV R9, 0x18000 ;  /* 0x0001800000097802 */ /* 0x002fc80000000f00 */
[----:B------:R2:W-:Y:S07]  /*14cb0*/  SYNCS.ARRIVE.TRANS64 RZ, [R8+URZ+0x66000], R9 ;  /* 0x0660000908ff79a7 */ /* 0x0005ee000800003f */
[----:B------:R-:W-:Y:S05]  /*14cc0*/  @!P1 BRA `(.L_x_48) ;  /* 0x0000000000049947 */ /* 0x000fea0003800000 */
[----:B------:R-:W-:Y:S01]  /*14cd0*/  BPT.TRAP 0x1 ;  /* 0x000000040000795c */ /* 0x000fe20000300000 */
.L_x_48:
[----:B------:R-:W3:Y:S01]  /*14ce0*/  LDL.LU R10, [R1] ;  /* 0x00000000010a7983 */ /* 0x000ee20000300800 */
[----:B-12---:R-:W-:Y:S01]  /*14cf0*/  MOV R9, 0x400 ;  /* 0x0000040000097802 */ /* 0x006fe20000000f00 */
        /* <DEDUP_REMOVED lines=30> */
[C---:B---3--:R-:W-:Y:S02]  /*14ee0*/  R2UR UR27, R10.reuse ;  /* 0x000000000a1b72ca */ /* 0x048fe400000e0000 */
        /* <DEDUP_REMOVED lines=8> */
[----:B--2---:R-:W-:Y:S01]  /*14f70*/  NOP ;  /* 0x0000000000007918 */ /* 0x004fe20000000000 */
.L_x_46:
[----:B------:R-:W-:Y:S05]  /*14f80*/  BSYNC B0 ;  /* 0x0000000000007941 */ /* 0x000fea0003800000 */
.L_x_45:
[----:B------:R-:W-:-:S07]  /*14f90*/  VIADD R3, R3, 0xffffffff ;  /* 0xffffffff03037836 */ /* 0x000fce0000000000 */
.L_x_44:
[----:B------:R-:W-:Y:S01]  /*14fa0*/  IADD3 R11, R13, 0x1, RZ ;  /* 0x000000010d0b7810 */ /* 0x000fe20007ffe0ff */
[----:B------:R-:W-:Y:S01]  /*14fb0*/  VIADD R0, R0, 0x100 ;  /* 0x0000010000007836 */ /* 0x000fe20000000000 */
[----:B------:R-:W-:Y:S02]  /*14fc0*/  ISETP.GT.AND P3, PT, R248, 0x1, PT ;  /* 0x00000001f800780c */ /* 0x000fe40003f64270 */
[----:B------:R-:W-:Y:S02]  /*14fd0*/  ISETP.NE.AND P2, PT, R11, 0x4, PT ;  /* 0x000000040b00780c */ /* 0x000fe40003f45270 */
[----:B------:R-:W-:Y:S02]  /*14fe0*/  IADD3 R5, R5, 0x1, RZ ;  /* 0x0000000105057810 */ /* 0x000fe40007ffe0ff */
[----:B------:R-:W-:Y:S02]  /*14ff0*/  SEL R11, R11, RZ, P2 ;  /* 0x000000ff0b0b7207 */ /* 0x000fe40001000000 */
[----:B------:R-:W-:-:S02]  /*15000*/  ISETP.NE.AND P1, PT, R5, 0x4, PT ;  /* 0x000000040500780c */ /* 0x000fc40003f25270 */
[----:B------:R-:W-:Y:S01]  /*15010*/  IADD3 R248, R248, -0x1, RZ ;  /* 0xfffffffff8f87810 */ /* 0x000fe20007ffe0ff */
[----:B------:R3:W-:Y:S01]  /*15020*/  STL [R1+0x10], R11 ;  /* 0x0000100b01007387 */ /* 0x0007e20000100800 */
[----:B-1----:R-:W-:Y:S02]  /*15030*/  SEL R8, RZ, 0x1, P1 ;  /* 0x00000001ff087807 */ /* 0x002fe40000800000 */
[----:B------:R-:W-:Y:S02]  /*15040*/  MOV R10, R7 ;  /* 0x00000007000a7202 */ /* 0x000fe40000000f00 */
[----:B------:R-:W-:Y:S02]  /*15050*/  LOP3.LUT R8, R249, R8, RZ, 0x3c, !PT ;  /* 0x00000008f9087212 */ /* 0x000fe400078e3cff */
[----:B------:R-:W-:Y:S02]  /*15060*/  MOV R9, R6 ;  /* 0x0000000600097202 */ /* 0x000fe40000000f00 */
[----:B------:R-:W-:Y:S01]  /*15070*/  SEL R5, R5, RZ, P1 ;  /* 0x000000ff05057207 */ /* 0x000fe20000800000 */
[----:B---3--:R-:W-:Y:S06]  /*15080*/  @P3 BRA `(.L_x_49) ;  /* 0xffffff9000ac3947 */ /* 0x008fec000383ffff */
.L_x_37:
[----:B------:R-:W3:Y:S01]  /*15090*/  LDL.LU R11, [R1+0x14] ;  /* 0x00001400010b7983 */ /* 0x000ee20000300800 */
[----:B------:R-:W-:Y:S05]  /*150a0*/  WARPSYNC.ALL ;  /* 0x0000000000007948 */ /* 0x000fea0003800000 */
[----:B------:R-:W4:Y:S01]  /*150b0*/  SHFL.BFLY PT, R3, R18, 0x1, 0x1f ;  /* 0x0c201f0012037f89 */ /* 0x000f2200000e0000 */
[----:B------:R-:W-:Y:S01]  /*150c0*/  BSSY B0, `(.L_x_50) ;  /* 0x0000024000007945 */ /* 0x000fe20003800000 */
[----:B-1----:R-:W-:Y:S01]  /*150d0*/  MOV R9, 0x7f800000 ;  /* 0x7f80000000097802 */ /* 0x002fe20000000f00 */
[----:B------:R-:W-:Y:S01]  /*150e0*/  IMAD.MOV.U32 R8, RZ, RZ, 0x3f800000 ;  /* 0x3f800000ff087424 */ /* 0x000fe200078e00ff */
[----:B------:R-:W-:Y:S01]  /*150f0*/  MOV R2, 0x3f800000 ;  /* 0x3f80000000027802 */ /* 0x000fe20000000f00 */
[----:B----4-:R-:W-:-:S05]  /*15100*/  FADD R16, R3, R18 ;  /* 0x0000001203107221 */ /* 0x010fca0000000000 */
[----:B------:R-:W-:Y:S04]  /*15110*/  SHFL.BFLY PT, R17, R16, 0x2, 0x1f ;  /* 0x0c401f0010117f89 */ /* 0x000fe800000e0000 */
[----:B---3--:R-:W1:Y:S02]  /*15120*/  SHFL.BFLY PT, R0, R11, 0x1, 0x1f ;  /* 0x0c201f000b007f89 */ /* 0x008e6400000e0000 */
[----:B-1----:R-:W-:Y:S01]  /*15130*/  FADD R0, R0, R11 ;  /* 0x0000000b00007221 */ /* 0x002fe20000000000 */
[----:B------:R-:W-:-:S04]  /*15140*/  MOV R11, 0x7f800000 ;  /* 0x7f800000000b7802 */ /* 0x000fc80000000f00 */
[----:B------:R-:W1:Y:S02]  /*15150*/  SHFL.BFLY PT, R5, R0, 0x2, 0x1f ;  /* 0x0c401f0000057f89 */ /* 0x000e6400000e0000 */
[C---:B-1----:R-:W-:Y:S01]  /*15160*/  FSETP.NE.AND P0, PT, R0.reuse, -R5, PT ;  /* 0x800000050000720b */ /* 0x042fe20003f05000 */
[----:B------:R-:W-:Y:S01]  /*15170*/  FADD R4, R0, R5 ;  /* 0x0000000500047221 */ /* 0x000fe20000000000 */
[----:B------:R-:W-:-:S11]  /*15180*/  FADD R5, R16, R17 ;  /* 0x0000001110057221 */ /* 0x000fd60000000000 */
[----:B------:R-:W-:Y:S05]  /*15190*/  @!P0 BRA `(.L_x_51) ;  /* 0x0000000000588947 */ /* 0x000fea0003800000 */
[----:B------:R-:W-:Y:S01]  /*151a0*/  IADD3 R0, R4, 0x1800000, RZ ;  /* 0x0180000004007810 */ /* 0x000fe20007ffe0ff */
[----:B------:R-:W-:Y:S03]  /*151b0*/  BSSY B1, `(.L_x_52) ;  /* 0x000000d000017945 */ /* 0x000fe60003800000 */
[----:B------:R-:W-:-:S04]  /*151c0*/  LOP3.LUT R0, R0, 0x7f800000, RZ, 0xc0, !PT ;  /* 0x7f80000000007812 */ /* 0x000fc800078ec0ff */
[----:B------:R-:W-:-:S13]  /*151d0*/  ISETP.GT.U32.AND P0, PT, R0, 0x1ffffff, PT ;  /* 0x01ffffff0000780c */ /* 0x000fda0003f04070 */
[----:B------:R-:W-:Y:S05]  /*151e0*/  @P0 BRA `(.L_x_53) ;  /* 0x0000000000140947 */ /* 0x000fea0003800000 */
[----:B------:R-:W-:Y:S01]  /*151f0*/  IMAD.MOV.U32 R2, RZ, RZ, R4 ;  /* 0x000000ffff027224 */ /* 0x000fe200078e0004 */
[----:B------:R-:W-:-:S07]  /*15200*/  MOV R15, 0x15220 ;  /* 0x00015220000f7802 */ /* 0x000fce0000000f00 */
[----:B--2---:R-:W-:Y:S05]  /*15210*/  CALL.REL.NOINC `($__internal_0_$__cuda_sm20_rcp_rn_f32_slowpath) ;  /* 0x0000002400f07944 */ /* 0x004fea0003c00000 */
[----:B------:R-:W-:Y:S01]  /*15220*/  MOV R2, R0 ;  /* 0x0000000000027202 */ /* 0x000fe20000000f00 */
[----:B------:R-:W-:Y:S06]  /*15230*/  BRA `(.L_x_54) ;  /* 0x0000000000107947 */ /* 0x000fec0003800000 */
.L_x_53:
[----:B------:R-:W1:Y:S02]  /*15240*/  MUFU.RCP R3, R4 ;  /* 0x0000000400037308 */ /* 0x000e640000001000 */
[----:B-1----:R-:W-:-:S04]  /*15250*/  FFMA R0, R4, R3, -1 ;  /* 0xbf80000004007423 */ /* 0x002fc80000000003 */
[----:B------:R-:W-:-:S04]  /*15260*/  FADD.FTZ R0, -R0, -RZ ;  /* 0x800000ff00007221 */ /* 0x000fc80000010100 */
[----:B------:R-:W-:-:S07]  /*15270*/  FFMA R2, R3, R0, R3 ;  /* 0x0000000003027223 */ /* 0x000fce0000000003 */
.L_x_54:
[----:B------:R-:W-:Y:S05]  /*15280*/  BSYNC B1 ;  /* 0x0000000000017941 */ /* 0x000fea0003800000 */
.L_x_52:
[----:B------:R-:W-:Y:S01]  /*15290*/  FSETP.GEU.AND P0, PT, |R4|, 1.175494350822287508e-38, PT ;  /* 0x008000000400780b */ /* 0x000fe20003f0e200 */
[----:B------:R-:W-:-:S12]  /*152a0*/  ULDC UR6, c[0x0][0x600] ;  /* 0x0001800000067ab9 */ /* 0x000fd80000000800 */
[----:B------:R-:W-:-:S04]  /*152b0*/  @!P0 FMUL R4, R4, 16777216 ;  /* 0x4b80000004048820 */ /* 0x000fc80000400000 */
[----:B------:R-:W1:Y:S02]  /*152c0*/  MUFU.LG2 R0, R4 ;  /* 0x0000000400007308 */ /* 0x000e640000000c00 */
[----:B-1----:R-:W-:-:S04]  /*152d0*/  @!P0 FADD R0, R0, -24 ;  /* 0xc1c0000000008421 */ /* 0x002fc80000000000 */
[----:B------:R-:W-:-:S04]  /*152e0*/  FMUL R0, R0, 0.69314718246459960938 ;  /* 0x3f31721800007820 */ /* 0x000fc80000400000 */
[----:B------:R-:W-:-:S07]  /*152f0*/  FFMA R11, R7, UR6, R0 ;  /* 0x00000006070b7c23 */ /* 0x000fce0008000000 */
.L_x_51:
[----:B------:R-:W-:Y:S05]  /*15300*/  BSYNC B0 ;  /* 0x0000000000007941 */ /* 0x000fea0003800000 */
.L_x_50:
[----:B------:R-:W-:Y:S01]  /*15310*/  FSETP.NE.AND P0, PT, R16, -R17, PT ;  /* 0x800000111000720b */ /* 0x000fe20003f05000 */
[----:B------:R-:W-:Y:S01]  /*15320*/  ULDC UR4, c[0x0][0x608] ;  /* 0x0001820000047ab9 */ /* 0x000fe20000000800 */
[----:B------:R-:W-:Y:S01]  /*15330*/  BSSY B0, `(.L_x_55) ;  /* 0x0000049000007945 */ /* 0x000fe20003800000 */
[----:B------:R-:W-:-:S04]  /*15340*/  FMUL R2, R2, UR4 ;  /* 0x0000000402027c20 */ /* 0x000fc80008400000 */
        /* <DEDUP_REMOVED lines=48> */
[----:B------:R-:W-:Y:S06]  /*15650*/  @!P0 BRA `(.L_x_56) ;  /* 0x0000000000588947 */ /* 0x000fec0003800000 */
[----:B------:R-:W-:Y:S01]  /*15660*/  IADD3 R0, R5, 0x1800000, RZ ;  /* 0x0180000005007810 */ /* 0x000fe20007ffe0ff */
[----:B------:R-:W-:Y:S03]  /*15670*/  BSSY B1, `(.L_x_57) ;  /* 0x000000d000017945 */ /* 0x000fe60003800000 */
[----:B------:R-:W-:-:S04]  /*15680*/  LOP3.LUT R0, R0, 0x7f800000, RZ, 0xc0, !PT ;  /* 0x7f80000000007812 */ /* 0x000fc800078ec0ff */
[----:B------:R-:W-:-:S13]  /*15690*/  ISETP.GT.U32.AND P0, PT, R0, 0x1ffffff, PT ;  /* 0x01ffffff0000780c */ /* 0x000fda0003f04070 */
[----:B------:R-:W-:Y:S05]  /*156a0*/  @P0 BRA `(.L_x_58) ;  /* 0x0000000000140947 */ /* 0x000fea0003800000 */
[----:B------:R-:W-:Y:S02]  /*156b0*/  MOV R2, R5 ;  /* 0x0000000500027202 */ /* 0x000fe40000000f00 */
[----:B------:R-:W-:-:S07]  /*156c0*/  MOV R15, 0x156e0 ;  /* 0x000156e0000f7802 */ /* 0x000fce0000000f00 */
[----:B--2---:R-:W-:Y:S05]  /*156d0*/  CALL.REL.NOINC `($__internal_0_$__cuda_sm20_rcp_rn_f32_slowpath) ;  /* 0x0000002000c07944 */ /* 0x004fea0003c00000 */
[----:B------:R-:W-:Y:S01]  /*156e0*/  IMAD.MOV.U32 R8, RZ, RZ, R0 ;  /* 0x000000ffff087224 */ /* 0x000fe200078e0000 */
[----:B------:R-:W-:Y:S06]  /*156f0*/  BRA `(.L_x_59) ;  /* 0x0000000000107947 */ /* 0x000fec0003800000 */
.L_x_58:
[----:B------:R-:W1:Y:S02]  /*15700*/  MUFU.RCP R8, R5 ;  /* 0x0000000500087308 */ /* 0x000e640000001000 */
[----:B-1----:R-:W-:-:S04]  /*15710*/  FFMA R0, R5, R8, -1 ;  /* 0xbf80000005007423 */ /* 0x002fc80000000008 */
[----:B------:R-:W-:-:S04]  /*15720*/  FADD.FTZ R3, -R0, -RZ ;  /* 0x800000ff00037221 */ /* 0x000fc80000010100 */
[----:B------:R-:W-:-:S07]  /*15730*/  FFMA R8, R8, R3, R8 ;  /* 0x0000000308087223 */ /* 0x000fce0000000008 */
.L_x_59:
[----:B------:R-:W-:Y:S05]  /*15740*/  BSYNC B1 ;  /* 0x0000000000017941 */ /* 0x000fea0003800000 */
.L_x_57:
[----:B------:R-:W-:Y:S01]  /*15750*/  FSETP.GEU.AND P0, PT, |R5|, 1.175494350822287508e-38, PT ;  /* 0x008000000500780b */ /* 0x000fe20003f0e200 */
[----:B------:R-:W-:-:S12]  /*15760*/  ULDC UR4, c[0x0][0x600] ;  /* 0x0001800000047ab9 */ /* 0x000fd80000000800 */
[----:B------:R-:W-:-:S04]  /*15770*/  @!P0 FMUL R5, R5, 16777216 ;  /* 0x4b80000005058820 */ /* 0x000fc80000400000 */
[----:B------:R-:W1:Y:S02]  /*15780*/  MUFU.LG2 R0, R5 ;  /* 0x0000000500007308 */ /* 0x000e640000000c00 */
[----:B-1----:R-:W-:-:S04]  /*15790*/  @!P0 FADD R0, R0, -24 ;  /* 0xc1c0000000008421 */ /* 0x002fc80000000000 */
[----:B------:R-:W-:-:S04]  /*157a0*/  FMUL R9, R0, 0.69314718246459960938 ;  /* 0x3f31721800097820 */ /* 0x000fc80000400000 */
[----:B------:R-:W-:-:S07]  /*157b0*/  FFMA R9, R6, UR4, R9 ;  /* 0x0000000406097c23 */ /* 0x000fce0008000009 */
.L_x_56:
[----:B------:R-:W-:Y:S05]  /*157c0*/  BSYNC B0 ;  /* 0x0000000000007941 */ /* 0x000fea0003800000 */
.L_x_55:
[----:B------:R-:W1:Y:S01]  /*157d0*/  S2R R19, SR_TID.X ;  /* 0x0000000000137919 */ /* 0x000e620000002100 */
[----:B------:R-:W-:Y:S01]  /*157e0*/  ULDC UR4, c[0x0][0x608] ;  /* 0x0001820000047ab9 */ /* 0x000fe20000000800 */
[----:B------:R-:W-:Y:S01]  /*157f0*/  ULDC.64 UR8, c[0x0][0x208] ;  /* 0x0000820000087ab9 */ /* 0x000fe20000000a00 */
[----:B------:R-:W-:Y:S01]  /*15800*/  FMUL R8, R8, UR4 ;  /* 0x0000000408087c20 */ /* 0x000fe20008400000 */
[----:B------:R-:W-:Y:S01]  /*15810*/  BSSY B0, `(.L_x_60) ;  /* 0x000001a000007945 */ /* 0x000fe20003800000 */
[C---:B-1----:R-:W-:Y:S02]  /*15820*/  LOP3.LUT P0, RZ, R19.reuse, 0x3, RZ, 0xc0, !PT ;  /* 0x0000000313ff7812 */ /* 0x042fe4000780c0ff */
[----:B------:R-:W-:-:S04]  /*15830*/  LOP3.LUT R16, R19, 0x7f, RZ, 0xc0, !PT ;  /* 0x0000007f13107812 */ /* 0x000fc800078ec0ff */
[----:B------:R-:W-:-:S07]  /*15840*/  SHF.R.U32.HI R17, RZ, 0x5, R16 ;  /* 0x00000005ff117819 */ /* 0x000fce0000011610 */
[----:B------:R-:W-:Y:S05]  /*15850*/  @P0 BRA `(.L_x_61) ;  /* 0x0000000000540947 */ /* 0x000fea0003800000 */
[----:B------:R-:W1:Y:S01]  /*15860*/  S2UR UR4, SR_CTAID.X ;  /* 0x00000000000479c3 */ /* 0x000e620000002500 */
[----:B------:R-:W-:Y:S02]  /*15870*/  SHF.R.U32.HI R0, RZ, 0x2, R19 ;  /* 0x00000002ff007819 */ /* 0x000fe40000011613 */
[----:B------:R-:W-:Y:S02]  /*15880*/  SHF.L.U32 R3, R17, 0x4, RZ ;  /* 0x0000000411037819 */ /* 0x000fe400000006ff */
[----:B------:R-:W-:-:S04]  /*15890*/  LOP3.LUT R0, R0, 0x7, RZ, 0xc0, !PT ;  /* 0x0000000700007812 */ /* 0x000fc800078ec0ff */
[----:B------:R-:W-:Y:S01]  /*158a0*/  LOP3.LUT R0, R3, 0xfffffff0, R0, 0xe2, !PT ;  /* 0xfffffff003007812 */ /* 0x000fe200078ee200 */
[----:B-1----:R-:W-:-:S03]  /*158b0*/  USHF.L.U32 UR6, UR4, 0x6, URZ ;  /* 0x0000000604067899 */ /* 0x002fc6000800063f */
[----:B------:R-:W-:Y:S02]  /*158c0*/  ULDC.64 UR4, c[0x0][0x688] ;  /* 0x0001a20000047ab9 */ /* 0x000fe40000000a00 */
[----:B------:R-:W-:Y:S02]  /*158d0*/  UIMAD UR4, UR36, UR4, UR6 ;  /* 0x00000004240472a4 */ /* 0x000fe4000f8e0206 */
[----:B------:R-:W-:Y:S02]  /*158e0*/  LOP3.LUT R2, R0, UR6, RZ, 0xfc, !PT ;  /* 0x0000000600027c12 */ /* 0x000fe4000f8efcff */
[----:B------:R-:W-:Y:S02]  /*158f0*/  UIMAD UR4, UR37, UR5, UR4 ;  /* 0x00000005250472a4 */ /* 0x000fe4000f8e0204 */
[C---:B------:R-:W-:Y:S01]  /*15900*/  IADD3 R3, R2.reuse, 0x8, RZ ;  /* 0x0000000802037810 */ /* 0x040fe20007ffe0ff */
[----:B------:R-:W-:Y:S02]  /*15910*/  ULDC UR5, c[0x0][0x288] ;  /* 0x0000a20000057ab9 */ /* 0x000fe40000000800 */
[----:B------:R-:W-:-:S02]  /*15920*/  ISETP.GE.U32.AND P0, PT, R2, UR5, PT ;  /* 0x0000000502007c0c */ /* 0x000fc4000bf06070 */
[----:B------:R-:W-:Y:S02]  /*15930*/  IADD3 R0, P2, R0, UR4, RZ ;  /* 0x0000000400007c10 */ /* 0x000fe4000ff5e0ff */
[----:B------:R-:W-:Y:S01]  /*15940*/  ISETP.GE.U32.AND P1, PT, R3, UR5, PT ;  /* 0x0000000503007c0c */ /* 0x000fe2000bf26070 */
[----:B------:R-:W-:Y:S01]  /*15950*/  ULDC.64 UR4, c[0x0][0x680] ;  /* 0x0001a00000047ab9 */ /* 0x000fe20000000a00 */
[----:B------:R-:W-:Y:S02]  /*15960*/  IADD3.X R3, RZ, RZ, RZ, P2, !PT ;  /* 0x000000ffff037210 */ /* 0x000fe400017fe4ff */
[----:B------:R-:W-:-:S04]  /*15970*/  LEA R2, P2, R0, UR4, 0x2 ;  /* 0x0000000400027c11 */ /* 0x000fc8000f8410ff */
[----:B------:R-:W-:-:S05]  /*15980*/  LEA.HI.X R3, R0, UR5, R3, 0x2, P2 ;  /* 0x0000000500037c11 */ /* 0x000fca00090f1403 */
[----:B------:R1:W-:Y:S04]  /*15990*/  @!P0 STG.E desc[UR8][R2.64], R11 ;  /* 0x0000000b02008986 */ /* 0x0003e8000c101908 */
[----:B------:R1:W-:Y:S02]  /*159a0*/  @!P1 STG.E desc[UR8][R2.64+0x20], R9 ;  /* 0x0000200902009986 */ /* 0x0003e4000c101908 */
.L_x_61:
[----:B------:R-:W-:Y:S05]  /*159b0*/  BSYNC B0 ;  /* 0x0000000000007941 */ /* 0x000fea0003800000 */
.L_x_60:
[----:B------:R-:W-:Y:S01]  /*159c0*/  ULDC.64 UR4, c[0x0][0x730] ;  /* 0x0001cc0000047ab9 */ /* 0x000fe20000000a00 */
[-C--:B------:R-:W-:Y:S01]  /*159d0*/  FMUL R154, R154, R8.reuse ;  /* 0x000000089a9a7220 */ /* 0x080fe20000400000 */
[----:B------:R-:W-:Y:S01]  /*159e0*/  ISETP.NE.U32.AND P0, PT, RZ, UR4, PT ;  /* 0x00000004ff007c0c */ /* 0x000fe2000bf05070 */
[-C--:B------:R-:W-:Y:S01]  /*159f0*/  FMUL R18, R155, R8.reuse ;  /* 0x000000089b127220 */ /* 0x080fe20000400000 */
[-C--:B------:R-:W-:Y:S01]  /*15a00*/  FMUL R158, R158, R8.reuse ;  /* 0x000000089e9e7220 */ /* 0x080fe20000400000 */
[-C--:B------:R-:W-:Y:S01]  /*15a10*/  FMUL R22, R159, R8.reuse ;  /* 0x000000089f167220 */ /* 0x080fe20000400000 */
[----:B------:R-:W-:Y:S01]  /*15a20*/  ISETP.NE.AND.EX P0, PT, RZ, UR5, PT, P0 ;  /* 0x00000005ff007c0c */ /* 0x000fe2000bf05300 */
        /* <DEDUP_REMOVED lines=44> */
[----:B------:R-:W-:Y:S06]  /*15cf0*/  @P0 BRA `(.L_x_62) ;  /* 0x0000000000200947 */ /* 0x000fec0003800000 */
[----:B------:R-:W-:Y:S02]  /*15d00*/  ULDC.64 UR4, c[0x0][0x728] ;  /* 0x0001ca0000047ab9 */ /* 0x000fe40000000a00 */
[----:B------:R-:W-:-:S04]  /*15d10*/  ISETP.NE.U32.AND P0, PT, RZ, UR4, PT ;  /* 0x00000004ff007c0c */ /* 0x000fc8000bf05070 */
[----:B------:R-:W-:-:S13]  /*15d20*/  ISETP.NE.AND.EX P0, PT, RZ, UR5, PT, P0 ;  /* 0x00000005ff007c0c */ /* 0x000fda000bf05300 */
[----:B------:R-:W-:Y:S05]  /*15d30*/  @!P0 BRA `(.L_x_63) ;  /* 0x00000000000c8947 */ /* 0x000fea0003800000 */
[----:B-1----:R-:W1:Y:S02]  /*15d40*/  LDC.64 R2, c[0x0][0x728] ;  /* 0x0001ca00ff027b82 */ /* 0x002e640000000a00 */
[----:B-1----:R3:W5:Y:S01]  /*15d50*/  LDG.E R2, desc[UR8][R2.64] ;  /* 0x0000000802027981 */ /* 0x002762000c1e1900 */
[----:B------:R-:W-:Y:S05]  /*15d60*/  BRA `(.L_x_62) ;  /* 0x0000000000047947 */ /* 0x000fea0003800000 */
.L_x_63:
[----:B-1----:R-:W4:Y:S02]  /*15d70*/  LDC R2, c[0x0][0x720] ;  /* 0x0001c800ff027b82 */ /* 0x002f240000000800 */
.L_x_62:
[----:B------:R-:W-:Y:S01]  /*15d80*/  MOV R0, RZ ;  /* 0x000000ff00007202 */ /* 0x000fe20000000f00 */
[----:B----45:R-:W-:-:S03]  /*15d90*/  IMAD.MOV.U32 R53, RZ, RZ, R2 ;  /* 0x000000ffff357224 */ /* 0x030fc600078e0002 */
[----:B------:R-:W-:-:S13]  /*15da0*/  LOP3.LUT P0, RZ, R0, 0x1bf, RZ, 0xc0, !PT ;  /* 0x000001bf00ff7812 */ /* 0x000fda000780c0ff */
[----:B------:R-:W-:Y:S05]  /*15db0*/  @!P0 BRA `(.L_x_64) ;  /* 0x0000000000408947 */ /* 0x000fea0003800000 */
[----:B------:R-:W-:Y:S01]  /*15dc0*/  MOV R0, 0x0 ;  /* 0x0000000000007802 */ /* 0x000fe20000000f00 */
[----:B------:R-:W-:Y:S01]  /*15dd0*/  ULDC.64 UR4, c[0x4][0x70] ;  /* 0x01001c0000047ab9 */ /* 0x000fe20000000a00 */
[----:B------:R-:W-:Y:S01]  /*15de0*/  ULDC.64 UR6, c[0x4][0x8] ;  /* 0x0100020000067ab9 */ /* 0x000fe20000000a00 */
[----:B------:R-:W-:Y:S01]  /*15df0*/  MOV R4, UR4 ;  /* 0x0000000400047c02 */ /* 0x000fe20008000f00 */
[----:B-1-3--:R1:W3:Y:S01]  /*15e00*/  LDC.64 R2, c[0x4][R0] ;  /* 0x0100000000027b82 */ /* 0x00a2e20000000a00 */
[----:B------:R-:W-:Y:S01]  /*15e10*/  MOV R5, UR5 ;  /* 0x0000000500057c02 */ /* 0x000fe20008000f00 */
[----:B------:R-:W-:Y:S01]  /*15e20*/  ULDC.64 UR4, c[0x4][0x78] ;  /* 0x01001e0000047ab9 */ /* 0x000fe20000000a00 */
[----:B------:R-:W-:Y:S01]  /*15e30*/  MOV R10, UR6 ;  /* 0x00000006000a7c02 */ /* 0x000fe20008000f00 */
[----:B------:R-:W-:Y:S01]  /*15e40*/  IMAD.U32 R7, RZ, RZ, UR5 ;  /* 0x00000005ff077e24 */ /* 0x000fe2000f8e00ff */
[----:B------:R-:W-:Y:S01]  /*15e50*/  MOV R6, UR4 ;  /* 0x0000000400067c02 */ /* 0x000fe20008000f00 */
[----:B------:R-:W-:Y:S01]  /*15e60*/  IMAD.MOV.U32 R12, RZ, RZ, 0x1 ;  /* 0x00000001ff0c7424 */ /* 0x000fe200078e00ff */
[----:B------:R-:W-:-:S02]  /*15e70*/  MOV R11, UR7 ;  /* 0x00000007000b7c02 */ /* 0x000fc40008000f00 */
[----:B------:R-:W-:Y:S02]  /*15e80*/  MOV R8, 0x70 ;  /* 0x0000007000087802 */ /* 0x000fe40000000f00 */
[----:B-1----:R-:W-:-:S07]  /*15e90*/  MOV R13, RZ ;  /* 0x000000ff000d7202 */ /* 0x002fce0000000f00 */
[----:B------:R-:W-:-:S07]  /*15ea0*/  LEPC R20, `(.L_x_64) ;  /* 0x000000001014794e */ /* 0x000fce0000000000 */
[----:B--23--:R-:W-:Y:S05]  /*15eb0*/  CALL.ABS.NOINC R2 ;  /* 0x0000000002007343 */ /* 0x00cfea0003c00000 */
.L_x_64:
[----:B------:R-:W4:Y:S01]  /*15ec0*/  S2R R57, SR_CgaCtaId ;  /* 0x0000000000397919 */ /* 0x000f220000008800 */
[----:B------:R-:W-:-:S04]  /*15ed0*/  MOV R55, 0x400 ;  /* 0x0000040000377802 */ /* 0x000fc80000000f00 */
[----:B----4-:R-:W-:-:S04]  /*15ee0*/  LEA R55, R57, R55, 0x18 ;  /* 0x0000003739377211 */ /* 0x010fc800078ec0ff */
        /* <DEDUP_REMOVED lines=9> */
[----:B------:R-:W-:Y:S01]  /*15f80*/  IMAD.U32 R6, RZ, RZ, UR6 ;  /* 0x00000006ff067e24 */ /* 0x000fe2000f8e00ff */
[----:B------:R-:W-:Y:S01]  /*15f90*/  MOV R7, UR7 ;  /* 0x0000000700077c02 */ /* 0x000fe20008000f00 */
[----:B------:R-:W-:Y:S01]  /*15fa0*/  IMAD.MOV.U32 R8, RZ, RZ, 0x70 ;  /* 0x00000070ff087424 */ /* 0x000fe200078e00ff */
[----:B------:R-:W-:-:S02]  /*15fb0*/  MOV R10, UR4 ;  /* 0x00000004000a7c02 */ /* 0x000fc40008000f00 */
[----:B------:R-:W-:Y:S02]  /*15fc0*/  MOV R11, UR5 ;  /* 0x00000005000b7c02 */ /* 0x000fe40008000f00 */
[----:B------:R-:W-:Y:S02]  /*15fd0*/  MOV R12, 0x1 ;  /* 0x00000001000c7802 */ /* 0x000fe40000000f00 */
[----:B-1----:R-:W-:-:S07]  /*15fe0*/  MOV R13, RZ ;  /* 0x000000ff000d7202 */ /* 0x002fce0000000f00 */
[----:B------:R-:W-:-:S07]  /*15ff0*/  LEPC R20, `(.L_x_65) ;  /* 0x000000001014794e */ /* 0x000fce0000000000 */
[----:B--23--:R-:W-:Y:S05]  /*16000*/  CALL.ABS.NOINC R2 ;  /* 0x0000000002007343 */ /* 0x00cfea0003c00000 */
.L_x_65:
[----:B------:R-:W-:Y:S01]  /*16010*/  ULDC.64 UR4, c[0x0][0x730] ;  /* 0x0001cc0000047ab9 */ /* 0x000fe20000000a00 */
[----:B------:R-:W-:Y:S02]  /*16020*/  SHF.L.U32 R0, R19, 0x5, RZ ;  /* 0x0000000513007819 */ /* 0x000fe400000006ff */
[----:B------:R-:W-:Y:S02]  /*16030*/  ISETP.NE.U32.AND P0, PT, RZ, UR4, PT ;  /* 0x00000004ff007c0c */ /* 0x000fe4000bf05070 */
[----:B-1-3--:R-:W-:Y:S02]  /*16040*/  SHF.R.U32.HI R3, RZ, 0x1, R19 ;  /* 0x00000001ff037819 */ /* 0x00afe40000011613 */
[----:B------:R-:W-:Y:S02]  /*16050*/  ISETP.NE.AND.EX P0, PT, RZ, UR5, PT, P0 ;  /* 0x00000005ff007c0c */ /* 0x000fe4000bf05300 */
[----:B------:R-:W-:Y:S02]  /*16060*/  LOP3.LUT R2, R0, 0xc0, RZ, 0xc0, !PT ;  /* 0x000000c000027812 */ /* 0x000fe400078ec0ff */
[----:B------:R-:W-:-:S02]  /*16070*/  IADD3 R16, R16, 0x1f, RZ ;  /* 0x0000001f10107810 */ /* 0x000fc40007ffe0ff */
[----:B------:R-:W-:Y:S01]  /*16080*/  LOP3.LUT R2, R2, 0x8, R3, 0xf8, !PT ;  /* 0x0000000802027812 */ /* 0x000fe200078ef803 */
[----:B------:R-:W-:Y:S01]  /*16090*/  IMAD.SHL.U32 R3, R19, 0x4, RZ ;  /* 0x0000000413037824 */ /* 0x000fe200078e00ff */
[----:B------:R-:W-:Y:S02]  /*160a0*/  LOP3.LUT R4, R0, 0x20, RZ, 0xc0, !PT ;  /* 0x0000002000047812 */ /* 0x000fe400078ec0ff */
[----:B------:R-:W-:Y:S02]  /*160b0*/  ISETP.GT.U32.AND P1, PT, R16, 0x3e, PT ;  /* 0x0000003e1000780c */ /* 0x000fe40003f24070 */
[----:B------:R-:W-:Y:S01]  /*160c0*/  LEA R4, R17, R4, 0x9 ;  /* 0x0000000411047211 */ /* 0x000fe200078e48ff */
[----:B------:R-:W1:Y:S01]  /*160d0*/  @P0 LDC R53, c[0x0][0x720] ;  /* 0x0001c800ff350b82 */ /* 0x000e620000000800 */
[----:B------:R-:W-:Y:S02]  /*160e0*/  LOP3.LUT R3, R2, 0x18, R3, 0x78, !PT ;  /* 0x0000001802037812 */ /* 0x000fe400078e7803 */
[----:B------:R-:W-:-:S02]  /*160f0*/  LOP3.LUT R0, R0, 0x100, RZ, 0xc0, !PT ;  /* 0x0000010000007812 */ /* 0x000fc400078ec0ff */
[----:B------:R-:W-:Y:S02]  /*16100*/  LOP3.LUT P0, RZ, R19, 0x4, RZ, 0xc0, !PT ;  /* 0x0000000413ff7812 */ /* 0x000fe4000780c0ff */
[----:B------:R-:W-:-:S05]  /*16110*/  IADD3 R0, R3, R4, R0 ;  /* 0x0000000403007210 */ /* 0x000fca0007ffe000 */
[----:B------:R-:W-:-:S05]  /*16120*/  IMAD R3, R0, 0x2, R55 ;  /* 0x0000000200037824 */ /* 0x000fca00078e0237 */
[----:B------:R-:W-:Y:S01]  /*16130*/  IADD3 R21, R3, 0x1000, RZ ;  /* 0x0000100003157810 */ /* 0x000fe20007ffe0ff */
[-C--:B-1----:R-:W-:Y:S01]  /*16140*/  FMUL R5, R154, R53.reuse ;  /* 0x000000359a057220 */ /* 0x082fe20000400000 */
        /* <DEDUP_REMOVED lines=16> */
[-C--:B------:R-:W-:Y:S01]  /*16250*/  FMUL R13, R28, R53.reuse ;  /* 0x000000351c0d7220 */ /* 0x080fe20000400000 */
[----:B------:R-:W-:Y:S01]  /*16260*/  MOV R2, 0x10 ;  /* 0x0000001000027802 */ /* 0x000fe20000000f00 */
        /* <DEDUP_REMOVED lines=79> */
[----:B------:R-:W-:Y:S01]  /*16760*/  FMUL R53, R246, R53 ;  /* 0x00000035f6357220 */ /* 0x000fe20000400000 */
[----:B------:R-:W-:-:S02]  /*16770*/  F2FP.F16.F32.PACK_AB R9, R10, R9 ;  /* 0x000000090a09723e */ /* 0x000fc400000000ff */
[----:B------:R-:W-:Y:S02]  /*16780*/  F2FP.F16.F32.PACK_AB R4, R153, R4 ;  /* 0x000000049904723e */ /* 0x000fe400000000ff */
[----:B------:R-:W-:Y:S02]  /*16790*/  F2FP.F16.F32.PACK_AB R6, R157, R6 ;  /* 0x000000069d06723e */ /* 0x000fe400000000ff */
[----:B------:R-:W-:Y:S02]  /*167a0*/  F2FP.F16.F32.PACK_AB R8, R161, R160 ;  /* 0x000000a0a108723e */ /* 0x000fe400000000ff */
[----:B------:R-:W-:Y:S02]  /*167b0*/  F2FP.F16.F32.PACK_AB R10, R165, R164 ;  /* 0x000000a4a50a723e */ /* 0x000fe400000000ff */
[----:B------:R-:W-:Y:S02]  /*167c0*/  F2FP.F16.F32.PACK_AB R11, R12, R11 ;  /* 0x0000000b0c0b723e */ /* 0x000fe400000000ff */
[----:B------:R-:W-:Y:S01]  /*167d0*/  SEL R0, R2, 0xfffffff0, !P0 ;  /* 0xfffffff002007807 */ /* 0x000fe20004000000 */
[----:B------:R-:W-:Y:S06]  /*167e0*/  @P1 BRA `(.L_x_66) ;  /* 0x0000000000041947 */ /* 0x000fec0003800000 */
[----:B------:R-:W-:-:S04]  /*167f0*/  DEPBAR.LE SB0, 0x1 ;  /* 0x000080400000791a */ /* 0x000fc80000000000 */
.L_x_66:
[----:B------:R-:W-:Y:S05]  /*16800*/  WARPSYNC.ALL ;  /* 0x0000000000007948 */ /* 0x000fea0003800000 */
[----:B------:R-:W-:Y:S01]  /*16810*/  BAR.SYNC.DEFER_BLOCKING 0x1, 0x80 ;  /* 0x0042000000007b1d */ /* 0x000fe20000010000 */
[C---:B------:R-:W-:Y:S02]  /*16820*/  LEA R21, R0.reuse, R21, 0x1 ;  /* 0x0000001500157211 */ /* 0x040fe400078e08ff */
[----:B------:R-:W-:Y:S02]  /*16830*/  LEA R0, R0, R3, 0x1 ;  /* 0x0000000300007211 */ /* 0x000fe400078e08ff */
[----:B------:R-:W-:Y:S01]  /*16840*/  F2FP.F16.F32.PACK_AB R13, R13, R14 ;  /* 0x0000000e0d0d723e */ /* 0x000fe200000000ff */
[----:B------:R-:W-:Y:S01]  /*16850*/  BSSY B0, `(.L_x_67) ;  /* 0x000001e000007945 */ /* 0x000fe20003800000 */
[----:B------:R-:W-:-:S02]  /*16860*/  F2FP.F16.F32.PACK_AB R15, R15, R16 ;  /* 0x000000100f0f723e */ /* 0x000fc400000000ff */
[----:B------:R-:W-:Y:S02]  /*16870*/  F2FP.F16.F32.PACK_AB R17, R17, R18 ;  /* 0x000000121111723e */ /* 0x000fe400000000ff */
[----:B------:R-:W-:Y:S02]  /*16880*/  F2FP.F16.F32.PACK_AB R12, R169, R168 ;  /* 0x000000a8a90c723e */ /* 0x000fe400000000ff */
[----:B------:R-:W-:Y:S02]  /*16890*/  F2FP.F16.F32.PACK_AB R14, R173, R172 ;  /* 0x000000acad0e723e */ /* 0x000fe400000000ff */
[----:B------:R-:W-:Y:S02]  /*168a0*/  F2FP.F16.F32.PACK_AB R16, R177, R176 ;  /* 0x000000b0b110723e */ /* 0x000fe400000000ff */
[----:B------:R-:W-:Y:S02]  /*168b0*/  F2FP.F16.F32.PACK_AB R18, R181, R180 ;  /* 0x000000b4b512723e */ /* 0x000fe400000000ff */
[----:B------:R-:W-:Y:S01]  /*168c0*/  F2FP.F16.F32.PACK_AB R19, R19, R20 ;  /* 0x000000141313723e */ /* 0x000fe200000000ff */
[----:B------:R1:W-:Y:S04]  /*168d0*/  STSM.16.M88.4 [R3], R4 ;  /* 0x0000000403007844 */ /* 0x0003e80000000200 */
[----:B------:R1:W-:Y:S01]  /*168e0*/  STSM.16.M88.4 [R0], R8 ;  /* 0x0000000800007844 */ /* 0x0003e20000000200 */
[----:B------:R-:W-:Y:S01]  /*168f0*/  @!PT LDS RZ, [RZ] ;  /* 0x00000000fffff984 */ /* 0x000fe20000000800 */
[----:B------:R-:W-:Y:S01]  /*16900*/  @!PT LDS RZ, [RZ] ;  /* 0x00000000fffff984 */ /* 0x000fe20000000800 */
[----:B------:R-:W-:Y:S01]  /*16910*/  @!PT LDS RZ, [RZ] ;  /* 0x00000000fffff984 */ /* 0x000fe20000000800 */
[----:B------:R-:W-:Y:S01]  /*16920*/  @!PT LDS RZ, [RZ] ;  /* 0x00000000fffff984 */ /* 0x000fe20000000800 */
[----:B------:R3:W-:Y:S06]  /*16930*/  MEMBAR.ALL.CTA ;  /* 0x0000000000007992 */ /* 0x0007ec0000008000 */
[----:B---3--:R-:W3:Y:S02]  /*16940*/  FENCE.VIEW.ASYNC.S ;  /* 0x00000000000073c6 */ /* 0x008ee40000000000 */
[----:B---3--:R-:W-:Y:S06]  /*16950*/  BAR.SYNC.DEFER_BLOCKING 0x1, 0x80 ;  /* 0x0042000000007b1d */ /* 0x008fec0000010000 */
[----:B------:R-:W-:Y:S05]  /*16960*/  @P1 BRA `(.L_x_68) ;  /* 0x0000000000301947 */ /* 0x000fea0003800000 */
[----:B------:R-:W3:Y:S01]  /*16970*/  S2UR UR10, SR_CTAID.X ;  /* 0x00000000000a79c3 */ /* 0x000ee20000002500 */
[----:B------:R-:W-:Y:S01]  /*16980*/  ULDC.64 UR4, c[0x0][0x198] ;  /* 0x0000660000047ab9 */ /* 0x000fe20000000a00 */
[----:B------:R-:W-:Y:S01]  /*16990*/  R2UR UR8, R55 ;  /* 0x00000000370872ca */ /* 0x000fe200000e0000 */
[----:B------:R-:W-:Y:S01]  /*169a0*/  UIADD3 UR4, UP0, UR4, 0x670, URZ ;  /* 0x0000067004047890 */ /* 0x000fe2000ff1e03f */
[----:B------:R-:W-:Y:S01]  /*169b0*/  UMOV UR9, URZ ;  /* 0x0000003f00097c82 */ /* 0x000fe20008000000 */
[----:B------:R-:W-:Y:S02]  /*169c0*/  UMOV UR11, UR36 ;  /* 0x00000024000b7c82 */ /* 0x000fe40008000000 */
[----:B------:R-:W-:Y:S01]  /*169d0*/  UIADD3.X UR5, URZ, UR5, URZ, UP0, !UPT ;  /* 0x000000053f057290 */ /* 0x000fe200087fe43f */
[----:B------:R-:W-:Y:S01]  /*169e0*/  UMOV UR12, UR37 ;  /* 0x00000025000c7c82 */ /* 0x000fe20008000000 */
[----:B---3--:R-:W-:-:S09]  /*169f0*/  USHF.L.U32 UR10, UR10, 0x6, URZ ;  /* 0x000000060a0a7899 */ /* 0x008fd2000800063f */
[----:B------:R3:W-:Y:S01]  /*16a00*/  UTMASTG.4D [UR8], [UR4] ;  /* 0x00000008040073b5 */ /* 0x0007e20008018000 */
[----:B------:R0:W-:Y:S01]  /*16a10*/  UTMACMDFLUSH ;  /* 0x00000000000079b7 */ /* 0x0001e20000000000 */
[----:B---3--:R-:W-:-:S04]  /*16a20*/  DEPBAR.LE SB0, 0x1 ;  /* 0x000080400000791a */ /* 0x008fc80000000000 */
.L_x_68:
[----:B------:R-:W-:Y:S05]  /*16a30*/  BSYNC B0 ;  /* 0x0000000000007941 */ /* 0x000fea0003800000 */
.L_x_67:
[----:B------:R-:W-:Y:S01]  /*16a40*/  BAR.SYNC.DEFER_BLOCKING 0x1, 0x80 ;  /* 0x0042000000007b1d */ /* 0x000fe20000010000 */
[----:B------:R-:W-:Y:S02]  /*16a50*/  F2FP.F16.F32.PACK_AB R192, R193, R192 ;  /* 0x000000c0c1c0723e */ /* 0x000fe400000000ff */
[----:B-1----:R-:W-:Y:S02]  /*16a60*/  F2FP.F16.F32.PACK_AB R4, R185, R184 ;  /* 0x000000b8b904723e */ /* 0x002fe400000000ff */
[----:B------:R-:W-:Y:S01]  /*16a70*/  F2FP.F16.F32.PACK_AB R5, R22, R23 ;  /* 0x000000171605723e */ /* 0x000fe200000000ff */
[----:B------:R-:W-:Y:S01]  /*16a80*/  BSSY B0, `(.L_x_69) ;  /* 0x000001d000007945 */ /* 0x000fe20003800000 */
[----:B------:R-:W-:Y:S02]  /*16a90*/  F2FP.F16.F32.PACK_AB R6, R189, R188 ;  /* 0x000000bcbd06723e */ /* 0x000fe400000000ff */
[----:B------:R-:W-:Y:S02]  /*16aa0*/  F2FP.F16.F32.PACK_AB R7, R24, R25 ;  /* 0x000000191807723e */ /* 0x000fe400000000ff */
[----:B------:R-:W-:-:S02]  /*16ab0*/  F2FP.F16.F32.PACK_AB R193, R26, R27 ;  /* 0x0000001b1ac1723e */ /* 0x000fc400000000ff */
[----:B------:R-:W-:Y:S02]  /*16ac0*/  F2FP.F16.F32.PACK_AB R194, R197, R196 ;  /* 0x000000c4c5c2723e */ /* 0x000fe400000000ff */
[----:B------:R-:W-:Y:S01]  /*16ad0*/  F2FP.F16.F32.PACK_AB R195, R28, R29 ;  /* 0x0000001d1cc3723e */ /* 0x000fe200000000ff */
[----:B------:R1:W-:Y:S04]  /*16ae0*/  STSM.16.M88.4 [R3+0x1000], R12 ;  /* 0x0010000c03007844 */ /* 0x0003e80000000200 */
[----:B------:R1:W-:Y:S01]  /*16af0*/  STSM.16.M88.4 [R0+0x1000], R16 ;  /* 0x0010001000007844 */ /* 0x0003e20000000200 */
        /* <DEDUP_REMOVED lines=9> */
[----:B------:R-:W-:Y:S01]  /*16b90*/  R2UR UR8, R55 ;  /* 0x00000000370872ca */ /* 0x000fe200000e0000 */
[----:B------:R-:W-:Y:S01]  /*16ba0*/  ULDC.64 UR4, c[0x0][0x198] ;  /* 0x0000660000047ab9 */ /* 0x000fe20000000a00 */
[----:B------:R-:W-:Y:S01]  /*16bb0*/  UMOV UR9, 0x20 ;  /* 0x0000002000097882 */ /* 0x000fe20000000000 */
[----:B------:R-:W-:Y:S01]  /*16bc0*/  UIADD3 UR4, UP0, UR4, 0x670, URZ ;  /* 0x0000067004047890 */ /* 0x000fe2000ff1e03f */
[----:B------:R-:W-:Y:S01]  /*16bd0*/  UMOV UR11, UR36 ;  /* 0x00000024000b7c82 */ /* 0x000fe20008000000 */
[----:B------:R-:W-:Y:S02]  /*16be0*/  UMOV UR12, UR37 ;  /* 0x00000025000c7c82 */ /* 0x000fe40008000000 */
[----:B------:R-:W-:-:S06]  /*16bf0*/  UIADD3.X UR5, URZ, UR5, URZ, UP0, !UPT ;  /* 0x000000053f057290 */ /* 0x000fcc00087fe43f */
[----:B------:R-:W-:Y:S02]  /*16c00*/  UIADD3 UR8, UR8, 0x1000, URZ ;  /* 0x0000100008087890 */ /* 0x000fe4000fffe03f */
[----:B---3--:R-:W-:-:S09]  /*16c10*/  USHF.L.U32 UR10, UR10, 0x6, URZ ;  /* 0x000000060a0a7899 */ /* 0x008fd2000800063f */
[----:B------:R3:W-:Y:S01]  /*16c20*/  UTMASTG.4D [UR8], [UR4] ;  /* 0x00000008040073b5 */ /* 0x0007e20008018000 */
[----:B------:R0:W-:Y:S01]  /*16c30*/  UTMACMDFLUSH ;  /* 0x00000000000079b7 */ /* 0x0001e20000000000 */
[----:B---3--:R-:W-:-:S04]  /*16c40*/  DEPBAR.LE SB0, 0x1 ;  /* 0x000080400000791a */ /* 0x008fc80000000000 */
.L_x_70:
[----:B------:R-:W-:Y:S05]  /*16c50*/  BSYNC B0 ;  /* 0x0000000000007941 */ /* 0x000fea0003800000 */
.L_x_69:
[----:B------:R-:W-:Y:S01]  /*16c60*/  BAR.SYNC.DEFER_BLOCKING 0x1, 0x80 ;  /* 0x0042000000007b1d */ /* 0x000fe20000010000 */
[----:B------:R-:W-:Y:S02]  /*16c70*/  F2FP.F16.F32.PACK_AB R200, R201, R200 ;  /* 0x000000c8c9c8723e */ /* 0x000fe400000000ff */
[----:B------:R-:W-:Y:S02]  /*16c80*/  F2FP.F16.F32.PACK_AB R208, R209, R208 ;  /* 0x000000d0d1d0723e */ /* 0x000fe400000000ff */
[----:B------:R-:W-:Y:S01]  /*16c90*/  F2FP.F16.F32.PACK_AB R201, R30, R31 ;  /* 0x0000001f1ec9723e */ /* 0x000fe200000000ff */
[----:B------:R-:W-:Y:S01]  /*16ca0*/  BSSY B0, `(.L_x_71) ;  /* 0x000001c000007945 */ /* 0x000fe20003800000 */
[----:B------:R-:W-:Y:S02]  /*16cb0*/  F2FP.F16.F32.PACK_AB R202, R205, R204 ;  /* 0x000000cccdca723e */ /* 0x000fe400000000ff */
[----:B------:R-:W-:Y:S02]  /*16cc0*/  F2FP.F16.F32.PACK_AB R203, R32, R33 ;  /* 0x0000002120cb723e */ /* 0x000fe400000000ff */
[----:B------:R-:W-:-:S02]  /*16cd0*/  F2FP.F16.F32.PACK_AB R209, R34, R35 ;  /* 0x0000002322d1723e */ /* 0x000fc400000000ff */
        /* <DEDUP_REMOVED lines=9> */
[----:B----4-:R-:W4:Y:S02]  /*16d70*/  FENCE.VIEW.ASYNC.S ;  /* 0x00000000000073c6 */ /* 0x010f240000000000 */
[----:B----4-:R-:W-:Y:S06]  /*16d80*/  BAR.SYNC.DEFER_BLOCKING 0x1, 0x80 ;  /* 0x0042000000007b1d */ /* 0x010fec0000010000 */
[----:B------:R-:W-:Y:S05]  /*16d90*/  @P1 BRA `(.L_x_72) ;  /* 0x0000000000301947 */ /* 0x000fea0003800000 */
[----:B------:R-:W4:Y:S01]  /*16da0*/  S2UR UR10, SR_CTAID.X ;  /* 0x00000000000a79c3 */ /* 0x000f220000002500 */
[----:B------:R-:W-:Y:S01]  /*16db0*/  ULDC.64 UR4, c[0x0][0x198] ;  /* 0x0000660000047ab9 */ /* 0x000fe20000000a00 */
[----:B------:R-:W-:Y:S01]  /*16dc0*/  R2UR UR8, R55 ;  /* 0x00000000370872ca */ /* 0x000fe200000e0000 */
[----:B------:R-:W-:Y:S01]  /*16dd0*/  UIADD3 UR4, UP0, UR4, 0x670, URZ ;  /* 0x0000067004047890 */ /* 0x000fe2000ff1e03f */
[----:B------:R-:W-:Y:S01]  /*16de0*/  UMOV UR9, 0x40 ;  /* 0x0000004000097882 */ /* 0x000fe20000000000 */
[----:B------:R-:W-:Y:S02]  /*16df0*/  UMOV UR11, UR36 ;  /* 0x00000024000b7c82 */ /* 0x000fe40008000000 */
[----:B------:R-:W-:Y:S01]  /*16e00*/  UIADD3.X UR5, URZ, UR5, URZ, UP0, !UPT ;  /* 0x000000053f057290 */ /* 0x000fe200087fe43f */
[----:B------:R-:W-:Y:S01]  /*16e10*/  UMOV UR12, UR37 ;  /* 0x00000025000c7c82 */ /* 0x000fe20008000000 */
[----:B----4-:R-:W-:-:S09]  /*16e20*/  USHF.L.U32 UR10, UR10, 0x6, URZ ;  /* 0x000000060a0a7899 */ /* 0x010fd2000800063f */
[----:B------:R4:W-:Y:S01]  /*16e30*/  UTMASTG.4D [UR8], [UR4] ;  /* 0x00000008040073b5 */ /* 0x0009e20008018000 */
[----:B------:R0:W-:Y:S01]  /*16e40*/  UTMACMDFLUSH ;  /* 0x00000000000079b7 */ /* 0x0001e20000000000 */
[----:B----4-:R-:W-:-:S04]  /*16e50*/  DEPBAR.LE SB0, 0x1 ;  /* 0x000080400000791a */ /* 0x010fc80000000000 */
.L_x_72:
[----:B------:R-:W-:Y:S05]  /*16e60*/  BSYNC B0 ;  /* 0x0000000000007941 */ /* 0x000fea0003800000 */
.L_x_71:
        /* <DEDUP_REMOVED lines=11> */
[----:B------:R4:W-:Y:S01]  /*16f20*/  STSM.16.M88.4 [R21], R208 ;  /* 0x000000d015007844 */ /* 0x0009e20000000200 */
[----:B------:R-:W-:Y:S01]  /*16f30*/  @!PT LDS RZ, [RZ] ;  /* 0x00000000fffff984 */ /* 0x000fe20000000800 */
[----:B------:R-:W-:Y:S01]  /*16f40*/  @!PT LDS RZ, [RZ] ;  /* 0x00000000fffff984 */ /* 0x000fe20000000800 */
[----:B------:R-:W-:Y:S01]  /*16f50*/  @!PT LDS RZ, [RZ] ;  /* 0x00000000fffff984 */ /* 0x000fe20000000800 */
[----:B------:R-:W-:Y:S01]  /*16f60*/  @!PT LDS RZ, [RZ] ;  /* 0x00000000fffff984 */ /* 0x000fe20000000800 */
[----:B------:R5:W-:Y:S06]  /*16f70*/  MEMBAR.ALL.CTA ;  /* 0x0000000000007992 */ /* 0x000bec0000008000 */
[----:B-----5:R-:W5:Y:S02]  /*16f80*/  FENCE.VIEW.ASYNC.S ;  /* 0x00000000000073c6 */ /* 0x020f640000000000 */
[----:B-----5:R-:W-:Y:S06]  /*16f90*/  BAR.SYNC.DEFER_BLOCKING 0x1, 0x80 ;  /* 0x0042000000007b1d */ /* 0x020fec0000010000 */
[----:B------:R-:W-:Y:S05]  /*16fa0*/  @P1 BRA `(.L_x_74) ;  /* 0x0000000000341947 */ /* 0x000fea0003800000 */
[----:B------:R-:W5:Y:S01]  /*16fb0*/  S2UR UR10, SR_CTAID.X ;  /* 0x00000000000a79c3 */ /* 0x000f620000002500 */
        /* <DEDUP_REMOVED lines=8> */
[----:B-----5:R-:W-:-:S09]  /*17040*/  USHF.L.U32 UR10, UR10, 0x6, URZ ;  /* 0x000000060a0a7899 */ /* 0x020fd2000800063f */
[----:B------:R1:W-:Y:S01]  /*17050*/  UTMASTG.4D [UR8], [UR4] ;  /* 0x00000008040073b5 */ /* 0x0003e20008018000 */
[----:B------:R0:W-:Y:S01]  /*17060*/  UTMACMDFLUSH ;  /* 0x00000000000079b7 */ /* 0x0001e20000000000 */
[----:B-1----:R-:W-:-:S04]  /*17070*/  DEPBAR.LE SB0, 0x1 ;  /* 0x000080400000791a */ /* 0x002fc80000000000 */
.L_x_74:
[----:B------:R-:W-:Y:S05]  /*17080*/  BSYNC B0 ;  /* 0x0000000000007941 */ /* 0x000fea0003800000 */
.L_x_73:
        /* <DEDUP_REMOVED lines=21> */
[----:B------:R-:W-:Y:S01]  /*171e0*/  ULDC.64 UR4, c[0x0][0x198] ;  /* 0x0000660000047ab9 */ /* 0x000fe20000000a00 */
[----:B------:R-:W-:Y:S01]  /*171f0*/  R2UR UR8, R55 ;  /* 0x00000000370872ca */ /* 0x000fe200000e0000 */
[----:B------:R-:W-:Y:S01]  /*17200*/  UIADD3 UR4, UP0, UR4, 0x670, URZ ;  /* 0x0000067004047890 */ /* 0x000fe2000ff1e03f */
[----:B------:R-:W-:Y:S01]  /*17210*/  UMOV UR9, 0x80 ;  /* 0x0000008000097882 */ /* 0x000fe20000000000 */
[----:B------:R-:W-:Y:S02]  /*17220*/  UMOV UR11, UR36 ;  /* 0x00000024000b7c82 */ /* 0x000fe40008000000 */
[----:B------:R-:W-:Y:S01]  /*17230*/  UIADD3.X UR5, URZ, UR5, URZ, UP0, !UPT ;  /* 0x000000053f057290 */ /* 0x000fe200087fe43f */
[----:B------:R-:W-:Y:S01]  /*17240*/  UMOV UR12, UR37 ;  /* 0x00000025000c7c82 */ /* 0x000fe20008000000 */
[----:B-----5:R-:W-:-:S09]  /*17250*/  USHF.L.U32 UR10, UR10, 0x6, URZ ;  /* 0x000000060a0a7899 */ /* 0x020fd2000800063f */
[----:B------:R1:W-:Y:S01]  /*17260*/  UTMASTG.4D [UR8], [UR4] ;  /* 0x00000008040073b5 */ /* 0x0003e20008018000 */
[----:B------:R0:W-:Y:S01]  /*17270*/  UTMACMDFLUSH ;  /* 0x00000000000079b7 */ /* 0x0001e20000000000 */
[----:B-1----:R-:W-:-:S04]  /*17280*/  DEPBAR.LE SB0, 0x1 ;  /* 0x000080400000791a */ /* 0x002fc80000000000 */
.L_x_76:
[----:B------:R-:W-:Y:S05]  /*17290*/  BSYNC B0 ;  /* 0x0000000000007941 */ /* 0x000fea0003800000 */
.L_x_75:
[----:B------:R-:W-:Y:S06]  /*172a0*/  BAR.SYNC.DEFER_BLOCKING 0x1, 0x80 ;  /* 0x0042000000007b1d */ /* 0x000fec0000010000 */
[----:B------:R-:W-:Y:S01]  /*172b0*/  BSSY B0, `(.L_x_77) ;  /* 0x0000017000007945 */ /* 0x000fe20003800000 */
        /* <DEDUP_REMOVED lines=20> */
[----:B------:R1:W-:Y:S02]  /*17400*/  UTMASTG.4D [UR8], [UR4] ;  /* 0x00000008040073b5 */ /* 0x0003e40008018000 */
[----:B-1----:R0:W-:Y:S02]  /*17410*/  UTMACMDFLUSH ;  /* 0x00000000000079b7 */ /* 0x0021e40000000000 */
.L_x_78:
[----:B------:R-:W-:Y:S05]  /*17420*/  BSYNC B0 ;  /* 0x0000000000007941 */ /* 0x000fea0003800000 */
.L_x_77:
[----:B------:R-:W-:-:S04]  /*17430*/  DEPBAR.LE SB0, 0x0 ;  /* 0x000080000000791a */ /* 0x000fc80000000000 */
[----:B------:R-:W-:Y:S05]  /*17440*/  EXIT ;  /* 0x000000000000794d */ /* 0x000fea0003800000 */
.L_x_7:
[----:B-1----:R1:W2:Y:S02]  /*17450*/  SYNCS.PHASECHK.TRANS64.TRYWAIT P2, [R3+URZ+0x66048], R0 ;  /* 0x06604800030075a7 */ /* 0x0022a4000804017f */
[----:B--2---:R-:W-:Y:S05]  /*17460*/  @!P2 NANOSLEEP.SYNCS 0x989680 ;  /* 0x009896800000a95d */ /* 0x004fea0003900000 */
[----:B------:R-:W2:Y:S02]  /*17470*/  @!P2 SYNCS.PHASECHK.TRANS64 P2, [R3+URZ+0x66048], R0 ;  /* 0x066048000300a5a7 */ /* 0x000ea4000804007f */
[----:B--2---:R-:W-:Y:S05]  /*17480*/  @!P2 BRA `(.L_x_7) ;  /* 0xfffffffc00f0a947 */ /* 0x004fea000383ffff */
[----:B------:R-:W-:Y:S05]  /*17490*/  BRA `(.L_x_79) ;  /* 0xfffffe9000a47947 */ /* 0x000fea000383ffff */
.L_x_12:
[----:B-1----:R1:W2:Y:S02]  /*174a0*/  SYNCS.PHASECHK.TRANS64.TRYWAIT P1, [R5+URZ+0x66020], R0 ;  /* 0x06602000050075a7 */ /* 0x0022a4000802017f */
[----:B--2---:R-:W-:Y:S05]  /*174b0*/  @!P1 NANOSLEEP.SYNCS 0x989680 ;  /* 0x009896800000995d */ /* 0x004fea0003900000 */
[----:B------:R-:W2:Y:S02]  /*174c0*/  @!P1 SYNCS.PHASECHK.TRANS64 P1, [R5+URZ+0x66020], R0 ;  /* 0x06602000050095a7 */ /* 0x000ea4000802007f */
[----:B--2---:R-:W-:Y:S05]  /*174d0*/  @!P1 BRA `(.L_x_12) ;  /* 0xfffffffc00f09947 */ /* 0x004fea000383ffff */
[----:B------:R-:W-:Y:S05]  /*174e0*/  BRA `(.L_x_80) ;  /* 0xfffffe9400907947 */ /* 0x000fea000383ffff */
.L_x_14:
[----:B-1----:R1:W2:Y:S02]  /*174f0*/  SYNCS.PHASECHK.TRANS64.TRYWAIT P1, [R0+URZ+0x66020], R5 ;  /* 0x06602005000075a7 */ /* 0x0022a4000802017f */
[----:B--2---:R-:W-:Y:S05]  /*17500*/  @!P1 NANOSLEEP.SYNCS 0x989680 ;  /* 0x009896800000995d */ /* 0x004fea0003900000 */
[----:B------:R-:W2:Y:S02]  /*17510*/  @!P1 SYNCS.PHASECHK.TRANS64 P1, [R0+URZ+0x66020], R5 ;  /* 0x06602005000095a7 */ /* 0x000ea4000802007f */
[----:B--2---:R-:W-:Y:S05]  /*17520*/  @!P1 BRA `(.L_x_14) ;  /* 0xfffffffc00f09947 */ /* 0x004fea000383ffff */
[----:B------:R-:W-:Y:S05]  /*17530*/  BRA `(.L_x_81) ;  /* 0xfffffe9800347947 */ /* 0x000fea000383ffff */
.L_x_17:
[----:B-1----:R1:W2:Y:S02]  /*17540*/  SYNCS.PHASECHK.TRANS64.TRYWAIT P1, [R0+URZ+0x66020], R7 ;  /* 0x06602007000075a7 */ /* 0x0022a4000802017f */
[----:B--2---:R-:W-:Y:S05]  /*17550*/  @!P1 NANOSLEEP.SYNCS 0x989680 ;  /* 0x009896800000995d */ /* 0x004fea0003900000 */
[----:B------:R-:W2:Y:S02]  /*17560*/  @!P1 SYNCS.PHASECHK.TRANS64 P1, [R0+URZ+0x66020], R7 ;  /* 0x06602007000095a7 */ /* 0x000ea4000802007f */
[----:B--2---:R-:W-:Y:S05]  /*17570*/  @!P1 BRA `(.L_x_17) ;  /* 0xfffffffc00f09947 */ /* 0x004fea000383ffff */
[----:B------:R-:W-:Y:S05]  /*17580*/  BRA `(.L_x_82) ;  /* 0xfffffe9800f87947 */ /* 0x000fea000383ffff */
.L_x_19:
[----:B-1----:R1:W2:Y:S02]  /*17590*/  SYNCS.PHASECHK.TRANS64.TRYWAIT P1, [R5+URZ+0x66020], R0 ;  /* 0x06602000050075a7 */ /* 0x0022a4000802017f */
[----:B--2---:R-:W-:Y:S05]  /*175a0*/  @!P1 NANOSLEEP.SYNCS 0x989680 ;  /* 0x009896800000995d */ /* 0x004fea0003900000 */
[----:B------:R-:W2:Y:S02]  /*175b0*/  @!P1 SYNCS.PHASECHK.TRANS64 P1, [R5+URZ+0x66020], R0 ;  /* 0x06602000050095a7 */ /* 0x000ea4000802007f */
[----:B--2---:R-:W-:Y:S05]  /*175c0*/  @!P1 BRA `(.L_x_19) ;  /* 0xfffffffc00f09947 */ /* 0x004fea000383ffff */
[----:B------:R-:W-:Y:S05]  /*175d0*/  BRA `(.L_x_83) ;  /* 0xfffffe9c00b87947 */ /* 0x000fea000383ffff */
.L_x_21:
[----:B-1----:R-:W1:Y:S01]  /*175e0*/  S2R R5, SR_CgaCtaId ;  /* 0x0000000000057919 */ /* 0x002e620000008800 */
[----:B------:R-:W-:-:S04]  /*175f0*/  MOV R0, 0x400 ;  /* 0x0000040000007802 */ /* 0x000fc80000000f00 */
[----:B-1----:R-:W-:-:S04]  /*17600*/  LEA R0, R5, R0, 0x18 ;  /* 0x0000000005007211 */ /* 0x002fc800078ec0ff */
[----:B------:R1:W2:Y:S03]  /*17610*/  SYNCS.PHASECHK.TRANS64.TRYWAIT P1, [R0+URZ+0x66040], R152 ;  /* 0x06604098000075a7 */ /* 0x0002a6000802017f */
[----:B--2---:R-:W-:Y:S05]  /*17620*/  @!P1 NANOSLEEP.SYNCS 0x989680 ;  /* 0x009896800000995d */ /* 0x004fea0003900000 */
[----:B------:R-:W2:Y:S02]  /*17630*/  @!P1 SYNCS.PHASECHK.TRANS64 P1, [R0+URZ+0x66040], R152 ;  /* 0x06604098000095a7 */ /* 0x000ea4000802007f */
[----:B--2---:R-:W-:Y:S05]  /*17640*/  @!P1 BRA `(.L_x_21) ;  /* 0xfffffffc00e49947 */ /* 0x004fea000383ffff */
[----:B------:R-:W-:Y:S05]  /*17650*/  BRA `(.L_x_84) ;  /* 0xfffffea000647947 */ /* 0x000fea000383ffff */
.L_x_22:
        /* <DEDUP_REMOVED lines=8> */
.L_x_23:
        /* <DEDUP_REMOVED lines=8> */
.L_x_25:
[----:B-1----:R1:W3:Y:S02]  /*17760*/  SYNCS.PHASECHK.TRANS64.TRYWAIT P1, [R12+URZ+0x66000], R7 ;  /* 0x066000070c0075a7 */ /* 0x0022e4000802017f */
[----:B---3--:R-:W-:Y:S05]  /*17770*/  @!P1 NANOSLEEP.SYNCS 0x989680 ;  /* 0x009896800000995d */ /* 0x008fea0003900000 */
[----:B------:R-:W3:Y:S02]  /*17780*/  @!P1 SYNCS.PHASECHK.TRANS64 P1, [R12+URZ+0x66000], R7 ;  /* 0x066000070c0095a7 */ /* 0x000ee4000802007f */
[----:B---3--:R-:W-:Y:S05]  /*17790*/  @!P1 BRA `(.L_x_25) ;  /* 0xfffffffc00f09947 */ /* 0x008fea000383ffff */
[----:B------:R-:W-:Y:S05]  /*177a0*/  BRA `(.L_x_87) ;  /* 0xffffff0800947947 */ /* 0x000fea000383ffff */
.L_x_28:
[----:B-1----:R1:W2:Y:S02]  /*177b0*/  SYNCS.PHASECHK.TRANS64.TRYWAIT P3, [R6+URZ+0x66020], R7 ;  /* 0x06602007060075a7 */ /* 0x0022a4000806017f */
[----:B--2---:R-:W-:Y:S05]  /*177c0*/  @!P3 NANOSLEEP.SYNCS 0x989680 ;  /* 0x009896800000b95d */ /* 0x004fea0003900000 */
[----:B------:R-:W2:Y:S02]  /*177d0*/  @!P3 SYNCS.PHASECHK.TRANS64 P3, [R6+URZ+0x66020], R7 ;  /* 0x066020070600b5a7 */ /* 0x000ea4000806007f */
[----:B--2---:R-:W-:Y:S05]  /*177e0*/  @!P3 BRA `(.L_x_28) ;  /* 0xfffffffc00f0b947 */ /* 0x004fea000383ffff */
[----:B------:R-:W-:Y:S05]  /*177f0*/  BRA `(.L_x_88) ;  /* 0xffffff1000687947 */ /* 0x000fea000383ffff */
.L_x_30:
[----:B-1----:R1:W2:Y:S02]  /*17800*/  SYNCS.PHASECHK.TRANS64.TRYWAIT P3, [R12+URZ+0x66000], R8 ;  /* 0x066000080c0075a7 */ /* 0x0022a4000806017f */
[----:B--2---:R-:W-:Y:S05]  /*17810*/  @!P3 NANOSLEEP.SYNCS 0x989680 ;  /* 0x009896800000b95d */ /* 0x004fea0003900000 */
[----:B------:R-:W2:Y:S02]  /*17820*/  @!P3 SYNCS.PHASECHK.TRANS64 P3, [R12+URZ+0x66000], R8 ;  /* 0x066000080c00b5a7 */ /* 0x000ea4000806007f */
[----:B--2---:R-:W-:Y:S05]  /*17830*/  @!P3 BRA `(.L_x_30) ;  /* 0xfffffffc00f0b947 */ /* 0x004fea000383ffff */
[----:B------:R-:W-:Y:S05]  /*17840*/  BRA `(.L_x_89) ;  /* 0xffffff1c00ac7947 */ /* 0x000fea000383ffff */
.L_x_34:
[----:B-1----:R1:W2:Y:S02]  /*17850*/  SYNCS.PHASECHK.TRANS64.TRYWAIT P1, [R9+URZ+0x66020], R10 ;  /* 0x0660200a090075a7 */ /* 0x0022a4000802017f */
[----:B--2---:R-:W-:Y:S05]  /*17860*/  @!P1 NANOSLEEP.SYNCS 0x989680 ;  /* 0x009896800000995d */ /* 0x004fea0003900000 */
[----:B------:R-:W2:Y:S02]  /*17870*/  @!P1 SYNCS.PHASECHK.TRANS64 P1, [R9+URZ+0x66020], R10 ;  /* 0x0660200a090095a7 */ /* 0x000ea4000802007f */
[----:B--2---:R-:W-:Y:S05]  /*17880*/  @!P1 BRA `(.L_x_34) ;  /* 0xfffffffc00f09947 */ /* 0x004fea000383ffff */
[----:B------:R-:W-:Y:S05]  /*17890*/  BRA `(.L_x_90) ;  /* 0xffffff6400b47947 */ /* 0x000fea000383ffff */
.L_x_38:
[----:B-1----:R1:W3:Y:S02]  /*178a0*/  SYNCS.PHASECHK.TRANS64.TRYWAIT P1, [R7+URZ+0x66000], R6 ;  /* 0x06600006070075a7 */ /* 0x0022e4000802017f */
[----:B---3--:R-:W-:Y:S05]  /*178b0*/  @!P1 NANOSLEEP.SYNCS 0x989680 ;  /* 0x009896800000995d */ /* 0x008fea0003900000 */
[----:B------:R-:W3:Y:S02]  /*178c0*/  @!P1 SYNCS.PHASECHK.TRANS64 P1, [R7+URZ+0x66000], R6 ;  /* 0x06600006070095a7 */ /* 0x000ee4000802007f */
[----:B---3--:R-:W-:Y:S05]  /*178d0*/  @!P1 BRA `(.L_x_38) ;  /* 0xfffffffc00f09947 */ /* 0x008fea000383ffff */
[----:B------:R-:W-:Y:S05]  /*178e0*/  BRA `(.L_x_91) ;  /* 0xffffff6800b47947 */ /* 0x000fea000383ffff */
.L_x_41:
[----:B-1----:R1:W2:Y:S02]  /*178f0*/  SYNCS.PHASECHK.TRANS64.TRYWAIT P2, [R6+URZ+0x66020], R7 ;  /* 0x06602007060075a7 */ /* 0x0022a4000804017f */
[----:B--2---:R-:W-:Y:S05]  /*17900*/  @!P2 NANOSLEEP.SYNCS 0x989680 ;  /* 0x009896800000a95d */ /* 0x004fea0003900000 */
[----:B------:R-:W2:Y:S02]  /*17910*/  @!P2 SYNCS.PHASECHK.TRANS64 P2, [R6+URZ+0x66020], R7 ;  /* 0x066020070600a5a7 */ /* 0x000ea4000804007f */
[----:B--2---:R-:W-:Y:S05]  /*17920*/  @!P2 BRA `(.L_x_41) ;  /* 0xfffffffc00f0a947 */ /* 0x004fea000383ffff */
[----:B------:R-:W-:Y:S05]  /*17930*/  BRA `(.L_x_92) ;  /* 0xffffff7000a87947 */ /* 0x000fea000383ffff */
.L_x_43:
[----:B-1----:R1:W2:Y:S02]  /*17940*/  SYNCS.PHASECHK.TRANS64.TRYWAIT P2, [R11+URZ+0x66000], R8 ;  /* 0x066000080b0075a7 */ /* 0x0022a4000804017f */
[----:B--2---:R-:W-:Y:S05]  /*17950*/  @!P2 NANOSLEEP.SYNCS 0x989680 ;  /* 0x009896800000a95d */ /* 0x004fea0003900000 */
[----:B------:R-:W2:Y:S02]  /*17960*/  @!P2 SYNCS.PHASECHK.TRANS64 P2, [R11+URZ+0x66000], R8 ;  /* 0x066000080b00a5a7 */ /* 0x000ea4000804007f */
[----:B--2---:R-:W-:Y:S05]  /*17970*/  @!P2 BRA `(.L_x_43) ;  /* 0xfffffffc00f0a947 */ /* 0x004fea000383ffff */
[----:B------:R-:W-:Y:S05]  /*17980*/  BRA `(.L_x_93) ;  /* 0xffffff8c00c07947 */ /* 0x000fea000383ffff */
.L_x_47:
[----:B-1----:R1:W2:Y:S02]  /*17990*/  SYNCS.PHASECHK.TRANS64.TRYWAIT P1, [R8+URZ+0x66020], R9 ;  /* 0x06602009080075a7 */ /* 0x0022a4000802017f */
[----:B--2---:R-:W-:Y:S05]  /*179a0*/  @!P1 NANOSLEEP.SYNCS 0x989680 ;  /* 0x009896800000995d */ /* 0x004fea0003900000 */
[----:B------:R-:W2:Y:S02]  /*179b0*/  @!P1 SYNCS.PHASECHK.TRANS64 P1, [R8+URZ+0x66020], R9 ;  /* 0x06602009080095a7 */ /* 0x000ea4000802007f */
[----:B--2---:R-:W-:Y:S05]  /*179c0*/  @!P1 BRA `(.L_x_47) ;  /* 0xfffffffc00f09947 */ /* 0x004fea000383ffff */
[----:B------:R-:W-:Y:S05]  /*179d0*/  BRA `(.L_x_94) ;  /* 0xffffffd000a87947 */ /* 0x000fea000383ffff */
        .weak           $__internal_0_$__cuda_sm20_rcp_rn_f32_slowpath
        .type           $__internal_0_$__cuda_sm20_rcp_rn_f32_slowpath,@function
        .size           $__internal_0_$__cuda_sm20_rcp_rn_f32_slowpath,(.L_x_100 - $__internal_0_$__cuda_sm20_rcp_rn_f32_slowpath)
$__internal_0_$__cuda_sm20_rcp_rn_f32_slowpath:
[----:B------:R-:W-:Y:S01]  /*179e0*/  IMAD.SHL.U32 R0, R2, 0x2, RZ ;  /* 0x0000000202007824 */ /* 0x000fe200078e00ff */
[----:B------:R-:W-:Y:S04]  /*179f0*/  BSSY B2, `(.L_x_95) ;  /* 0x0000030000027945 */ /* 0x000fe80003800000 */
[----:B------:R-:W-:-:S04]  /*17a00*/  SHF.R.U32.HI R18, RZ, 0x18, R0 ;  /* 0x00000018ff127819 */ /* 0x000fc80000011600 */
[----:B------:R-:W-:-:S13]  /*17a10*/  ISETP.NE.U32.AND P0, PT, R18, RZ, PT ;  /* 0x000000ff1200720c */ /* 0x000fda0003f05070 */
[----:B------:R-:W-:Y:S05]  /*17a20*/  @P0 BRA `(.L_x_96) ;  /* 0x0000000000280947 */ /* 0x000fea0003800000 */
[----:B------:R-:W-:-:S04]  /*17a30*/  SHF.L.U32 R0, R2, 0x1, RZ ;  /* 0x0000000102007819 */ /* 0x000fc800000006ff */
[----:B------:R-:W-:-:S13]  /*17a40*/  ISETP.NE.AND P0, PT, R0, RZ, PT ;  /* 0x000000ff0000720c */ /* 0x000fda0003f05270 */
[----:B------:R-:W-:Y:S01]  /*17a50*/  @P0 FFMA R10, R2, 1.84467440737095516160e+19, RZ ;  /* 0x5f800000020a0823 */ /* 0x000fe200000000ff */
[----:B------:R-:W-:Y:S08]  /*17a60*/  @!P0 MUFU.RCP R3, R2 ;  /* 0x0000000200038308 */ /* 0x000ff00000001000 */
[----:B------:R-:W1:Y:S02]  /*17a70*/  @P0 MUFU.RCP R13, R10 ;  /* 0x0000000a000d0308 */ /* 0x000e640000001000 */
[----:B-1----:R-:W-:-:S04]  /*17a80*/  @P0 FFMA R0, R10, R13, -1 ;  /* 0xbf8000000a000423 */ /* 0x002fc8000000000d */
[----:B------:R-:W-:-:S04]  /*17a90*/  @P0 FADD.FTZ R0, -R0, -RZ ;  /* 0x800000ff00000221 */ /* 0x000fc80000010100 */
[----:B------:R-:W-:-:S04]  /*17aa0*/  @P0 FFMA R0, R13, R0, R13 ;  /* 0x000000000d000223 */ /* 0x000fc8000000000d */
[----:B------:R-:W-:Y:S01]  /*17ab0*/  @P0 FFMA R3, R0, 1.84467440737095516160e+19, RZ ;  /* 0x5f80000000030823 */ /* 0x000fe200000000ff */
[----:B------:R-:W-:Y:S06]  /*17ac0*/  BRA `(.L_x_97) ;  /* 0x0000000000887947 */ /* 0x000fec0003800000 */
.L_x_96:
[----:B------:R-:W-:-:S04]  /*17ad0*/  IADD3 R19, R18, -0xfd, RZ ;  /* 0xffffff0312137810 */ /* 0x000fc80007ffe0ff */
[----:B------:R-:W-:-:S13]  /*17ae0*/  ISETP.GT.U32.AND P0, PT, R19, 0x1, PT ;  /* 0x000000011300780c */ /* 0x000fda0003f04070 */
[----:B------:R-:W-:Y:S05]  /*17af0*/  @P0 BRA `(.L_x_98) ;  /* 0x0000000000780947 */ /* 0x000fea0003800000 */
[----:B------:R-:W-:Y:S02]  /*17b00*/  LOP3.LUT R0, R2, 0x7fffff, RZ, 0xc0, !PT ;  /* 0x007fffff02007812 */ /* 0x000fe400078ec0ff */
[----:B------:R-:W-:Y:S02]  /*17b10*/  MOV R14, 0x3 ;  /* 0x00000003000e7802 */ /* 0x000fe40000000f00 */
[----:B------:R-:W-:Y:S02]  /*17b20*/  LOP3.LUT R0, R0, 0x3f800000, RZ, 0xfc, !PT ;  /* 0x3f80000000007812 */ /* 0x000fe400078efcff */
[----:B------:R-:W-:Y:S02]  /*17b30*/  SHF.L.U32 R14, R14, R19, RZ ;  /* 0x000000130e0e7219 */ /* 0x000fe400000006ff */
[----:B------:R-:W1:Y:S02]  /*17b40*/  MUFU.RCP R3, R0 ;  /* 0x0000000000037308 */ /* 0x000e640000001000 */
[----:B-1----:R-:W-:-:S04]  /*17b50*/  FFMA R10, R0, R3, -1 ;  /* 0xbf800000000a7423 */ /* 0x002fc80000000003 */
[----:B------:R-:W-:-:S04]  /*17b60*/  FADD.FTZ R10, -R10, -RZ ;  /* 0x800000ff0a0a7221 */ /* 0x000fc80000010100 */
[CCC-:B------:R-:W-:Y:S01]  /*17b70*/  FFMA.RM R12, R3.reuse, R10.reuse, R3.reuse ;  /* 0x0000000a030c7223 */ /* 0x1c0fe20000004003 */
[----:B------:R-:W-:-:S04]  /*17b80*/  FFMA.RP R13, R3, R10, R3 ;  /* 0x0000000a030d7223 */ /* 0x000fc80000008003 */
[C---:B------:R-:W-:Y:S02]  /*17b90*/  LOP3.LUT R3, R12.reuse, 0x7fffff, RZ, 0xc0, !PT ;  /* 0x007fffff0c037812 */ /* 0x040fe400078ec0ff */
[----:B------:R-:W-:Y:S02]  /*17ba0*/  FSETP.NEU.FTZ.AND P0, PT, R12, R13, PT ;  /* 0x0000000d0c00720b */ /* 0x000fe40003f1d000 */
[----:B------:R-:W-:Y:S02]  /*17bb0*/  LOP3.LUT R3, R3, 0x800000, RZ, 0xfc, !PT ;  /* 0x0080000003037812 */ /* 0x000fe400078efcff */
[----:B------:R-:W-:Y:S02]  /*17bc0*/  SEL R10, RZ, 0xffffffff, !P0 ;  /* 0xffffffffff0a7807 */ /* 0x000fe40004000000 */
[----:B------:R-:W-:-:S03]  /*17bd0*/  LOP3.LUT R14, R14, R3, RZ, 0xc0, !PT ;  /* 0x000000030e0e7212 */ /* 0x000fc600078ec0ff */
[----:B------:R-:W-:Y:S01]  /*17be0*/  IMAD.MOV R10, RZ, RZ, -R10 ;  /* 0x000000ffff0a7224 */ /* 0x000fe200078e0a0a */
[----:B------:R-:W-:-:S04]  /*17bf0*/  SHF.R.U32.HI R14, RZ, R19, R14 ;  /* 0x00000013ff0e7219 */ /* 0x000fc8000001160e */
[----:B------:R-:W-:Y:S02]  /*17c00*/  LOP3.LUT P1, RZ, R10, R19, R3, 0xf8, !PT ;  /* 0x000000130aff7212 */ /* 0x000fe4000782f803 */
[C---:B------:R-:W-:Y:S02]  /*17c10*/  LOP3.LUT P0, RZ, R14.reuse, 0x1, RZ, 0xc0, !PT ;  /* 0x000000010eff7812 */ /* 0x040fe4000780c0ff */
[----:B------:R-:W-:-:S04]  /*17c20*/  LOP3.LUT P2, RZ, R14, 0x2, RZ, 0xc0, !PT ;  /* 0x000000020eff7812 */ /* 0x000fc8000784c0ff */
[----:B------:R-:W-:Y:S02]  /*17c30*/  PLOP3.LUT P0, PT, P0, P1, P2, 0xe0, 0x0 ;  /* 0x000000000000781c */ /* 0x000fe40000703c20 */
[----:B------:R-:W-:Y:S02]  /*17c40*/  LOP3.LUT P1, RZ, R2, 0x7fffff, RZ, 0xc0, !PT ;  /* 0x007fffff02ff7812 */ /* 0x000fe4000782c0ff */
[----:B------:R-:W-:-:S04]  /*17c50*/  SEL R0, RZ, 0x1, !P0 ;  /* 0x00000001ff007807 */ /* 0x000fc80004000000 */
[----:B------:R-:W-:-:S04]  /*17c60*/  IADD3 R0, -R0, RZ, RZ ;  /* 0x000000ff00007210 */ /* 0x000fc80007ffe1ff */
[----:B------:R-:W-:Y:S02]  /*17c70*/  ISETP.GE.AND P0, PT, R0, RZ, PT ;  /* 0x000000ff0000720c */ /* 0x000fe40003f06270 */
[----:B------:R-:W-:-:S04]  /*17c80*/  IADD3 R0, R18, -0xfc, RZ ;  /* 0xffffff0412007810 */ /* 0x000fc80007ffe0ff */
[----:B------:R-:W-:-:S07]  /*17c90*/  SHF.R.U32.HI R3, RZ, R0, R3 ;  /* 0x00000000ff037219 */ /* 0x000fce0000011603 */
[----:B------:R-:W-:-:S05]  /*17ca0*/  @!P0 IADD3 R3, R3, 0x1, RZ ;  /* 0x0000000103038810 */ /* 0x000fca0007ffe0ff */
[----:B------:R-:W-:-:S05]  /*17cb0*/  @!P1 IMAD.SHL.U32 R3, R3, 0x2, RZ ;  /* 0x0000000203039824 */ /* 0x000fca00078e00ff */
[----:B------:R-:W-:Y:S01]  /*17cc0*/  LOP3.LUT R3, R3, 0x80000000, R2, 0xf8, !PT ;  /* 0x8000000003037812 */ /* 0x000fe200078ef802 */
[----:B------:R-:W-:Y:S06]  /*17cd0*/  BRA `(.L_x_97) ;  /* 0x0000000000047947 */ /* 0x000fec0003800000 */
.L_x_98:
[----:B------:R1:W2:Y:S02]  /*17ce0*/  MUFU.RCP R3, R2 ;  /* 0x0000000200037308 */ /* 0x0002a40000001000 */
.L_x_97:
[----:B------:R-:W-:Y:S05]  /*17cf0*/  BSYNC B2 ;  /* 0x0000000000027941 */ /* 0x000fea0003800000 */
.L_x_95:
[----:B--2---:R-:W-:Y:S02]  /*17d00*/  MOV R0, R3 ;  /* 0x0000000300007202 */ /* 0x004fe40000000f00 */
[----:B-1----:R-:W-:Y:S02]  /*17d10*/  MOV R2, R15 ;  /* 0x0000000f00027202 */ /* 0x002fe40000000f00 */
[----:B------:R-:W-:-:S04]  /*17d20*/  MOV R3, 0x0 ;  /* 0x0000000000037802 */ /* 0x000fc80000000f00 */
[----:B------:R-:W-:Y:S05]  /*17d30*/  RET.REL.NODEC R2 `(_ZN7cutlass13device_kernelINS_4fmha6kernel13FmhaKernelTmaINS1_10collective15FmhaMainloopTmaINS_6half_tEfN4cute5tupleIJNS7_1CILi64EEENS9_ILi256EEENS9_ILi192EEEEEENS4_14ResidualFusionEJEEENS4_15FmhaFwdEpilogueIS6_fNS8_IJSA_SC_SB_EEEEEJEEEEEvNT_6ParamsE) ;  /* 0xfffffe8002b07950 */ /* 0x000fea0003c3ffff */
.L_x_99:
[----:B------:R-:W-:-:S00]  /*17d40*/  BRA `(.L_x_99) ;  /* 0xfffffffc00fc7947 */ /* 0x000fc0000383ffff */
[----:B------:R-:W-:-:S00]  /*17d50*/  NOP ;  /* 0x0000000000007918 */ /* 0x000fc00000000000 */
        /* <DEDUP_REMOVED lines=10> */
.L_x_100:


//--------------------- .nv.global.init           --------------------------
	.section	.nv.global.init,"aw",@progbits
.nv.global.init:
	.type		$str$23,@object
	.size		$str$23,($str$24 - $str$23)
$str$23:
        /*0000*/ 	.byte	0x28, 0x61, 0x64, 0x64, 0x72, 0x65, 0x73, 0x73, 0x20, 0x26, 0x20, 0x6d, 0x61, 0x73, 0x6b, 0x29
        /*0010*/ 	.byte	0x20, 0x3d, 0x3d, 0x20, 0x30, 0x00
	.type		$str$24,@object
	.size		$str$24,(__unnamed_1 - $str$24)
$str$24:
        /*0016*/ 	.byte	0x2f, 0x74, 0x6d, 0x70, 0x2f, 0x63, 0x75, 0x74, 0x6c, 0x61, 0x73, 0x73, 0x5f, 0x73, 0x77, 0x65
        /*0026*/ 	.byte	0x65, 0x70, 0x5f, 0x73, 0x72, 0x63, 0x2f, 0x69, 0x6e, 0x63, 0x6c, 0x75, 0x64, 0x65, 0x2f, 0x63
        /*0036*/ 	.byte	0x75, 0x74, 0x65, 0x2f, 0x70, 0x6f, 0x69, 0x6e, 0x74, 0x65, 0x72, 0x5f, 0x66, 0x6c, 0x61, 0x67
        /*0046*/ 	.byte	0x67, 0x65, 0x64, 0x2e, 0x68, 0x70, 0x70, 0x00
	.type		__unnamed_1,@object
	.size		__unnamed_1,(__unnamed_2 - __unnamed_1)
__unnamed_1:
        /* <DEDUP_REMOVED lines=28> */
        /*020e*/ 	.byte	0x3e, 0x3e, 0x3e, 0x3e, 0x3e, 0x5d, 0x00
	.type		__unnamed_2,@object
	.size		__unnamed_2,(.L_1 - __unnamed_2)
__unnamed_2:
        /* <DEDUP_REMOVED lines=29> */
.L_1:


//--------------------- .nv.shared._ZN7cutlass13device_kernelINS_4fmha6kernel13FmhaKernelTmaINS1_10collective15FmhaMainloopTmaINS_6half_tEfN4cute5tupleIJNS7_1CILi64EEENS9_ILi256EEENS9_ILi192EEEEEENS4_14ResidualFusionEJEEENS4_15FmhaFwdEpilogueIS6_fNS8_IJSA_SC_SB_EEEEEJEEEEEvNT_6ParamsE --------------------------
	.section	.nv.shared._ZN7cutlass13device_kernelINS_4fmha6kernel13FmhaKernelTmaINS1_10collective15FmhaMainloopTmaINS_6half_tEfN4cute5tupleIJNS7_1CILi64EEENS9_ILi256EEENS9_ILi192EEEEEENS4_14ResidualFusionEJEEENS4_15FmhaFwdEpilogueIS6_fNS8_IJSA_SC_SB_EEEEEJEEEEEvNT_6ParamsE,"aw",@nobits
	.sectionflags	@""
	.align	16
	.zero		1024


//--------------------- .nv.shared.reserved.0     --------------------------
	.section	.nv.shared.reserved.0,"aw",@nobits
	.weak		__nv_reservedSMEM_offset_0_alias
	.size		__nv_reservedSMEM_offset_0_alias, 0, 0
	.other		__nv_reservedSMEM_offset_0_alias,@"STO_CUDA_RESERVED_SHARED STV_DEFAULT"
__nv_reservedSMEM_offset_0_alias:
	.zero		0


//--------------------- .nv.global                --------------------------
	.section	.nv.global,"aw",@nobits
.nv.global:
	.type		_ZN39_INTERNAL_d1a13f31_4_k_cu_6cc85c60_31344cute1_E,@object
	.size		_ZN39_INTERNAL_d1a13f31_4_k_cu_6cc85c60_31344cute1_E,(_ZN39_INTERNAL_d1a13f31_4_k_cu_6cc85c60_31344cuda3std3__45__cpo6cbeginE - _ZN39_INTERNAL_d1a13f31_4_k_cu_6cc85c60_31344cute1_E)
_ZN39_INTERNAL_d1a13f31_4_k_cu_6cc85c60_31344cute1_E:
	.zero		1
	.type		_ZN39_INTERNAL_d1a13f31_4_k_cu_6cc85c60_31344cuda3std3__45__cpo6cbeginE,@object
	.size		_ZN39_INTERNAL_d1a13f31_4_k_cu_6cc85c60_31344cuda3std3__45__cpo6cbeginE,(_ZN39_INTERNAL_d1a13f31_4_k_cu_6cc85c60_31344cuda3std3__48in_placeE - _ZN39_INTERNAL_d1a13f31_4_k_cu_6cc85c60_31344cuda3std3__45__cpo6cbeginE)
_ZN39_INTERNAL_d1a13f31_4_k_cu_6cc85c60_31344cuda3std3__45__cpo6cbeginE:
	.zero		1
	.type		_ZN39_INTERNAL_d1a13f31_4_k_cu_6cc85c60_31344cuda3std3__48in_placeE,@object
	.size		_ZN39_INTERNAL_d1a13f31_4_k_cu_6cc85c60_31344cuda3std3__48in_placeE,(_ZN39_INTERNAL_d1a13f31_4_k_cu_6cc85c60_31344cuda3std6ranges3__45__cpo9iter_moveE - _ZN39_INTERNAL_d1a13f31_4_k_cu_6cc85c60_31344cuda3std3__48in_placeE)
_ZN39_INTERNAL_d1a13f31_4_k_cu_6cc85c60_31344cuda3std3__48in_placeE:
	.zero		1
	.type		_ZN39_INTERNAL_d1a13f31_4_k_cu_6cc85c60_31344cuda3std6ranges3__45__cpo9iter_moveE,@object
	.size		_ZN39_INTERNAL_d1a13f31_4_k_cu_6cc85c60_31344cuda3std6ranges3__45__cpo9iter_moveE,(_ZN39_INTERNAL_d1a13f31_4_k_cu_6cc85c60_31344cuda3std3__45__cpo5beginE - _ZN39_INTERNAL_d1a13f31_4_k_cu_6cc85c60_31344cuda3std6ranges3__45__cpo9iter_moveE)
_ZN39_INTERNAL_d1a13f31_4_k_cu_6cc85c60_31344cuda3std6ranges3__45__cpo9iter_moveE:
	.zero		1
	.type		_ZN39_INTERNAL_d1a13f31_4_k_cu_6cc85c60_31344cuda3std3__45__cpo5beginE,@object
	.size		_ZN39_INTERNAL_d1a13f31_4_k_cu_6cc85c60_31344cuda3std3__45__cpo5beginE,(_ZN39_INTERNAL_d1a13f31_4_k_cu_6cc85c60_31344cuda3std3__441_GLOBAL__N__d1a13f31_4_k_cu_6cc85c60_31346ignoreE - _ZN39_INTERNAL_d1a13f31_4_k_cu_6cc85c60_31344cuda3std3__45__cpo5beginE)
_ZN39_INTERNAL_d1a13f31_4_k_cu_6cc85c60_31344cuda3std3__45__cpo5beginE:
	.zero		1
	.type		_ZN39_INTERNAL_d1a13f31_4_k_cu_6cc85c60_31344cuda3std3__441_GLOBAL__N__d1a13f31_4_k_cu_6cc85c60_31346ignoreE,@object
	.size		_ZN39_INTERNAL_d1a13f31_4_k_cu_6cc85c60_31344cuda3std3__441_GLOBAL__N__d1a13f31_4_k_cu_6cc85c60_31346ignoreE,(_ZN39_INTERNAL_d1a13f31_4_k_cu_6cc85c60_31344cute7productE - _ZN39_INTERNAL_d1a13f31_4_k_cu_6cc85c60_31344cuda3std3__441_GLOBAL__N__d1a13f31_4_k_cu_6cc85c60_31346ignoreE)
_ZN39_INTERNAL_d1a13f31_4_k_cu_6cc85c60_31344cuda3std3__441_GLOBAL__N__d1a13f31_4_k_cu_6cc85c60_31346ignoreE:
	.zero		1
	.type		_ZN39_INTERNAL_d1a13f31_4_k_cu_6cc85c60_31344cute7productE,@object
	.size		_ZN39_INTERNAL_d1a13f31_4_k_cu_6cc85c60_31344cute7productE,(_ZN39_INTERNAL_d1a13f31_4_k_cu_6cc85c60_31344cuda3std3__45__cpo3endE - _ZN39_INTERNAL_d1a13f31_4_k_cu_6cc85c60_31344cute7productE)
_ZN39_INTERNAL_d1a13f31_4_k_cu_6cc85c60_31344cute7productE:
	.zero		1
	.type		_ZN39_INTERNAL_d1a13f31_4_k_cu_6cc85c60_31344cuda3std3__45__cpo3endE,@object
	.size		_ZN39_INTERNAL_d1a13f31_4_k_cu_6cc85c60_31344cuda3std3__45__cpo3endE,(_ZN39_INTERNAL_d1a13f31_4_k_cu_6cc85c60_31344cuda3std3__419piecewise_constructE - _ZN39_INTERNAL_d1a13f31_4_k_cu_6cc85c60_31344cuda3std3__45__cpo3endE)
_ZN39_INTERNAL_d1a13f31_4_k_cu_6cc85c60_31344cuda3std3__45__cpo3endE:
	.zero		1
	.type		_ZN39_INTERNAL_d1a13f31_4_k_cu_6cc85c60_31344cuda3std3__419piecewise_constructE,@object
	.size		_ZN39_INTERNAL_d1a13f31_4_k_cu_6cc85c60_31344cuda3std3__419piecewise_constructE,(_ZN39_INTERNAL_d1a13f31_4_k_cu_6cc85c60_31344cuda3std3__45__cpo4cendE - _ZN39_INTERNAL_d1a13f31_4_k_cu_6cc85c60_31344cuda3std3__419piecewise_constructE)
_ZN39_INTERNAL_d1a13f31_4_k_cu_6cc85c60_31344cuda3std3__419piecewise_constructE:
	.zero		1
	.type		_ZN39_INTERNAL_d1a13f31_4_k_cu_6cc85c60_31344cuda3std3__45__cpo4cendE,@object
	.size		_ZN39_INTERNAL_d1a13f31_4_k_cu_6cc85c60_31344cuda3std3__45__cpo4cendE,(_ZN39_INTERNAL_d1a13f31_4_k_cu_6cc85c60_31344cuda3std6ranges3__45__cpo4swapE - _ZN39_INTERNAL_d1a13f31_4_k_cu_6cc85c60_31344cuda3std3__45__cpo4cendE)
_ZN39_INTERNAL_d1a13f31_4_k_cu_6cc85c60_31344cuda3std3__45__cpo4cendE:
	.zero		1
	.type		_ZN39_INTERNAL_d1a13f31_4_k_cu_6cc85c60_31344cuda3std6ranges3__45__cpo4swapE,@object
	.size		_ZN39_INTERNAL_d1a13f31_4_k_cu_6cc85c60_31344cuda3std6ranges3__45__cpo4swapE,(.L_9 - _ZN39_INTERNAL_d1a13f31_4_k_cu_6cc85c60_31344cuda3std6ranges3__45__cpo4swapE)
_ZN39_INTERNAL_d1a13f31_4_k_cu_6cc85c60_31344cuda3std6ranges3__45__cpo4swapE:
	.zero		1
.L_9:


//--------------------- .nv.constant0._ZN7cutlass13device_kernelINS_4fmha6kernel13FmhaKernelTmaINS1_10collective15FmhaMainloopTmaINS_6half_tEfN4cute5tupleIJNS7_1CILi64EEENS9_ILi256EEENS9_ILi192EEEEEENS4_14ResidualFusionEJEEENS4_15FmhaFwdEpilogueIS6_fNS8_IJSA_SC_SB_EEEEEJEEEEEvNT_6ParamsE --------------------------
	.section	.nv.constant0._ZN7cutlass13device_kernelINS_4fmha6kernel13FmhaKernelTmaINS1_10collective15FmhaMainloopTmaINS_6half_tEfN4cute5tupleIJNS7_1CILi64EEENS9_ILi256EEENS9_ILi192EEEEEENS4_14ResidualFusionEJEEENS4_15FmhaFwdEpilogueIS6_fNS8_IJSA_SC_SB_EEEEEJEEEEEvNT_6ParamsE,"a",@progbits
	.sectionflags	@""
	.align	4
.nv.constant0._ZN7cutlass13device_kernelINS_4fmha6kernel13FmhaKernelTmaINS1_10collective15FmhaMainloopTmaINS_6half_tEfN4cute5tupleIJNS7_1CILi64EEENS9_ILi256EEENS9_ILi192EEEEEENS4_14ResidualFusionEJEEENS4_15FmhaFwdEpilogueIS6_fNS8_IJSA_SC_SB_EEEEEJEEEEEvNT_6ParamsE:
	.zero		2688


//--------------------- SYMBOLS --------------------------

	.type		.nv.reservedSmem.offset0,@object
	.size		.nv.reservedSmem.offset0,0x4
	.type		__assertfail,@function
